// auto-generated by cutlass_sweep.gemm — config: {"arch": "sm_90", "cluster_m": 2, "cluster_n": 1, "dtype": "bf16", "dtype_b": "bf16", "layout": "nt", "stages": 0, "tile_k": 64, "tile_m": 384, "tile_n": 224}
#include "cutlass/cutlass.h"
#include "cutlass/gemm/collective/collective_builder.hpp"
#include "cutlass/gemm/device/gemm_universal_adapter.h"
#include "cutlass/gemm/kernel/gemm_universal.hpp"
#include "cutlass/epilogue/collective/collective_builder.hpp"

using ElemA = cutlass::bfloat16_t;
using ElemB = cutlass::bfloat16_t;
using ElemCD = cutlass::bfloat16_t;
using Acc  = float;
using TileShape    = cute::Shape<cute::_384, cute::_224, cute::_64>;
using ClusterShape = cute::Shape<cute::_2, cute::_1, cute::_1>;

using CollectiveEpilogue = typename cutlass::epilogue::collective::CollectiveBuilder<
    cutlass::arch::Sm90, cutlass::arch::OpClassTensorOp,
    TileShape, ClusterShape,
    cutlass::epilogue::collective::EpilogueTileAuto,
    Acc, Acc,
    ElemCD, cutlass::layout::RowMajor, 128 / cutlass::sizeof_bits<ElemCD>::value,
    ElemCD, cutlass::layout::RowMajor, 128 / cutlass::sizeof_bits<ElemCD>::value,
    cutlass::epilogue::collective::EpilogueScheduleAuto
  >::CollectiveOp;

using CollectiveMainloop = typename cutlass::gemm::collective::CollectiveBuilder<
    cutlass::arch::Sm90, cutlass::arch::OpClassTensorOp,
    ElemA, cutlass::layout::RowMajor, 128 / cutlass::sizeof_bits<ElemA>::value,
    ElemB, cutlass::layout::ColumnMajor, 128 / cutlass::sizeof_bits<ElemB>::value,
    Acc,
    TileShape, ClusterShape,
    cutlass::gemm::collective::StageCountAutoCarveout<static_cast<int>(sizeof(typename CollectiveEpilogue::SharedStorage))>,
    cutlass::gemm::collective::KernelScheduleAuto
  >::CollectiveOp;

using GemmKernel = cutlass::gemm::kernel::GemmUniversal<
    cute::Shape<int,int,int,int>,
    CollectiveMainloop,
    CollectiveEpilogue
>;
using Gemm = cutlass::gemm::device::GemmUniversalAdapter<GemmKernel>;

// Force the device kernel symbol into the cubin without needing a host main.
auto* _anchor = &cutlass::device_kernel<GemmKernel>;


// ===== COMPILED SASS (sm_90a) =====

	.target	sm_90a

	.elftype	@"ET_EXEC"


//--------------------- .note.nv.tkinfo           --------------------------
	.section	.note.nv.tkinfo,"",@"SHT_NOTE"
	.sectionflags	@"SHF_NOTE_NV_TKINFO"
	.tkinfo
        /*0018*/ 	.word	0x00000002
        /*0030*/ 	.string	""
        /*0030*/ 	.string	"ptxas"
        /*0030*/ 	.string	"Cuda compilation tools, release 13.0, V13.0.88"
        /*0030*/ 	.string	"Build cuda_13.0.r13.0/compiler.36424714_0"
        /*0030*/ 	.string	"-arch sm_90a -m 64 "



//--------------------- .note.nv.cuinfo           --------------------------
	.section	.note.nv.cuinfo,"",@"SHT_NOTE"
	.sectionflags	@"SHF_NOTE_NV_CUINFO"
        /*0018*/ 	.short	0x0002
        /*001a*/ 	.short	0x005a
        /*001c*/ 	.short	0x0082
	.zero		2


//--------------------- .nv.info                  --------------------------
	.section	.nv.info,"",@"SHT_CUDA_INFO"
	.align	4


	//----- nvinfo : EIATTR_REGCOUNT
	.align		4
        /*0000*/ 	.byte	0x04, 0x2f
        /*0002*/ 	.short	(.L_15 - .L_14)
	.align		4
.L_14:
        /*0004*/ 	.word	index@(_ZN7cutlass13device_kernelINS_4gemm6kernel13GemmUniversalIN4cute5tupleIJiiiiEEENS1_10collective13CollectiveMmaINS1_34MainloopSm90TmaGmmaWarpSpecializedILi2ENS5_IJNS4_1CILi2EEENSA_ILi1EEESC_EEENS1_35KernelTmaWarpSpecializedCooperativeEEENS5_IJNSA_ILi384EEENSA_ILi224EEENSA_ILi64EEEEEENS_10bfloat16_tENS5_IJlSC_lEEESK_SL_NS4_8TiledMMAINS4_8MMA_AtomIJNS4_4SM904GMMA27MMA_64x32x16_F32BF16BF16_SSILNSP_5MajorE0ELSR_0ELNSP_7ScaleInE1ELSS_1EEEEEENS4_6LayoutISD_NS5_IJSC_NSA_ILi0EEESW_EEEEENS5_IJNS4_10UnderscoreESZ_SZ_EEEEENS4_13SM90_TMA_LOADENS4_14ComposedLayoutINS4_7SwizzleILi3ELi4ELi3EEENS4_18smem_ptr_flag_bitsILi16EEENSV_INS5_IJNSA_ILi8EEESI_EEENS5_IJSI_SC_EEEEEEEvNS4_8identityENS4_23SM90_TMA_LOAD_MULTICASTES1C_vS1D_EENS_8epilogue10collective6detail29Sm90TmaWarpSpecializedAdapterINS1H_15DefaultEpilogueISK_SL_SL_NS1G_6thread17LinearCombinationISK_Li1EffLNS1L_9ScaleType4KindE0ELNS_15FloatRoundStyleE2ESK_EENS1_15EpilogueDefaultEEEEEvvEEEEvNT_6ParamsE)
        /*0008*/ 	.word	0x000000a8


	//----- nvinfo : EIATTR_FRAME_SIZE
	.align		4
.L_15:
        /*000c*/ 	.byte	0x04, 0x11
        /*000e*/ 	.short	(.L_17 - .L_16)
	.align		4
.L_16:
        /*0010*/ 	.word	index@(_ZN7cutlass13device_kernelINS_4gemm6kernel13GemmUniversalIN4cute5tupleIJiiiiEEENS1_10collective13CollectiveMmaINS1_34MainloopSm90TmaGmmaWarpSpecializedILi2ENS5_IJNS4_1CILi2EEENSA_ILi1EEESC_EEENS1_35KernelTmaWarpSpecializedCooperativeEEENS5_IJNSA_ILi384EEENSA_ILi224EEENSA_ILi64EEEEEENS_10bfloat16_tENS5_IJlSC_lEEESK_SL_NS4_8TiledMMAINS4_8MMA_AtomIJNS4_4SM904GMMA27MMA_64x32x16_F32BF16BF16_SSILNSP_5MajorE0ELSR_0ELNSP_7ScaleInE1ELSS_1EEEEEENS4_6LayoutISD_NS5_IJSC_NSA_ILi0EEESW_EEEEENS5_IJNS4_10UnderscoreESZ_SZ_EEEEENS4_13SM90_TMA_LOADENS4_14ComposedLayoutINS4_7SwizzleILi3ELi4ELi3EEENS4_18smem_ptr_flag_bitsILi16EEENSV_INS5_IJNSA_ILi8EEESI_EEENS5_IJSI_SC_EEEEEEEvNS4_8identityENS4_23SM90_TMA_LOAD_MULTICASTES1C_vS1D_EENS_8epilogue10collective6detail29Sm90TmaWarpSpecializedAdapterINS1H_15DefaultEpilogueISK_SL_SL_NS1G_6thread17LinearCombinationISK_Li1EffLNS1L_9ScaleType4KindE0ELNS_15FloatRoundStyleE2ESK_EENS1_15EpilogueDefaultEEEEEvvEEEEvNT_6ParamsE)
        /*0014*/ 	.word	0x000007e0


	//----- nvinfo : EIATTR_MIN_STACK_SIZE
	.align		4
.L_17:
        /*0018*/ 	.byte	0x04, 0x12
        /*001a*/ 	.short	(.L_19 - .L_18)
	.align		4
.L_18:
        /*001c*/ 	.word	index@(_ZN7cutlass13device_kernelINS_4gemm6kernel13GemmUniversalIN4cute5tupleIJiiiiEEENS1_10collective13CollectiveMmaINS1_34MainloopSm90TmaGmmaWarpSpecializedILi2ENS5_IJNS4_1CILi2EEENSA_ILi1EEESC_EEENS1_35KernelTmaWarpSpecializedCooperativeEEENS5_IJNSA_ILi384EEENSA_ILi224EEENSA_ILi64EEEEEENS_10bfloat16_tENS5_IJlSC_lEEESK_SL_NS4_8TiledMMAINS4_8MMA_AtomIJNS4_4SM904GMMA27MMA_64x32x16_F32BF16BF16_SSILNSP_5MajorE0ELSR_0ELNSP_7ScaleInE1ELSS_1EEEEEENS4_6LayoutISD_NS5_IJSC_NSA_ILi0EEESW_EEEEENS5_IJNS4_10UnderscoreESZ_SZ_EEEEENS4_13SM90_TMA_LOADENS4_14ComposedLayoutINS4_7SwizzleILi3ELi4ELi3EEENS4_18smem_ptr_flag_bitsILi16EEENSV_INS5_IJNSA_ILi8EEESI_EEENS5_IJSI_SC_EEEEEEEvNS4_8identityENS4_23SM90_TMA_LOAD_MULTICASTES1C_vS1D_EENS_8epilogue10collective6detail29Sm90TmaWarpSpecializedAdapterINS1H_15DefaultEpilogueISK_SL_SL_NS1G_6thread17LinearCombinationISK_Li1EffLNS1L_9ScaleType4KindE0ELNS_15FloatRoundStyleE2ESK_EENS1_15EpilogueDefaultEEEEEvvEEEEvNT_6ParamsE)
        /*0020*/ 	.word	0x000007e0
.L_19:


//--------------------- .nv.compat                --------------------------
	.section	.nv.compat,"",@"SHT_CUDA_COMPAT_INFO"
	.align	4
        /*0000*/ 	.byte	0x02, 0x09, 0x01, 0x00, 0x02, 0x02, 0x04, 0x00, 0x02, 0x05, 0x05, 0x00, 0x03, 0x07, 0x01, 0x01
        /*0010*/ 	.byte	0x02, 0x03, 0x01, 0x00, 0x02, 0x06, 0x01, 0x00, 0x04, 0x0b, 0x08, 0x00, 0x00, 0x00, 0x00, 0x00
        /*0020*/ 	.byte	0x00, 0x00, 0x00, 0x00


//--------------------- .nv.info._ZN7cutlass13device_kernelINS_4gemm6kernel13GemmUniversalIN4cute5tupleIJiiiiEEENS1_10collective13CollectiveMmaINS1_34MainloopSm90TmaGmmaWarpSpecializedILi2ENS5_IJNS4_1CILi2EEENSA_ILi1EEESC_EEENS1_35KernelTmaWarpSpecializedCooperativeEEENS5_IJNSA_ILi384EEENSA_ILi224EEENSA_ILi64EEEEEENS_10bfloat16_tENS5_IJlSC_lEEESK_SL_NS4_8TiledMMAINS4_8MMA_AtomIJNS4_4SM904GMMA27MMA_64x32x16_F32BF16BF16_SSILNSP_5MajorE0ELSR_0ELNSP_7ScaleInE1ELSS_1EEEEEENS4_6LayoutISD_NS5_IJSC_NSA_ILi0EEESW_EEEEENS5_IJNS4_10UnderscoreESZ_SZ_EEEEENS4_13SM90_TMA_LOADENS4_14ComposedLayoutINS4_7SwizzleILi3ELi4ELi3EEENS4_18smem_ptr_flag_bitsILi16EEENSV_INS5_IJNSA_ILi8EEESI_EEENS5_IJSI_SC_EEEEEEEvNS4_8identityENS4_23SM90_TMA_LOAD_MULTICASTES1C_vS1D_EENS_8epilogue10collective6detail29Sm90TmaWarpSpecializedAdapterINS1H_15DefaultEpilogueISK_SL_SL_NS1G_6thread17LinearCombinationISK_Li1EffLNS1L_9ScaleType4KindE0ELNS_15FloatRoundStyleE2ESK_EENS1_15EpilogueDefaultEEEEEvvEEEEvNT_6ParamsE --------------------------
	.section	.nv.info._ZN7cutlass13device_kernelINS_4gemm6kernel13GemmUniversalIN4cute5tupleIJiiiiEEENS1_10collective13CollectiveMmaINS1_34MainloopSm90TmaGmmaWarpSpecializedILi2ENS5_IJNS4_1CILi2EEENSA_ILi1EEESC_EEENS1_35KernelTmaWarpSpecializedCooperativeEEENS5_IJNSA_ILi384EEENSA_ILi224EEENSA_ILi64EEEEEENS_10bfloat16_tENS5_IJlSC_lEEESK_SL_NS4_8TiledMMAINS4_8MMA_AtomIJNS4_4SM904GMMA27MMA_64x32x16_F32BF16BF16_SSILNSP_5MajorE0ELSR_0ELNSP_7ScaleInE1ELSS_1EEEEEENS4_6LayoutISD_NS5_IJSC_NSA_ILi0EEESW_EEEEENS5_IJNS4_10UnderscoreESZ_SZ_EEEEENS4_13SM90_TMA_LOADENS4_14ComposedLayoutINS4_7SwizzleILi3ELi4ELi3EEENS4_18smem_ptr_flag_bitsILi16EEENSV_INS5_IJNSA_ILi8EEESI_EEENS5_IJSI_SC_EEEEEEEvNS4_8identityENS4_23SM90_TMA_LOAD_MULTICASTES1C_vS1D_EENS_8epilogue10collective6detail29Sm90TmaWarpSpecializedAdapterINS1H_15DefaultEpilogueISK_SL_SL_NS1G_6thread17LinearCombinationISK_Li1EffLNS1L_9ScaleType4KindE0ELNS_15FloatRoundStyleE2ESK_EENS1_15EpilogueDefaultEEEEEvvEEEEvNT_6ParamsE,"",@"SHT_CUDA_INFO"
	.sectionflags	@""
	.align	4


	//----- nvinfo : EIATTR_CUDA_API_VERSION
	.align		4
        /*0000*/ 	.byte	0x04, 0x37
        /*0002*/ 	.short	(.L_21 - .L_20)
.L_20:
        /*0004*/ 	.word	0x00000082


	//----- nvinfo : EIATTR_KPARAM_INFO
	.align		4
.L_21:
        /*0008*/ 	.byte	0x04, 0x17
        /*000a*/ 	.short	(.L_23 - .L_22)
.L_22:
        /*000c*/ 	.word	0x00000000
        /*0010*/ 	.short	0x0000
        /*0012*/ 	.short	0x0070
        /*0014*/ 	.byte	0x00, 0xf0, 0x01, 0x10


	//----- nvinfo : EIATTR_SPARSE_MMA_MASK
	.align		4
.L_23:
        /*0018*/ 	.byte	0x03, 0x50
        /*001a*/ 	.short	0x0000


	//----- nvinfo : EIATTR_MAXREG_COUNT
	.align		4
        /*001c*/ 	.byte	0x03, 0x1b
        /*001e*/ 	.short	0x00a8


	//----- nvinfo : EIATTR_NUM_BARRIERS
	.align		4
        /*0020*/ 	.byte	0x02, 0x4c
        /*0022*/ 	.byte	0x01
	.zero		1


	//----- nvinfo : EIATTR_EXTERNS
	.align		4
        /*0024*/ 	.byte	0x04, 0x0f
        /*0026*/ 	.short	(.L_25 - .L_24)


	//   ....[0]....
	.align		4
.L_24:
        /*0028*/ 	.word	index@(__assertfail)


	//----- nvinfo : EIATTR_ANNOTATIONS
	.align		4
.L_25:
        /*002c*/ 	.byte	0x04, 0x55
        /*002e*/ 	.short	(.L_27 - .L_26)


	//   ....[0]....
.L_26:
        /*0030*/ 	.word	0x00000001
        /*0034*/ 	.byte	0x00, 0x07, 0x00, 0x00, 0x01, 0x00, 0x00, 0x00, 0xd0, 0x09, 0x00, 0x00, 0x01, 0x00, 0x00, 0x00
        /* <DEDUP_REMOVED lines=1450> */
        /*5ae4*/ 	.byte	0x60, 0x9f, 0x02, 0x00


	//----- nvinfo : EIATTR_MERCURY_ISA_VERSION
	.align		4
.L_27:
        /*5ae8*/ 	.byte	0x03, 0x5f
        /*5aea*/ 	.short	0x0101


	//----- nvinfo : EIATTR_INT_WARP_WIDE_INSTR_OFFSETS
	.align		4
        /*5aec*/ 	.byte	0x04, 0x31
        /*5aee*/ 	.short	(.L_29 - .L_28)


	//   ....[0]....
.L_28:
        /*5af0*/ 	.word	0x00000540


	//   ....[1]....
        /*5af4*/ 	.word	0x00000550


	//   ....[2]....
        /*5af8*/ 	.word	0x000006c0


	//----- nvinfo : EIATTR_COOP_GROUP_MASK_REGIDS
	.align		4
.L_29:
        /*5afc*/ 	.byte	0x04, 0x29
        /*5afe*/ 	.short	(.L_31 - .L_30)


	//   ....[0]....
.L_30:
        /*5b00*/ 	.word	0xffffffff


	//   ....[1]....
        /*5b04*/ 	.word	0xffffffff


	//   ....[2]....
        /*5b08*/ 	.word	0xffffffff


	//   ....[3]....
        /*5b0c*/ 	.word	0xffffffff


	//   ....[4]....
        /*5b10*/ 	.word	0xffffffff


	//   ....[5]....
        /*5b14*/ 	.word	0xffffffff


	//----- nvinfo : EIATTR_COOP_GROUP_INSTR_OFFSETS
	.align		4
.L_31:
        /*5b18*/ 	.byte	0x04, 0x28
        /*5b1a*/ 	.short	(.L_33 - .L_32)


	//   ....[0]....
.L_32:
        /*5b1c*/ 	.word	0x00000070


	//   ....[1]....
        /*5b20*/ 	.word	0x00000080


	//   ....[2]....
        /*5b24*/ 	.word	0x000001a0


	//   ....[3]....
        /*5b28*/ 	.word	0x00000390


	//   ....[4]....
        /*5b2c*/ 	.word	0x00000810


	//   ....[5]....
        /*5b30*/ 	.word	0x000013e0


	//----- nvinfo : EIATTR_REG_RECONFIG
	.align		4
.L_33:
        /*5b34*/ 	.byte	0x01, 0x54
	.zero		2


	//----- nvinfo : EIATTR_SYSCALL_OFFSETS
	.align		4
        /*5b38*/ 	.byte	0x04, 0x46
        /*5b3a*/ 	.short	(.L_35 - .L_34)


	//   ....[0]....
.L_34:
        /*5b3c*/ 	.word	0x00001590


	//----- nvinfo : EIATTR_MBARRIER_INSTR_OFFSETS
	.align		4
.L_35:
        /*5b40*/ 	.byte	0x04, 0x39
        /*5b42*/ 	.short	(.L_37 - .L_36)


	//   ....[0]....
.L_36:
        /*5b44*/ 	.word	0x00000320
        /*5b48*/ 	.word	0x000000ff
        /*5b4c*/ 	.word	0x00000000
        /*5b50*/ 	.short	0x0100
        /*5b52*/ 	.byte	0x08
	.zero		1


	//   ....[1]....
        /*5b54*/ 	.word	0x00000330
        /*5b58*/ 	.word	0x000000ff
        /*5b5c*/ 	.word	0x00000010
        /*5b60*/ 	.short	0x0100
        /*5b62*/ 	.byte	0x08
	.zero		1


	//   ....[2]....
        /*5b64*/ 	.word	0x00000340
        /*5b68*/ 	.word	0x000000ff
        /*5b6c*/ 	.word	0x00000008
        /*5b70*/ 	.short	0x0100
        /*5b72*/ 	.byte	0x08
	.zero		1


	//   ....[3]....
        /*5b74*/ 	.word	0x00000350
        /*5b78*/ 	.word	0x000000ff
        /*5b7c*/ 	.word	0x00000018
        /*5b80*/ 	.short	0x0100
        /*5b82*/ 	.byte	0x08
	.zero		1


	//   ....[4]....
        /*5b84*/ 	.word	0x00000740
        /*5b88*/ 	.word	0x000000ff
        /*5b8c*/ 	.word	0x00000030
        /*5b90*/ 	.short	0x0100
        /*5b92*/ 	.byte	0x06
	.zero		1


	//   ....[5]....
        /*5b94*/ 	.word	0x00000770
        /*5b98*/ 	.word	0x000000ff
        /*5b9c*/ 	.word	0x00000038
        /*5ba0*/ 	.short	0x0100
        /*5ba2*/ 	.byte	0x06
	.zero		1


	//   ....[6]....
        /*5ba4*/ 	.word	0x00001630
        /*5ba8*/ 	.word	0x00000003
        /*5bac*/ 	.word	0x00000000
        /*5bb0*/ 	.short	0x010a
        /*5bb2*/ 	.byte	0x3f
	.zero		1


	//   ....[7]....
        /*5bb4*/ 	.word	0x00001670
        /*5bb8*/ 	.word	0x00000003
        /*5bbc*/ 	.word	0x00000000
        /*5bc0*/ 	.short	0x010a
        /*5bc2*/ 	.byte	0x3f
	.zero		1


	//   ....[8]....
        /*5bc4*/ 	.word	0x000078c0
        /*5bc8*/ 	.word	0x000000ff
        /*5bcc*/ 	.word	0x00000000
        /*5bd0*/ 	.short	0x010a
        /*5bd2*/ 	.byte	0x04
	.zero		1


	//   ....[9]....
        /*5bd4*/ 	.word	0x00007900
        /*5bd8*/ 	.word	0x000000ff
        /*5bdc*/ 	.word	0x00000000
        /*5be0*/ 	.short	0x010a
        /*5be2*/ 	.byte	0x04
	.zero		1


	//   ....[10]....
        /*5be4*/ 	.word	0x0000e390
        /*5be8*/ 	.word	0x00000000
        /*5bec*/ 	.word	0x00000000
        /*5bf0*/ 	.short	0x0101
        /*5bf2*/ 	.byte	0x3f
	.zero		1


	//   ....[11]....
        /*5bf4*/ 	.word	0x0000e580
        /*5bf8*/ 	.word	0x00000000
        /*5bfc*/ 	.word	0x00000000
        /*5c00*/ 	.short	0x0101
        /*5c02*/ 	.byte	0x3f
	.zero		1


	//   ....[12]....
        /*5c04*/ 	.word	0x00029ab0
        /*5c08*/ 	.word	0x0000000f
        /*5c0c*/ 	.word	0x00000010
        /*5c10*/ 	.short	0x010a
        /*5c12*/ 	.byte	0x3f
	.zero		1


	//   ....[13]....
        /*5c14*/ 	.word	0x00029ed0
        /*5c18*/ 	.word	0x00000002
        /*5c1c*/ 	.word	0x00000038
        /*5c20*/ 	.short	0x0101
        /*5c22*/ 	.byte	0x3f
	.zero		1


	//   ....[14]....
        /*5c24*/ 	.word	0x0002a670
        /*5c28*/ 	.word	0x00000005
        /*5c2c*/ 	.word	0x00000000
        /*5c30*/ 	.short	0x010a
        /*5c32*/ 	.byte	0x3f
	.zero		1


	//   ....[15]....
        /*5c34*/ 	.word	0x0002a700
        /*5c38*/ 	.word	0x00000003
        /*5c3c*/ 	.word	0x00000000
        /*5c40*/ 	.short	0x010a
        /*5c42*/ 	.byte	0x3f
	.zero		1


	//   ....[16]....
        /*5c44*/ 	.word	0x0002a760
        /*5c48*/ 	.word	0x00000003
        /*5c4c*/ 	.word	0x00000000
        /*5c50*/ 	.short	0x010a
        /*5c52*/ 	.byte	0x3f
	.zero		1


	//   ....[17]....
        /*5c54*/ 	.word	0x0002a7c0
        /*5c58*/ 	.word	0x00000004
        /*5c5c*/ 	.word	0x00000000
        /*5c60*/ 	.short	0x010a
        /*5c62*/ 	.byte	0x3f
	.zero		1


	//   ....[18]....
        /*5c64*/ 	.word	0x0002a890
        /*5c68*/ 	.word	0x0000000f
        /*5c6c*/ 	.word	0x00000010
        /*5c70*/ 	.short	0x010a
        /*5c72*/ 	.byte	0x3f
	.zero		1


	//   ....[19]....
        /*5c74*/ 	.word	0x0002a960
        /*5c78*/ 	.word	0x00000005
        /*5c7c*/ 	.word	0x00000000
        /*5c80*/ 	.short	0x010a
        /*5c82*/ 	.byte	0x3f
	.zero		1


	//----- nvinfo : EIATTR_NUM_MBARRIERS
	.align		4
.L_37:
        /*5c84*/ 	.byte	0x03, 0x38
        /*5c86*/ 	.short	0x0006


	//----- nvinfo : EIATTR_EXIT_INSTR_OFFSETS
	.align		4
        /*5c88*/ 	.byte	0x04, 0x1c
        /*5c8a*/ 	.short	(.L_39 - .L_38)


	//   ....[0]....
.L_38:
        /*5c8c*/ 	.word	0x00000a70


	//   ....[1]....
        /*5c90*/ 	.word	0x00001300


	//   ....[2]....
        /*5c94*/ 	.word	0x00029140


	//   ....[3]....
        /*5c98*/ 	.word	0x00029760


	//   ....[4]....
        /*5c9c*/ 	.word	0x0002a750


	//----- nvinfo : EIATTR_MAX_THREADS
	.align		4
.L_39:
        /*5ca0*/ 	.byte	0x04, 0x05
        /*5ca2*/ 	.short	(.L_41 - .L_40)
.L_40:
        /*5ca4*/ 	.word	0x00000180
        /*5ca8*/ 	.word	0x00000001
        /*5cac*/ 	.word	0x00000001


	//----- nvinfo : EIATTR_CRS_STACK_SIZE
	.align		4
.L_41:
        /*5cb0*/ 	.byte	0x04, 0x1e
        /*5cb2*/ 	.short	(.L_43 - .L_42)
.L_42:
        /*5cb4*/ 	.word	0x00000000


	//----- nvinfo : EIATTR_CBANK_PARAM_SIZE
	.align		4
.L_43:
        /*5cb8*/ 	.byte	0x03, 0x19
        /*5cba*/ 	.short	0x0470


	//----- nvinfo : EIATTR_PARAM_CBANK
	.align		4
        /*5cbc*/ 	.byte	0x04, 0x0a
        /*5cbe*/ 	.short	(.L_45 - .L_44)
	.align		4
.L_44:
        /*5cc0*/ 	.word	index@(.nv.constant0._ZN7cutlass13device_kernelINS_4gemm6kernel13GemmUniversalIN4cute5tupleIJiiiiEEENS1_10collective13CollectiveMmaINS1_34MainloopSm90TmaGmmaWarpSpecializedILi2ENS5_IJNS4_1CILi2EEENSA_ILi1EEESC_EEENS1_35KernelTmaWarpSpecializedCooperativeEEENS5_IJNSA_ILi384EEENSA_ILi224EEENSA_ILi64EEEEEENS_10bfloat16_tENS5_IJlSC_lEEESK_SL_NS4_8TiledMMAINS4_8MMA_AtomIJNS4_4SM904GMMA27MMA_64x32x16_F32BF16BF16_SSILNSP_5MajorE0ELSR_0ELNSP_7ScaleInE1ELSS_1EEEEEENS4_6LayoutISD_NS5_IJSC_NSA_ILi0EEESW_EEEEENS5_IJNS4_10UnderscoreESZ_SZ_EEEEENS4_13SM90_TMA_LOADENS4_14ComposedLayoutINS4_7SwizzleILi3ELi4ELi3EEENS4_18smem_ptr_flag_bitsILi16EEENSV_INS5_IJNSA_ILi8EEESI_EEENS5_IJSI_SC_EEEEEEEvNS4_8identityENS4_23SM90_TMA_LOAD_MULTICASTES1C_vS1D_EENS_8epilogue10collective6detail29Sm90TmaWarpSpecializedAdapterINS1H_15DefaultEpilogueISK_SL_SL_NS1G_6thread17LinearCombinationISK_Li1EffLNS1L_9ScaleType4KindE0ELNS_15FloatRoundStyleE2ESK_EENS1_15EpilogueDefaultEEEEEvvEEEEvNT_6ParamsE)
        /*5cc4*/ 	.short	0x0210
        /*5cc6*/ 	.short	0x0470


	//----- nvinfo : EIATTR_SW_WAR
	.align		4
.L_45:
        /*5cc8*/ 	.byte	0x04, 0x36
        /*5cca*/ 	.short	(.L_47 - .L_46)
.L_46:
        /*5ccc*/ 	.word	0x00000008
.L_47:


//--------------------- .nv.callgraph             --------------------------
	.section	.nv.callgraph,"",@"SHT_CUDA_CALLGRAPH"
	.align	4
	.sectionentsize	8
	.align		4
        /*0000*/ 	.word	0x00000000
	.align		4
        /*0004*/ 	.word	0xffffffff
	.align		4
        /*0008*/ 	.word	index@(_ZN7cutlass13device_kernelINS_4gemm6kernel13GemmUniversalIN4cute5tupleIJiiiiEEENS1_10collective13CollectiveMmaINS1_34MainloopSm90TmaGmmaWarpSpecializedILi2ENS5_IJNS4_1CILi2EEENSA_ILi1EEESC_EEENS1_35KernelTmaWarpSpecializedCooperativeEEENS5_IJNSA_ILi384EEENSA_ILi224EEENSA_ILi64EEEEEENS_10bfloat16_tENS5_IJlSC_lEEESK_SL_NS4_8TiledMMAINS4_8MMA_AtomIJNS4_4SM904GMMA27MMA_64x32x16_F32BF16BF16_SSILNSP_5MajorE0ELSR_0ELNSP_7ScaleInE1ELSS_1EEEEEENS4_6LayoutISD_NS5_IJSC_NSA_ILi0EEESW_EEEEENS5_IJNS4_10UnderscoreESZ_SZ_EEEEENS4_13SM90_TMA_LOADENS4_14ComposedLayoutINS4_7SwizzleILi3ELi4ELi3EEENS4_18smem_ptr_flag_bitsILi16EEENSV_INS5_IJNSA_ILi8EEESI_EEENS5_IJSI_SC_EEEEEEEvNS4_8identityENS4_23SM90_TMA_LOAD_MULTICASTES1C_vS1D_EENS_8epilogue10collective6detail29Sm90TmaWarpSpecializedAdapterINS1H_15DefaultEpilogueISK_SL_SL_NS1G_6thread17LinearCombinationISK_Li1EffLNS1L_9ScaleType4KindE0ELNS_15FloatRoundStyleE2ESK_EENS1_15EpilogueDefaultEEEEEvvEEEEvNT_6ParamsE)
	.align		4
        /*000c*/ 	.word	index@(__assertfail)
	.align		4
        /*0010*/ 	.word	0x00000000
	.align		4
        /*0014*/ 	.word	0xfffffffe
	.align		4
        /*0018*/ 	.word	0x00000000
	.align		4
        /*001c*/ 	.word	0xfffffffd
	.align		4
        /*0020*/ 	.word	0x00000000
	.align		4
        /*0024*/ 	.word	0xfffffffc


//--------------------- .nv.constant4             --------------------------
	.section	.nv.constant4,"a",@progbits
	.align	8
	.align		8
.nv.constant4:
        /*0000*/ 	.dword	__assertfail
	.align		8
        /*0008*/ 	.dword	__unnamed_1
	.align		8
        /*0010*/ 	.dword	_ZN39_INTERNAL_4de26039_4_k_cu_f751d419_55364cuda3std3__45__cpo5beginE
	.align		8
        /*0018*/ 	.dword	_ZN39_INTERNAL_4de26039_4_k_cu_f751d419_55364cuda3std3__45__cpo3endE
	.align		8
        /*0020*/ 	.dword	_ZN39_INTERNAL_4de26039_4_k_cu_f751d419_55364cuda3std3__45__cpo6cbeginE
	.align		8
        /*0028*/ 	.dword	_ZN39_INTERNAL_4de26039_4_k_cu_f751d419_55364cuda3std3__45__cpo4cendE
	.align		8
        /*0030*/ 	.dword	_ZN39_INTERNAL_4de26039_4_k_cu_f751d419_55364cuda3std3__441_GLOBAL__N__4de26039_4_k_cu_f751d419_55366ignoreE
	.align		8
        /*0038*/ 	.dword	_ZN39_INTERNAL_4de26039_4_k_cu_f751d419_55364cuda3std3__419piecewise_constructE
	.align		8
        /*0040*/ 	.dword	_ZN39_INTERNAL_4de26039_4_k_cu_f751d419_55364cuda3std3__48in_placeE
	.align		8
        /*0048*/ 	.dword	_ZN39_INTERNAL_4de26039_4_k_cu_f751d419_55364cuda3std6ranges3__45__cpo4swapE
	.align		8
        /*0050*/ 	.dword	_ZN39_INTERNAL_4de26039_4_k_cu_f751d419_55364cuda3std6ranges3__45__cpo9iter_moveE
	.align		8
        /*0058*/ 	.dword	_ZN39_INTERNAL_4de26039_4_k_cu_f751d419_55364cute7productE
	.align		8
        /*0060*/ 	.dword	_ZN39_INTERNAL_4de26039_4_k_cu_f751d419_55364cute1_E
	.align		8
        /*0068*/ 	.dword	$str$22
	.align		8
        /*0070*/ 	.dword	$str$23


//--------------------- .text._ZN7cutlass13device_kernelINS_4gemm6kernel13GemmUniversalIN4cute5tupleIJiiiiEEENS1_10collective13CollectiveMmaINS1_34MainloopSm90TmaGmmaWarpSpecializedILi2ENS5_IJNS4_1CILi2EEENSA_ILi1EEESC_EEENS1_35KernelTmaWarpSpecializedCooperativeEEENS5_IJNSA_ILi384EEENSA_ILi224EEENSA_ILi64EEEEEENS_10bfloat16_tENS5_IJlSC_lEEESK_SL_NS4_8TiledMMAINS4_8MMA_AtomIJNS4_4SM904GMMA27MMA_64x32x16_F32BF16BF16_SSILNSP_5MajorE0ELSR_0ELNSP_7ScaleInE1ELSS_1EEEEEENS4_6LayoutISD_NS5_IJSC_NSA_ILi0EEESW_EEEEENS5_IJNS4_10UnderscoreESZ_SZ_EEEEENS4_13SM90_TMA_LOADENS4_14ComposedLayoutINS4_7SwizzleILi3ELi4ELi3EEENS4_18smem_ptr_flag_bitsILi16EEENSV_INS5_IJNSA_ILi8EEESI_EEENS5_IJSI_SC_EEEEEEEvNS4_8identityENS4_23SM90_TMA_LOAD_MULTICASTES1C_vS1D_EENS_8epilogue10collective6detail29Sm90TmaWarpSpecializedAdapterINS1H_15DefaultEpilogueISK_SL_SL_NS1G_6thread17LinearCombinationISK_Li1EffLNS1L_9ScaleType4KindE0ELNS_15FloatRoundStyleE2ESK_EENS1_15EpilogueDefaultEEEEEvvEEEEvNT_6ParamsE --------------------------
	.section	.text._ZN7cutlass13device_kernelINS_4gemm6kernel13GemmUniversalIN4cute5tupleIJiiiiEEENS1_10collective13CollectiveMmaINS1_34MainloopSm90TmaGmmaWarpSpecializedILi2ENS5_IJNS4_1CILi2EEENSA_ILi1EEESC_EEENS1_35KernelTmaWarpSpecializedCooperativeEEENS5_IJNSA_ILi384EEENSA_ILi224EEENSA_ILi64EEEEEENS_10bfloat16_tENS5_IJlSC_lEEESK_SL_NS4_8TiledMMAINS4_8MMA_AtomIJNS4_4SM904GMMA27MMA_64x32x16_F32BF16BF16_SSILNSP_5MajorE0ELSR_0ELNSP_7ScaleInE1ELSS_1EEEEEENS4_6LayoutISD_NS5_IJSC_NSA_ILi0EEESW_EEEEENS5_IJNS4_10UnderscoreESZ_SZ_EEEEENS4_13SM90_TMA_LOADENS4_14ComposedLayoutINS4_7SwizzleILi3ELi4ELi3EEENS4_18smem_ptr_flag_bitsILi16EEENSV_INS5_IJNSA_ILi8EEESI_EEENS5_IJSI_SC_EEEEEEEvNS4_8identityENS4_23SM90_TMA_LOAD_MULTICASTES1C_vS1D_EENS_8epilogue10collective6detail29Sm90TmaWarpSpecializedAdapterINS1H_15DefaultEpilogueISK_SL_SL_NS1G_6thread17LinearCombinationISK_Li1EffLNS1L_9ScaleType4KindE0ELNS_15FloatRoundStyleE2ESK_EENS1_15EpilogueDefaultEEEEEvvEEEEvNT_6ParamsE,"ax",@progbits
	.align	128
.text._ZN7cutlass13device_kernelINS_4gemm6kernel13GemmUniversalIN4cute5tupleIJiiiiEEENS1_10collective13CollectiveMmaINS1_34MainloopSm90TmaGmmaWarpSpecializedILi2ENS5_IJNS4_1CILi2EEENSA_ILi1EEESC_EEENS1_35KernelTmaWarpSpecializedCooperativeEEENS5_IJNSA_ILi384EEENSA_ILi224EEENSA_ILi64EEEEEENS_10bfloat16_tENS5_IJlSC_lEEESK_SL_NS4_8TiledMMAINS4_8MMA_AtomIJNS4_4SM904GMMA27MMA_64x32x16_F32BF16BF16_SSILNSP_5MajorE0ELSR_0ELNSP_7ScaleInE1ELSS_1EEEEEENS4_6LayoutISD_NS5_IJSC_NSA_ILi0EEESW_EEEEENS5_IJNS4_10UnderscoreESZ_SZ_EEEEENS4_13SM90_TMA_LOADENS4_14ComposedLayoutINS4_7SwizzleILi3ELi4ELi3EEENS4_18smem_ptr_flag_bitsILi16EEENSV_INS5_IJNSA_ILi8EEESI_EEENS5_IJSI_SC_EEEEEEEvNS4_8identityENS4_23SM90_TMA_LOAD_MULTICASTES1C_vS1D_EENS_8epilogue10collective6detail29Sm90TmaWarpSpecializedAdapterINS1H_15DefaultEpilogueISK_SL_SL_NS1G_6thread17LinearCombinationISK_Li1EffLNS1L_9ScaleType4KindE0ELNS_15FloatRoundStyleE2ESK_EENS1_15EpilogueDefaultEEEEEvvEEEEvNT_6ParamsE:
        .type           _ZN7cutlass13device_kernelINS_4gemm6kernel13GemmUniversalIN4cute5tupleIJiiiiEEENS1_10collective13CollectiveMmaINS1_34MainloopSm90TmaGmmaWarpSpecializedILi2ENS5_IJNS4_1CILi2EEENSA_ILi1EEESC_EEENS1_35KernelTmaWarpSpecializedCooperativeEEENS5_IJNSA_ILi384EEENSA_ILi224EEENSA_ILi64EEEEEENS_10bfloat16_tENS5_IJlSC_lEEESK_SL_NS4_8TiledMMAINS4_8MMA_AtomIJNS4_4SM904GMMA27MMA_64x32x16_F32BF16BF16_SSILNSP_5MajorE0ELSR_0ELNSP_7ScaleInE1ELSS_1EEEEEENS4_6LayoutISD_NS5_IJSC_NSA_ILi0EEESW_EEEEENS5_IJNS4_10UnderscoreESZ_SZ_EEEEENS4_13SM90_TMA_LOADENS4_14ComposedLayoutINS4_7SwizzleILi3ELi4ELi3EEENS4_18smem_ptr_flag_bitsILi16EEENSV_INS5_IJNSA_ILi8EEESI_EEENS5_IJSI_SC_EEEEEEEvNS4_8identityENS4_23SM90_TMA_LOAD_MULTICASTES1C_vS1D_EENS_8epilogue10collective6detail29Sm90TmaWarpSpecializedAdapterINS1H_15DefaultEpilogueISK_SL_SL_NS1G_6thread17LinearCombinationISK_Li1EffLNS1L_9ScaleType4KindE0ELNS_15FloatRoundStyleE2ESK_EENS1_15EpilogueDefaultEEEEEvvEEEEvNT_6ParamsE,@function
        .size           _ZN7cutlass13device_kernelINS_4gemm6kernel13GemmUniversalIN4cute5tupleIJiiiiEEENS1_10collective13CollectiveMmaINS1_34MainloopSm90TmaGmmaWarpSpecializedILi2ENS5_IJNS4_1CILi2EEENSA_ILi1EEESC_EEENS1_35KernelTmaWarpSpecializedCooperativeEEENS5_IJNSA_ILi384EEENSA_ILi224EEENSA_ILi64EEEEEENS_10bfloat16_tENS5_IJlSC_lEEESK_SL_NS4_8TiledMMAINS4_8MMA_AtomIJNS4_4SM904GMMA27MMA_64x32x16_F32BF16BF16_SSILNSP_5MajorE0ELSR_0ELNSP_7ScaleInE1ELSS_1EEEEEENS4_6LayoutISD_NS5_IJSC_NSA_ILi0EEESW_EEEEENS5_IJNS4_10UnderscoreESZ_SZ_EEEEENS4_13SM90_TMA_LOADENS4_14ComposedLayoutINS4_7SwizzleILi3ELi4ELi3EEENS4_18smem_ptr_flag_bitsILi16EEENSV_INS5_IJNSA_ILi8EEESI_EEENS5_IJSI_SC_EEEEEEEvNS4_8identityENS4_23SM90_TMA_LOAD_MULTICASTES1C_vS1D_EENS_8epilogue10collective6detail29Sm90TmaWarpSpecializedAdapterINS1H_15DefaultEpilogueISK_SL_SL_NS1G_6thread17LinearCombinationISK_Li1EffLNS1L_9ScaleType4KindE0ELNS_15FloatRoundStyleE2ESK_EENS1_15EpilogueDefaultEEEEEvvEEEEvNT_6ParamsE,(.L_x_733 - _ZN7cutlass13device_kernelINS_4gemm6kernel13GemmUniversalIN4cute5tupleIJiiiiEEENS1_10collective13CollectiveMmaINS1_34MainloopSm90TmaGmmaWarpSpecializedILi2ENS5_IJNS4_1CILi2EEENSA_ILi1EEESC_EEENS1_35KernelTmaWarpSpecializedCooperativeEEENS5_IJNSA_ILi384EEENSA_ILi224EEENSA_ILi64EEEEEENS_10bfloat16_tENS5_IJlSC_lEEESK_SL_NS4_8TiledMMAINS4_8MMA_AtomIJNS4_4SM904GMMA27MMA_64x32x16_F32BF16BF16_SSILNSP_5MajorE0ELSR_0ELNSP_7ScaleInE1ELSS_1EEEEEENS4_6LayoutISD_NS5_IJSC_NSA_ILi0EEESW_EEEEENS5_IJNS4_10UnderscoreESZ_SZ_EEEEENS4_13SM90_TMA_LOADENS4_14ComposedLayoutINS4_7SwizzleILi3ELi4ELi3EEENS4_18smem_ptr_flag_bitsILi16EEENSV_INS5_IJNSA_ILi8EEESI_EEENS5_IJSI_SC_EEEEEEEvNS4_8identityENS4_23SM90_TMA_LOAD_MULTICASTES1C_vS1D_EENS_8epilogue10collective6detail29Sm90TmaWarpSpecializedAdapterINS1H_15DefaultEpilogueISK_SL_SL_NS1G_6thread17LinearCombinationISK_Li1EffLNS1L_9ScaleType4KindE0ELNS_15FloatRoundStyleE2ESK_EENS1_15EpilogueDefaultEEEEEvvEEEEvNT_6ParamsE)
        .other          _ZN7cutlass13device_kernelINS_4gemm6kernel13GemmUniversalIN4cute5tupleIJiiiiEEENS1_10collective13CollectiveMmaINS1_34MainloopSm90TmaGmmaWarpSpecializedILi2ENS5_IJNS4_1CILi2EEENSA_ILi1EEESC_EEENS1_35KernelTmaWarpSpecializedCooperativeEEENS5_IJNSA_ILi384EEENSA_ILi224EEENSA_ILi64EEEEEENS_10bfloat16_tENS5_IJlSC_lEEESK_SL_NS4_8TiledMMAINS4_8MMA_AtomIJNS4_4SM904GMMA27MMA_64x32x16_F32BF16BF16_SSILNSP_5MajorE0ELSR_0ELNSP_7ScaleInE1ELSS_1EEEEEENS4_6LayoutISD_NS5_IJSC_NSA_ILi0EEESW_EEEEENS5_IJNS4_10UnderscoreESZ_SZ_EEEEENS4_13SM90_TMA_LOADENS4_14ComposedLayoutINS4_7SwizzleILi3ELi4ELi3EEENS4_18smem_ptr_flag_bitsILi16EEENSV_INS5_IJNSA_ILi8EEESI_EEENS5_IJSI_SC_EEEEEEEvNS4_8identityENS4_23SM90_TMA_LOAD_MULTICASTES1C_vS1D_EENS_8epilogue10collective6detail29Sm90TmaWarpSpecializedAdapterINS1H_15DefaultEpilogueISK_SL_SL_NS1G_6thread17LinearCombinationISK_Li1EffLNS1L_9ScaleType4KindE0ELNS_15FloatRoundStyleE2ESK_EENS1_15EpilogueDefaultEEEEEvvEEEEvNT_6ParamsE,@"STO_CUDA_ENTRY STV_DEFAULT"
_ZN7cutlass13device_kernelINS_4gemm6kernel13GemmUniversalIN4cute5tupleIJiiiiEEENS1_10collective13CollectiveMmaINS1_34MainloopSm90TmaGmmaWarpSpecializedILi2ENS5_IJNS4_1CILi2EEENSA_ILi1EEESC_EEENS1_35KernelTmaWarpSpecializedCooperativeEEENS5_IJNSA_ILi384EEENSA_ILi224EEENSA_ILi64EEEEEENS_10bfloat16_tENS5_IJlSC_lEEESK_SL_NS4_8TiledMMAINS4_8MMA_AtomIJNS4_4SM904GMMA27MMA_64x32x16_F32BF16BF16_SSILNSP_5MajorE0ELSR_0ELNSP_7ScaleInE1ELSS_1EEEEEENS4_6LayoutISD_NS5_IJSC_NSA_ILi0EEESW_EEEEENS5_IJNS4_10UnderscoreESZ_SZ_EEEEENS4_13SM90_TMA_LOADENS4_14ComposedLayoutINS4_7SwizzleILi3ELi4ELi3EEENS4_18smem_ptr_flag_bitsILi16EEENSV_INS5_IJNSA_ILi8EEESI_EEENS5_IJSI_SC_EEEEEEEvNS4_8identityENS4_23SM90_TMA_LOAD_MULTICASTES1C_vS1D_EENS_8epilogue10collective6detail29Sm90TmaWarpSpecializedAdapterINS1H_15DefaultEpilogueISK_SL_SL_NS1G_6thread17LinearCombinationISK_Li1EffLNS1L_9ScaleType4KindE0ELNS_15FloatRoundStyleE2ESK_EENS1_15EpilogueDefaultEEEEEvvEEEEvNT_6ParamsE:
[----:B------:R-:W0:Y:S02]  /*0000*/  LDC R1, c[0x0][0x28] ;  /* 0x00000a00ff017b82 */ /* 0x000e240000000800 */
[----:B0-----:R-:W-:Y:S01]  /*0010*/  VIADD R1, R1, 0xfffff820 ;  /* 0xfffff82001017836 */ /* 0x001fe20000000000 */
[----:B------:R-:W0:Y:S01]  /*0020*/  S2R R4, SR_TID.X ;  /* 0x0000000000047919 */ /* 0x000e220000002100 */
[----:B------:R-:W-:Y:S01]  /*0030*/  ELECT P0, URZ, PT ;  /* 0x00000000003f782f */ /* 0x000fe20003800000 */
[----:B------:R-:W-:Y:S01]  /*0040*/  BSSY B0, `(.L_x_0) ;  /* 0x0000015000007945 */ /* 0x000fe20003800000 */
[--C-:B0-----:R-:W-:Y:S02]  /*0050*/  SHF.R.U32.HI R0, RZ, 0x5, R4.reuse ;  /* 0x00000005ff007819 */ /* 0x101fe40000011604 */
[----:B------:R-:W-:-:S03]  /*0060*/  SHF.R.U32.HI R2, RZ, 0x7, R4 ;  /* 0x00000007ff027819 */ /* 0x000fc60000011604 */
[----:B------:R-:W0:Y:S04]  /*0070*/  SHFL.IDX PT, R3, R0, RZ, 0x1f ;  /* 0x00001fff00037589 */ /* 0x000e2800000e0000 */
[----:B------:R-:W1:Y:S01]  /*0080*/  SHFL.IDX PT, R2, R2, RZ, 0x1f ;  /* 0x00001fff02027589 */ /* 0x000e6200000e0000 */
[----:B0-----:R-:W-:Y:S02]  /*0090*/  R2UR UR9, R3 ;  /* 0x00000000030972ca */ /* 0x001fe400000e0000 */
[----:B-1----:R-:W-:-:S11]  /*00a0*/  R2UR UR5, R2 ;  /* 0x00000000020572ca */ /* 0x002fd600000e0000 */
[----:B------:R-:W-:Y:S02]  /*00b0*/  USHF.R.S32.HI UR4, URZ, 0x1f, UR9 ;  /* 0x0000001f3f047899 */ /* 0x000fe40008011409 */
[----:B------:R-:W-:Y:S02]  /*00c0*/  ISETP.NE.OR P0, PT, RZ, UR9, !P0 ;  /* 0x00000009ff007c0c */ /* 0x000fe4000c705670 */
[----:B------:R-:W-:-:S04]  /*00d0*/  ULEA.HI UR4, UR4, UR9, URZ, 0x2 ;  /* 0x0000000904047291 */ /* 0x000fc8000f8f103f */
[----:B------:R-:W-:-:S04]  /*00e0*/  ULOP3.LUT UR4, UR4, 0xfffffffc, URZ, 0xc0, !UPT ;  /* 0xfffffffc04047892 */ /* 0x000fc8000f8ec03f */
[----:B------:R-:W-:-:S03]  /*00f0*/  UIADD3 UR9, UR9, -UR4, URZ ;  /* 0x8000000409097290 */ /* 0x000fc6000fffe03f */
[----:B------:R-:W-:Y:S09]  /*0100*/  @P0 BRA `(.L_x_1) ;  /* 0x0000000000200947 */ /* 0x000ff20003800000 */
[----:B------:R-:W-:Y:S02]  /*0110*/  ULDC.64 UR6, c[0x0][0x198] ;  /* 0x0000660000067ab9 */ /* 0x000fe40000000a00 */
[----:B------:R-:W-:Y:S02]  /*0120*/  UIADD3 UR10, UP0, UR6, 0xf0, URZ ;  /* 0x000000f0060a7890 */ /* 0x000fe4000ff1e03f */
[----:B------:R-:W-:Y:S02]  /*0130*/  UIADD3 UR6, UP1, UR6, 0x1f0, URZ ;  /* 0x000001f006067890 */ /* 0x000fe4000ff3e03f */
[----:B------:R-:W-:Y:S02]  /*0140*/  UIADD3.X UR11, URZ, UR7, URZ, UP0, !UPT ;  /* 0x000000073f0b7290 */ /* 0x000fe400087fe43f */
[----:B------:R-:W-:-:S07]  /*0150*/  UIADD3.X UR7, URZ, UR7, URZ, UP1, !UPT ;  /* 0x000000073f077290 */ /* 0x000fce0008ffe43f */
[----:B------:R0:W-:Y:S02]  /*0160*/  UTMACCTL.PF [UR10] ;  /* 0x000000000a0079b9 */ /* 0x0001e40008040000 */
[----:B------:R0:W-:Y:S02]  /*0170*/  UTMACCTL.PF [UR6] ;  /* 0x00000000060079b9 */ /* 0x0001e40008040000 */
[----:B0-----:R-:W-:Y:S01]  /*0180*/  NOP ;  /* 0x0000000000007918 */ /* 0x001fe20000000000 */
.L_x_1:
[----:B------:R-:W-:Y:S05]  /*0190*/  BSYNC B0 ;  /* 0x0000000000007941 */ /* 0x000fea0003800000 */
.L_x_0:
[----:B------:R-:W0:Y:S01]  /*01a0*/  SHFL.IDX PT, R2, R0, RZ, 0x1f ;  /* 0x00001fff00027589 */ /* 0x000e2200000e0000 */
[----:B------:R-:W-:Y:S01]  /*01b0*/  UISETP.NE.AND UP0, UPT, UR9, 0x3, UPT ;  /* 0x000000030900788c */ /* 0x000fe2000bf05270 */
[----:B------:R-:W-:Y:S01]  /*01c0*/  ISETP.NE.AND P1, PT, RZ, UR5, PT ;  /* 0x00000005ff007c0c */ /* 0x000fe2000bf25270 */
[----:B------:R-:W-:Y:S02]  /*01d0*/  UIADD3 UR16, UR5, -0x1, URZ ;  /* 0xffffffff05107890 */ /* 0x000fe4000fffe03f */
[----:B------:R-:W-:Y:S02]  /*01e0*/  UISETP.EQ.OR UP0, UPT, UR9, URZ, !UP0 ;  /* 0x0000003f0900728c */ /* 0x000fe4000c702670 */
[----:B------:R-:W-:Y:S02]  /*01f0*/  UISETP.GE.U32.AND UP1, UPT, UR16, 0x2, UPT ;  /* 0x000000021000788c */ /* 0x000fe4000bf26070 */
[----:B------:R-:W-:-:S04]  /*0200*/  UISETP.EQ.AND UP0, UPT, UR5, URZ, UP0 ;  /* 0x0000003f0500728c */ /* 0x000fc80008702270 */
[----:B------:R-:W-:-:S04]  /*0210*/  USEL UR38, URZ, 0x1, !UP0 ;  /* 0x000000013f267887 */ /* 0x000fc8000c000000 */
[----:B------:R-:W-:Y:S01]  /*0220*/  USEL UR38, UR38, 0x2, UP1 ;  /* 0x0000000226267887 */ /* 0x000fe20008800000 */
[----:B0-----:R-:W-:-:S13]  /*0230*/  ISETP.NE.AND P0, PT, R2, RZ, PT ;  /* 0x000000ff0200720c */ /* 0x001fda0003f05270 */
[----:B------:R-:W-:Y:S05]  /*0240*/  @P0 BRA `(.L_x_2) ;  /* 0x0000000000480947 */ /* 0x000fea0003800000 */
[----:B------:R-:W0:Y:S01]  /*0250*/  S2UR UR8, SR_CgaCtaId ;  /* 0x00000000000879c3 */ /* 0x000e220000008800 */
[----:B------:R-:W-:Y:S01]  /*0260*/  UMOV UR4, 0x400 ;  /* 0x0000040000047882 */ /* 0x000fe20000000000 */
[----:B------:R-:W-:Y:S01]  /*0270*/  UMOV UR5, 0x1 ;  /* 0x0000000100057882 */ /* 0x000fe20000000000 */
[----:B------:R-:W-:Y:S01]  /*0280*/  UMOV UR6, 0x4 ;  /* 0x0000000400067882 */ /* 0x000fe20000000000 */
[----:B------:R-:W-:Y:S01]  /*0290*/  ELECT P0, URZ, PT ;  /* 0x00000000003f782f */ /* 0x000fe20003800000 */
[----:B------:R-:W-:-:S04]  /*02a0*/  UIADD3 UR6, -UR6, 0x100000, URZ ;  /* 0x0010000006067890 */ /* 0x000fc8000fffe13f */
[----:B------:R-:W-:Y:S02]  /*02b0*/  USHF.L.U32 UR7, UR6, 0xb, URZ ;  /* 0x0000000b06077899 */ /* 0x000fe4000800063f */
[----:B------:R-:W-:Y:S02]  /*02c0*/  USHF.L.U32 UR6, UR6, 0x1, URZ ;  /* 0x0000000106067899 */ /* 0x000fe4000800063f */
[----:B0-----:R-:W-:Y:S02]  /*02d0*/  ULEA UR8, UR8, UR4, 0x18 ;  /* 0x0000000408087291 */ /* 0x001fe4000f8ec03f */
[----:B------:R-:W-:-:S04]  /*02e0*/  UIADD3 UR4, -UR5, 0x100000, URZ ;  /* 0x0010000005047890 */ /* 0x000fc8000fffe13f */
[----:B------:R-:W-:Y:S02]  /*02f0*/  USHF.L.U32 UR5, UR4, 0xb, URZ ;  /* 0x0000000b04057899 */ /* 0x000fe4000800063f */
[----:B------:R-:W-:Y:S01]  /*0300*/  USHF.L.U32 UR4, UR4, 0x1, URZ ;  /* 0x0000000104047899 */ /* 0x000fe2000800063f */
[----:B------:R-:W0:Y:S11]  /*0310*/  FENCE.VIEW.ASYNC.S ;  /* 0x00000000000073c6 */ /* 0x000e360000000000 */
[----:B0-----:R0:W1:Y:S01]  /*0320*/  SYNCS.EXCH.64 URZ, [UR8], UR4 ;  /* 0x00000004083f75b2 */ /* 0x0010620008000100 */
[----:B------:R0:W2:Y:S01]  /*0330*/  SYNCS.EXCH.64 URZ, [UR8+0x10], UR6 ;  /* 0x00001006083f75b2 */ /* 0x0000a20008000100 */
[----:B------:R0:W3:Y:S01]  /*0340*/  SYNCS.EXCH.64 URZ, [UR8+0x8], UR4 ;  /* 0x00000804083f75b2 */ /* 0x0000e20008000100 */
[----:B------:R0:W4:Y:S01]  /*0350*/  SYNCS.EXCH.64 URZ, [UR8+0x18], UR6 ;  /* 0x00001806083f75b2 */ /* 0x0001220008000100 */
[----:B------:R-:W-:Y:S01]  /*0360*/  NOP ;  /* 0x0000000000007918 */ /* 0x000fe20000000000 */
.L_x_2:
[----:B------:R-:W5:Y:S01]  /*0370*/  S2UR UR13, SR_CTAID.X ;  /* 0x00000000000d79c3 */ /* 0x000f620000002500 */
[----:B------:R-:W-:Y:S01]  /*0380*/  SHF.R.S32.HI R3, RZ, 0x1f, R4 ;  /* 0x0000001fff037819 */ /* 0x000fe20000011404 */
[----:B------:R5:W1:Y:S01]  /*0390*/  SHFL.IDX PT, R6, R0, RZ, 0x1f ;  /* 0x00001fff00067589 */ /* 0x000a6200000e0000 */
[----:B0-----:R-:W-:Y:S01]  /*03a0*/  ULDC UR4, c[0x0][0x150] ;  /* 0x0000540000047ab9 */ /* 0x001fe20000000800 */
[----:B------:R-:W-:Y:S02]  /*03b0*/  ELECT P0, URZ, PT ;  /* 0x00000000003f782f */ /* 0x000fe40003800000 */
[----:B------:R-:W-:Y:S01]  /*03c0*/  LEA.HI R3, R3, R4, RZ, 0x7 ;  /* 0x0000000403037211 */ /* 0x000fe200078f38ff */
[----:B------:R-:W-:Y:S01]  /*03d0*/  ULDC UR5, c[0x0][0x154] ;  /* 0x0000550000057ab9 */ /* 0x000fe20000000800 */
[----:B------:R-:W-:Y:S01]  /*03e0*/  SHF.R.S32.HI R7, RZ, 0x1f, R2 ;  /* 0x0000001fff077819 */ /* 0x000fe20000011402 */
[----:B------:R-:W0:Y:S01]  /*03f0*/  S2UR UR10, SR_CTAID.Y ;  /* 0x00000000000a79c3 */ /* 0x000e220000002600 */
[----:B------:R-:W-:Y:S01]  /*0400*/  LOP3.LUT R3, R3, 0xffffff80, RZ, 0xc0, !PT ;  /* 0xffffff8003037812 */ /* 0x000fe200078ec0ff */
[----:B------:R-:W-:Y:S01]  /*0410*/  ULDC UR8, c[0x0][0x144] ;  /* 0x0000510000087ab9 */ /* 0x000fe20000000800 */
[----:B------:R-:W-:Y:S01]  /*0420*/  LEA.HI R7, R7, R2, RZ, 0x2 ;  /* 0x0000000207077211 */ /* 0x000fe200078f10ff */
[----:B------:R-:W-:Y:S01]  /*0430*/  NOP ;  /* 0x0000000000007918 */ /* 0x000fe20000000000 */
[----:B------:R-:W-:Y:S01]  /*0440*/  NOP ;  /* 0x0000000000007918 */ /* 0x000fe20000000000 */
[----:B------:R-:W-:Y:S01]  /*0450*/  IMAD.IADD R3, R4, 0x1, -R3 ;  /* 0x0000000104037824 */ /* 0x000fe200078e0a03 */
[----:B------:R-:W-:Y:S01]  /*0460*/  LOP3.LUT R7, R7, 0x3ffffffc, RZ, 0xc0, !PT ;  /* 0x3ffffffc07077812 */ /* 0x000fe200078ec0ff */
[----:B------:R-:W-:Y:S01]  /*0470*/  ULDC UR11, c[0x0][0x148] ;  /* 0x00005200000b7ab9 */ /* 0x000fe20000000800 */
[----:B------:R-:W-:-:S02]  /*0480*/  IMAD.MOV.U32 R17, RZ, RZ, 0x1 ;  /* 0x00000001ff117424 */ /* 0x000fc400078e00ff */
[----:B------:R-:W-:Y:S01]  /*0490*/  SHF.R.S32.HI R4, RZ, 0x1f, R3 ;  /* 0x0000001fff047819 */ /* 0x000fe20000011403 */
[----:B------:R-:W-:-:S03]  /*04a0*/  IMAD.IADD R2, R2, 0x1, -R7 ;  /* 0x0000000102027824 */ /* 0x000fc600078e0a07 */
[----:B------:R-:W-:Y:S02]  /*04b0*/  LEA.HI R4, R4, R3, RZ, 0x3 ;  /* 0x0000000304047211 */ /* 0x000fe400078f18ff */
[----:B-----5:R-:W-:Y:S02]  /*04c0*/  I2FP.F32.U32 R5, UR13 ;  /* 0x0000000d00057c45 */ /* 0x020fe40008201000 */
[--C-:B------:R-:W-:Y:S02]  /*04d0*/  SHF.R.S32.HI R0, RZ, 0x3, R4.reuse ;  /* 0x00000003ff007819 */ /* 0x100fe40000011404 */
[----:B-1----:R-:W-:Y:S01]  /*04e0*/  ISETP.NE.OR P0, PT, R6, RZ, !P0 ;  /* 0x000000ff0600720c */ /* 0x002fe20004705670 */
[----:B------:R-:W-:Y:S01]  /*04f0*/  FMUL R8, R5, UR4 ;  /* 0x0000000405087c20 */ /* 0x000fe20008400000 */
[----:B------:R-:W-:-:S04]  /*0500*/  SHF.R.S32.HI R5, RZ, 0x1f, R4 ;  /* 0x0000001fff057819 */ /* 0x000fc80000011404 */
[----:B------:R-:W-:Y:S01]  /*0510*/  LEA.HI R5, R5, R0, RZ, 0x2 ;  /* 0x0000000005057211 */ /* 0x000fe200078f10ff */
[----:B------:R-:W1:Y:S03]  /*0520*/  F2I.U32.TRUNC.NTZ R8, R8 ;  /* 0x0000000800087305 */ /* 0x000e66000020f000 */
[----:B------:R-:W-:-:S03]  /*0530*/  LOP3.LUT R5, R5, 0xfffffffc, RZ, 0xc0, !PT ;  /* 0xfffffffc05057812 */ /* 0x000fc600078ec0ff */
[----:B------:R-:W-:Y:S01]  /*0540*/  VOTEU.ALL UP0, P0 ;  /* 0x00000000003f7886 */ /* 0x000fe20000000000 */
[----:B------:R-:W-:Y:S01]  /*0550*/  VOTEU.ALL UP1, P0 ;  /* 0x00000000003f7886 */ /* 0x000fe20000020000 */
[----:B------:R-:W-:Y:S01]  /*0560*/  IMAD.IADD R5, R0, 0x1, -R5 ;  /* 0x0000000100057824 */ /* 0x000fe200078e0a05 */
[----:B0-----:R-:W-:Y:S02]  /*0570*/  I2FP.F32.U32 R0, UR10 ;  /* 0x0000000a00007c45 */ /* 0x001fe40008201000 */
[----:B------:R-:W0:Y:S01]  /*0580*/  @!UP0 S2UR UR7, SR_CgaCtaId ;  /* 0x00000000000789c3 */ /* 0x000e220000008800 */
[----:B------:R-:W-:Y:S01]  /*0590*/  IMAD R2, R2, 0x4, R5 ;  /* 0x0000000402027824 */ /* 0x000fe200078e0205 */
[----:B------:R-:W-:Y:S01]  /*05a0*/  @!UP0 UMOV UR6, 0x400 ;  /* 0x0000040000068882 */ /* 0x000fe20000000000 */
[----:B------:R-:W-:Y:S01]  /*05b0*/  FMUL R4, R0, UR5 ;  /* 0x0000000500047c20 */ /* 0x000fe20008400000 */
[----:B-1----:R-:W-:Y:S02]  /*05c0*/  R2UR UR4, R8 ;  /* 0x00000000080472ca */ /* 0x002fe400000e0000 */
[----:B------:R-:W-:-:S03]  /*05d0*/  LEA.HI R0, R2, R2, RZ, 0x1 ;  /* 0x0000000202007211 */ /* 0x000fc600078f08ff */
[----:B------:R-:W1:Y:S01]  /*05e0*/  F2I.U32.TRUNC.NTZ R4, R4 ;  /* 0x0000000400047305 */ /* 0x000e62000020f000 */
[----:B------:R-:W-:-:S05]  /*05f0*/  LOP3.LUT R5, R0, 0xfffffffe, RZ, 0xc0, !PT ;  /* 0xfffffffe00057812 */ /* 0x000fca00078ec0ff */
[----:B------:R-:W-:Y:S02]  /*0600*/  IMAD.IADD R5, R2, 0x1, -R5 ;  /* 0x0000000102057824 */ /* 0x000fe400078e0a05 */
[----:B------:R-:W-:-:S04]  /*0610*/  UIADD3 UR4, -UR4, URZ, URZ ;  /* 0x0000003f04047290 */ /* 0x000fc8000fffe13f */
[----:B------:R-:W-:Y:S01]  /*0620*/  UIMAD UR8, UR8, UR4, UR13 ;  /* 0x00000004080872a4 */ /* 0x000fe2000f8e020d */
[----:B-1----:R-:W-:Y:S02]  /*0630*/  R2UR UR12, R4 ;  /* 0x00000000040c72ca */ /* 0x002fe400000e0000 */
[----:B------:R-:W-:Y:S01]  /*0640*/  UMOV UR4, 0x20 ;  /* 0x0000002000047882 */ /* 0x000fe20000000000 */
[----:B------:R-:W1:Y:S02]  /*0650*/  LDC R4, c[0x0][0x140] ;  /* 0x00005000ff047b82 */ /* 0x000e640000000800 */
[----:B------:R-:W-:Y:S01]  /*0660*/  ISETP.NE.AND P3, PT, R5, UR8, PT ;  /* 0x0000000805007c0c */ /* 0x000fe2000bf65270 */
[----:B------:R-:W-:-:S04]  /*0670*/  @!UP0 UIADD3 UR4, -UR4, 0x100000, URZ ;  /* 0x0010000004048890 */ /* 0x000fc8000fffe13f */
[----:B------:R-:W-:Y:S02]  /*0680*/  @!UP0 USHF.L.U32 UR5, UR4, 0xb, URZ ;  /* 0x0000000b04058899 */ /* 0x000fe4000800063f */
[----:B------:R-:W-:Y:S01]  /*0690*/  @!UP0 USHF.L.U32 UR4, UR4, 0x1, URZ ;  /* 0x0000000104048899 */ /* 0x000fe2000800063f */
[C---:B------:R-:W-:Y:S01]  /*06a0*/  SHF.L.U32 R5, R2.reuse, 0x2, RZ ;  /* 0x0000000202057819 */ /* 0x040fe200000006ff */
[----:B0-----:R-:W-:Y:S01]  /*06b0*/  @!UP0 ULEA UR6, UR7, UR6, 0x18 ;  /* 0x0000000607068291 */ /* 0x001fe2000f8ec03f */
[----:B------:R-:W-:Y:S02]  /*06c0*/  VOTEU.ALL UP0, P0 ;  /* 0x00000000003f7886 */ /* 0x000fe40000000000 */
[----:B------:R-:W-:Y:S02]  /*06d0*/  LOP3.LUT R9, R2, 0xc, R5, 0x78, !PT ;  /* 0x0000000c02097812 */ /* 0x000fe400078e7805 */
[----:B------:R-:W-:Y:S01]  /*06e0*/  LOP3.LUT P0, RZ, R3, 0x7, RZ, 0xc0, !PT ;  /* 0x0000000703ff7812 */ /* 0x000fe2000780c0ff */
[----:B------:R-:W-:-:S02]  /*06f0*/  UIADD3 UR12, -UR12, URZ, URZ ;  /* 0x0000003f0c0c7290 */ /* 0x000fc4000fffe13f */
[----:B------:R0:W-:Y:S01]  /*0700*/  STL [R1+0x210], R9 ;  /* 0x0002100901007387 */ /* 0x0001e20000100800 */
[C---:B------:R-:W-:Y:S02]  /*0710*/  ISETP.LT.U32.AND P0, PT, R9.reuse, 0x2, !P0 ;  /* 0x000000020900780c */ /* 0x040fe40004701070 */
[----:B------:R-:W-:Y:S01]  /*0720*/  @P3 LEA.HI R0, R9, R9, RZ, 0x1 ;  /* 0x0000000909003211 */ /* 0x000fe200078f08ff */
[----:B------:R-:W5:Y:S02]  /*0730*/  FENCE.VIEW.ASYNC.S ;  /* 0x00000000000073c6 */ /* 0x000f640000000000 */
[----:B-----5:R-:W0:Y:S01]  /*0740*/  @!UP0 SYNCS.EXCH.64 URZ, [UR6+0x30], UR4 ;  /* 0x00003004063f85b2 */ /* 0x020e220008000100 */
[----:B------:R-:W-:Y:S02]  /*0750*/  @P3 SHF.R.S32.HI R0, RZ, 0x1, R0 ;  /* 0x00000001ff003819 */ /* 0x000fe40000011400 */
[----:B-1----:R-:W-:Y:S01]  /*0760*/  ISETP.EQ.U32.AND P2, PT, R4, 0x1, PT ;  /* 0x000000010400780c */ /* 0x002fe20003f42070 */
[----:B------:R1:W0:Y:S01]  /*0770*/  @!UP1 SYNCS.EXCH.64 URZ, [UR6+0x38], UR4 ;  /* 0x00003804063f95b2 */ /* 0x0002220008000100 */
[----:B------:R-:W-:Y:S01]  /*0780*/  NOP ;  /* 0x0000000000007918 */ /* 0x000fe20000000000 */
[----:B-1----:R-:W-:-:S06]  /*0790*/  UIMAD UR4, UR11, UR12, UR10 ;  /* 0x0000000c0b0472a4 */ /* 0x002fcc000f8e020a */
[----:B------:R-:W-:Y:S02]  /*07a0*/  @P3 ISETP.NE.AND P4, PT, R0, UR4, PT ;  /* 0x0000000400003c0c */ /* 0x000fe4000bf85270 */
[----:B------:R-:W-:Y:S02]  /*07b0*/  SEL R0, RZ, 0x1, !P0 ;  /* 0x00000001ff007807 */ /* 0x000fe40004000000 */
[----:B------:R-:W-:-:S04]  /*07c0*/  @P3 SEL R17, RZ, 0x1, P4 ;  /* 0x00000001ff113807 */ /* 0x000fc80002000000 */
[----:B------:R-:W-:Y:S01]  /*07d0*/  LOP3.LUT R17, R17, R0, RZ, 0xc0, !PT ;  /* 0x0000000011117212 */ /* 0x000fe200078ec0ff */
[----:B------:R-:W-:Y:S06]  /*07e0*/  @!P2 BRA `(.L_x_3) ;  /* 0x000000000008a947 */ /* 0x000fec0003800000 */
[----:B0-234-:R-:W-:Y:S01]  /*07f0*/  UCGABAR_ARV ;  /* 0x00000000000079c7 */ /* 0x01dfe20008000000 */
[----:B------:R-:W-:Y:S05]  /*0800*/  BRA `(.L_x_4) ;  /* 0x0000000000047947 */ /* 0x000fea0003800000 */
.L_x_3:
[----:B0-234-:R-:W-:Y:S01]  /*0810*/  NOP ;  /* 0x0000000000007918 */ /* 0x01dfe20000000000 */
.L_x_4:
[----:B------:R-:W-:Y:S01]  /*0820*/  ULDC UR4, c[0x0][0x65c] ;  /* 0x0001970000047ab9 */ /* 0x000fe20000000800 */
[----:B------:R-:W-:Y:S01]  /*0830*/  UMOV UR5, URZ ;  /* 0x0000003f00057c82 */ /* 0x000fe20008000000 */
[----:B------:R-:W-:-:S03]  /*0840*/  UISETP.NE.AND UP0, UPT, UR4, 0x1, UPT ;  /* 0x000000010400788c */ /* 0x000fc6000bf05270 */
[----:B------:R-:W-:Y:S01]  /*0850*/  UMOV UR4, UR13 ;  /* 0x0000000d00047c82 */ /* 0x000fe20008000000 */
[----:B------:R-:W-:Y:S02]  /*0860*/  UP2UR UR39, UPR, URZ, 0x1 ;  /* 0x000000013f277883 */ /* 0x000fe40008000000 */
[----:B------:R-:W-:Y:S02]  /*0870*/  PLOP3.LUT P0, PT, PT, PT, UP0, 0x80, 0x0 ;  /* 0x000000000000781c */ /* 0x000fe40003f0f008 */
[----:B------:R-:W-:Y:S02]  /*0880*/  PLOP3.LUT P3, PT, PT, PT, UP0, 0x80, 0x0 ;  /* 0x000000000000781c */ /* 0x000fe40003f6f008 */
[----:B------:R-:W-:Y:S01]  /*0890*/  PLOP3.LUT P5, PT, PT, PT, UP0, 0x80, 0x0 ;  /* 0x000000000000781c */ /* 0x000fe20003faf008 */
[----:B------:R-:W-:Y:S01]  /*08a0*/  @UP0 ULDC UR14, c[0x0][0x10] ;  /* 0x00000400000e0ab9 */ /* 0x000fe20000000800 */
[----:B------:R-:W-:Y:S01]  /*08b0*/  @UP0 UMOV UR6, UR10 ;  /* 0x0000000a00060c82 */ /* 0x000fe20008000000 */
[----:B------:R-:W-:Y:S01]  /*08c0*/  @UP0 UMOV UR7, URZ ;  /* 0x0000003f00070c82 */ /* 0x000fe20008000000 */
[----:B------:R-:W-:Y:S01]  /*08d0*/  PLOP3.LUT P4, PT, PT, PT, UP0, 0x80, 0x0 ;  /* 0x000000000000781c */ /* 0x000fe20003f8f008 */
[----:B------:R-:W-:-:S03]  /*08e0*/  @UP0 UIMAD.WIDE.U32 UR14, UR13, UR14, UR6 ;  /* 0x0000000e0d0e02a5 */ /* 0x000fc6000f8e0006 */
[----:B------:R-:W-:Y:S01]  /*08f0*/  @!UP0 ULDC UR7, c[0x0][0xc] ;  /* 0x0000030000078ab9 */ /* 0x000fe20000000800 */
[----:B------:R-:W-:Y:S01]  /*0900*/  @UP0 UMOV UR6, URZ ;  /* 0x0000003f00060c82 */ /* 0x000fe20008000000 */
[----:B------:R-:W-:Y:S01]  /*0910*/  @!UP0 UIMAD.WIDE.U32 UR4, UR10, UR7, UR4 ;  /* 0x000000070a0482a5 */ /* 0x000fe2000f8e0004 */
[----:B------:R-:W-:Y:S01]  /*0920*/  IMAD.U32 R2, RZ, RZ, UR14 ;  /* 0x0000000eff027e24 */ /* 0x000fe2000f8e00ff */
[----:B------:R-:W-:Y:S02]  /*0930*/  @UP0 UIADD3 UR6, UR15, UR6, URZ ;  /* 0x000000060f060290 */ /* 0x000fe4000fffe03f */
[----:B------:R-:W-:Y:S02]  /*0940*/  IMAD.U32 R3, RZ, RZ, UR15 ;  /* 0x0000000fff037e24 */ /* 0x000fe4000f8e00ff */
[----:B------:R-:W-:Y:S01]  /*0950*/  @P0 IMAD.MOV.U32 R7, RZ, RZ, R2 ;  /* 0x000000ffff070224 */ /* 0x000fe200078e0002 */
[----:B------:R-:W-:Y:S01]  /*0960*/  MOV R3, UR5 ;  /* 0x0000000500037c02 */ /* 0x000fe20008000f00 */
[----:B------:R-:W-:-:S02]  /*0970*/  IMAD.U32 R5, RZ, RZ, UR5 ;  /* 0x00000005ff057e24 */ /* 0x000fc4000f8e00ff */
[----:B------:R-:W-:Y:S02]  /*0980*/  IMAD.U32 R2, RZ, RZ, UR4 ;  /* 0x00000004ff027e24 */ /* 0x000fe4000f8e00ff */
[----:B------:R-:W-:Y:S02]  /*0990*/  @P3 IMAD.U32 R6, RZ, RZ, UR6 ;  /* 0x00000006ff063e24 */ /* 0x000fe4000f8e00ff */
[----:B------:R-:W-:Y:S02]  /*09a0*/  @!P5 IMAD.MOV.U32 R6, RZ, RZ, R5 ;  /* 0x000000ffff06d224 */ /* 0x000fe400078e0005 */
[----:B------:R-:W-:Y:S02]  /*09b0*/  @!P4 IMAD.MOV.U32 R7, RZ, RZ, R2 ;  /* 0x000000ffff07c224 */ /* 0x000fe400078e0002 */
[----:B------:R-:W-:Y:S01]  /*09c0*/  IMAD.U32 R4, RZ, RZ, UR4 ;  /* 0x00000004ff047e24 */ /* 0x000fe2000f8e00ff */
[----:B------:R0:W-:Y:S04]  /*09d0*/  STL [R1+0x220], R6 ;  /* 0x0002200601007387 */ /* 0x0001e80000100800 */
[----:B------:R0:W-:Y:S01]  /*09e0*/  STL [R1+0x224], R7 ;  /* 0x0002240701007387 */ /* 0x0001e20000100800 */
[----:B------:R-:W-:Y:S05]  /*09f0*/  @!P2 BRA `(.L_x_5) ;  /* 0x00000000000ca947 */ /* 0x000fea0003800000 */
[----:B------:R-:W-:Y:S01]  /*0a00*/  UCGABAR_WAIT ;  /* 0x0000000000007dc7 */ /* 0x000fe20008000000 */
[----:B------:R-:W-:Y:S01]  /*0a10*/  CCTL.IVALL ;  /* 0x00000000ff00798f */ /* 0x000fe20002000000 */
[----:B------:R-:W-:Y:S05]  /*0a20*/  BRA `(.L_x_6) ;  /* 0x0000000000047947 */ /* 0x000fea0003800000 */
.L_x_5:
[----:B------:R-:W-:Y:S06]  /*0a30*/  BAR.SYNC.DEFER_BLOCKING 0x0 ;  /* 0x0000000000007b1d */ /* 0x000fec0000010000 */
.L_x_6:
[----:B------:R-:W-:Y:S05]  /*0a40*/  @!P1 BRA `(.L_x_7) ;  /* 0x0000028400c09947 */ /* 0x000fea0003800000 */
[----:B------:R-:W-:-:S06]  /*0a50*/  UISETP.GT.U32.AND UP0, UPT, UR16, 0x1, UPT ;  /* 0x000000011000788c */ /* 0x000fcc000bf04070 */
[----:B------:R-:W-:-:S13]  /*0a60*/  PLOP3.LUT P0, PT, PT, PT, UP0, 0x80, 0x0 ;  /* 0x000000000000781c */ /* 0x000fda0003f0f008 */
[----:B------:R-:W-:Y:S05]  /*0a70*/  @P0 EXIT ;  /* 0x000000000000094d */ /* 0x000fea0003800000 */
[----:B------:R-:W-:Y:S01]  /*0a80*/  ULDC.64 UR4, c[0x0][0x650] ;  /* 0x0001940000047ab9 */ /* 0x000fe20000000a00 */
[----:B------:R-:W-:Y:S01]  /*0a90*/  UMOV UR48, 0xffffffff ;  /* 0xffffffff00307882 */ /* 0x000fe20000000000 */
[----:B------:R-:W-:Y:S01]  /*0aa0*/  ISETP.GE.U32.AND P0, PT, R7, UR4, PT ;  /* 0x0000000407007c0c */ /* 0x000fe2000bf06070 */
[----:B------:R-:W-:Y:S01]  /*0ab0*/  UMOV UR43, 0xffffffff ;  /* 0xffffffff002b7882 */ /* 0x000fe20000000000 */
[----:B------:R-:W-:Y:S01]  /*0ac0*/  UMOV UR42, 0xffffffff ;  /* 0xffffffff002a7882 */ /* 0x000fe20000000000 */
[----:B------:R-:W-:Y:S02]  /*0ad0*/  PRMT R0, RZ, 0x7610, R0 ;  /* 0x00007610ff007816 */ /* 0x000fe40000000000 */
[----:B------:R-:W-:-:S13]  /*0ae0*/  ISETP.GE.U32.AND.EX P0, PT, R6, UR5, PT, P0 ;  /* 0x0000000506007c0c */ /* 0x000fda000bf06100 */
[----:B------:R-:W-:Y:S05]  /*0af0*/  @P0 BRA `(.L_x_8) ;  /* 0x0000000400480947 */ /* 0x000fea0003800000 */
[----:B------:R-:W-:Y:S01]  /*0b00*/  ULDC.64 UR16, c[0x0][0x628] ;  /* 0x00018a0000107ab9 */ /* 0x000fe20000000a00 */
[C---:B------:R-:W-:Y:S01]  /*0b10*/  R2UR UR19, R7.reuse ;  /* 0x00000000071372ca */ /* 0x040fe200000e0000 */
[----:B------:R-:W-:Y:S01]  /*0b20*/  ULDC UR18, c[0x0][0x630] ;  /* 0x00018c0000127ab9 */ /* 0x000fe20000000800 */
[----:B------:R-:W-:Y:S02]  /*0b30*/  ISETP.NE.U32.AND P0, PT, RZ, UR16, PT ;  /* 0x00000010ff007c0c */ /* 0x000fe4000bf05070 */
[----:B------:R-:W-:Y:S02]  /*0b40*/  R2UR UR4, R7 ;  /* 0x00000000070472ca */ /* 0x000fe400000e0000 */
[----:B------:R-:W-:Y:S02]  /*0b50*/  ISETP.NE.AND.EX P0, PT, RZ, UR17, PT, P0 ;  /* 0x00000011ff007c0c */ /* 0x000fe4000bf05300 */
[----:B------:R-:W-:-:S11]  /*0b60*/  R2UR UR5, R6 ;  /* 0x00000000060572ca */ /* 0x000fd600000e0000 */
[----:B------:R-:W-:Y:S05]  /*0b70*/  @!P0 BRA `(.L_x_9) ;  /* 0x0000000000308947 */ /* 0x000fea0003800000 */
[----:B------:R-:W-:Y:S01]  /*0b80*/  R2UR UR4, R7 ;  /* 0x00000000070472ca */ /* 0x000fe200000e0000 */
[----:B------:R-:W-:Y:S01]  /*0b90*/  ULDC UR9, c[0x0][0x634] ;  /* 0x00018d0000097ab9 */ /* 0x000fe20000000800 */
[----:B------:R-:W-:-:S11]  /*0ba0*/  R2UR UR13, R6 ;  /* 0x00000000060d72ca */ /* 0x000fd600000e0000 */
[----:B------:R-:W-:-:S04]  /*0bb0*/  UIADD3 UR9, UP0, UR4, UR9, URZ ;  /* 0x0000000904097290 */ /* 0x000fc8000ff1e03f */
[----:B------:R-:W-:-:S04]  /*0bc0*/  UIADD3.X UR13, URZ, UR13, URZ, UP0, !UPT ;  /* 0x0000000d3f0d7290 */ /* 0x000fc800087fe43f */
[----:B------:R-:W-:-:S04]  /*0bd0*/  UIMAD.WIDE.U32 UR4, UR13, UR16, URZ ;  /* 0x000000100d0472a5 */ /* 0x000fc8000f8e003f */
[----:B------:R-:W-:Y:S02]  /*0be0*/  UIMAD.WIDE.U32 UR6, UP0, UR9, UR17, UR4 ;  /* 0x00000011090672a5 */ /* 0x000fe4000f800004 */
[----:B------:R-:W-:Y:S02]  /*0bf0*/  UIMAD.WIDE.U32 UR4, UR9, UR16, URZ ;  /* 0x00000010090472a5 */ /* 0x000fe4000f8e003f */
[----:B------:R-:W-:Y:S02]  /*0c00*/  UIADD3.X UR15, URZ, URZ, URZ, UP0, !UPT ;  /* 0x0000003f3f0f7290 */ /* 0x000fe400087fe43f */
[----:B------:R-:W-:Y:S01]  /*0c10*/  UIADD3 URZ, UP0, UR5, UR6, URZ ;  /* 0x00000006053f7290 */ /* 0x000fe2000ff1e03f */
[----:B------:R-:W-:-:S03]  /*0c20*/  UMOV UR14, UR7 ;  /* 0x00000007000e7c82 */ /* 0x000fc60008000000 */
[----:B------:R-:W-:-:S12]  /*0c30*/  UIMAD.WIDE.U32.X UR4, UR13, UR17, UR14, UP0 ;  /* 0x000000110d0472a5 */ /* 0x000fd800080e040e */
.L_x_9:
[----:B------:R-:W-:Y:S01]  /*0c40*/  USHF.R.U64 UR42, UR4, UR18, UR5 ;  /* 0x00000012042a7299 */ /* 0x000fe20008001205 */
[----:B------:R-:W-:Y:S01]  /*0c50*/  R2UR UR7, R6 ;  /* 0x00000000060772ca */ /* 0x000fe200000e0000 */
[----:B------:R-:W-:Y:S02]  /*0c60*/  USHF.R.U32.HI UR4, URZ, UR18, UR5 ;  /* 0x000000123f047299 */ /* 0x000fe40008011605 */
[----:B------:R-:W-:Y:S01]  /*0c70*/  UIADD3 UR5, UP0, URZ, -UR42, URZ ;  /* 0x8000002a3f057290 */ /* 0x000fe2000ff1e03f */
[----:B------:R-:W-:Y:S01]  /*0c80*/  ULDC.64 UR14, c[0x0][0x620] ;  /* 0x00018800000e7ab9 */ /* 0x000fe20000000a00 */
[----:B------:R-:W-:Y:S02]  /*0c90*/  UMOV UR6, UR19 ;  /* 0x0000001300067c82 */ /* 0x000fe40008000000 */
[----:B------:R-:W-:Y:S01]  /*0ca0*/  UIADD3.X UR4, URZ, ~UR4, URZ, UP0, !UPT ;  /* 0x800000043f047290 */ /* 0x000fe200087fe43f */
[----:B------:R-:W-:Y:S01]  /*0cb0*/  ULDC UR9, c[0x0][0x618] ;  /* 0x0001860000097ab9 */ /* 0x000fe20000000800 */
[----:B------:R-:W-:-:S02]  /*0cc0*/  UIMAD UR12, UR11, UR12, UR10 ;  /* 0x0000000c0b0c72a4 */ /* 0x000fc4000f8e020a */
[----:B------:R-:W-:Y:S02]  /*0cd0*/  UIMAD UR4, UR4, UR14, URZ ;  /* 0x0000000e040472a4 */ /* 0x000fe4000f8e023f */
[----:B------:R-:W-:Y:S02]  /*0ce0*/  UIMAD.WIDE.U32 UR6, UR5, UR14, UR6 ;  /* 0x0000000e050672a5 */ /* 0x000fe4000f8e0006 */
[----:B------:R-:W-:Y:S01]  /*0cf0*/  UIMAD UR4, UR5, UR15, UR4 ;  /* 0x0000000f050472a4 */ /* 0x000fe2000f8e0204 */
[----:B------:R-:W-:Y:S01]  /*0d00*/  ULDC UR10, c[0x0][0x608] ;  /* 0x00018200000a7ab9 */ /* 0x000fe20000000800 */
[----:B------:R-:W-:Y:S02]  /*0d10*/  ULDC UR18, c[0x0][0x658] ;  /* 0x0001960000127ab9 */ /* 0x000fe40000000800 */
[----:B------:R-:W-:Y:S01]  /*0d20*/  UIADD3 UR7, UR7, UR4, URZ ;  /* 0x0000000407077290 */ /* 0x000fe2000fffe03f */
[----:B------:R-:W-:Y:S02]  /*0d30*/  UMOV UR11, 0xffffffff ;  /* 0xffffffff000b7882 */ /* 0x000fe40000000000 */
[----:B------:R-:W-:Y:S01]  /*0d40*/  ULDC.64 UR4, c[0x0][0x640] ;  /* 0x0001900000047ab9 */ /* 0x000fe20000000a00 */
[----:B------:R-:W-:Y:S01]  /*0d50*/  USHF.R.U64 UR16, UR6, UR9, UR7 ;  /* 0x0000000906107299 */ /* 0x000fe20008001207 */
[----:B------:R-:W-:Y:S01]  /*0d60*/  ISETP.NE.U32.AND P0, PT, RZ, UR4, PT ;  /* 0x00000004ff007c0c */ /* 0x000fe2000bf05070 */
[----:B------:R-:W-:-:S02]  /*0d70*/  USHF.R.U32.HI UR7, URZ, UR9, UR7 ;  /* 0x000000093f077299 */ /* 0x000fc40008011607 */
[----:B------:R-:W-:Y:S01]  /*0d80*/  USHF.L.U32 UR6, UR11, UR18, URZ ;  /* 0x000000120b067299 */ /* 0x000fe2000800063f */
[----:B------:R-:W-:Y:S01]  /*0d90*/  ISETP.NE.AND.EX P0, PT, RZ, UR5, PT, P0 ;  /* 0x00000005ff007c0c */ /* 0x000fe2000bf05300 */
[----:B------:R-:W-:Y:S02]  /*0da0*/  USHF.R.U64 UR22, UR16, UR10, UR7 ;  /* 0x0000000a10167299 */ /* 0x000fe40008001207 */
[----:B------:R-:W-:Y:S02]  /*0db0*/  USHF.R.U32.HI UR7, URZ, UR10, UR7 ;  /* 0x0000000a3f077299 */ /* 0x000fe40008011607 */
[----:B------:R-:W-:Y:S02]  /*0dc0*/  UISETP.NE.AND UP1, UPT, UR39, URZ, UPT ;  /* 0x0000003f2700728c */ /* 0x000fe4000bf25270 */
[----:B------:R-:W-:Y:S01]  /*0dd0*/  USHF.R.U64 UR23, UR22, UR18, UR7 ;  /* 0x0000001216177299 */ /* 0x000fe20008001207 */
[----:B------:R-:W-:Y:S01]  /*0de0*/  ULDC UR17, c[0x0][0x600] ;  /* 0x0001800000117ab9 */ /* 0x000fe20000000800 */
[----:B------:R-:W-:-:S02]  /*0df0*/  ULOP3.LUT UR13, URZ, UR6, URZ, 0x33, !UPT ;  /* 0x000000063f0d7292 */ /* 0x000fc4000f8e333f */
[----:B------:R-:W-:Y:S02]  /*0e00*/  UIADD3 UR15, UR17, -0x1, URZ ;  /* 0xffffffff110f7890 */ /* 0x000fe4000fffe03f */
[----:B------:R-:W-:Y:S02]  /*0e10*/  USEL UR12, UR8, UR12, !UP1 ;  /* 0x0000000c080c7287 */ /* 0x000fe4000c800000 */
[----:B------:R-:W-:Y:S01]  /*0e20*/  USHF.R.U32.HI UR7, URZ, UR18, UR7 ;  /* 0x000000123f077299 */ /* 0x000fe20008011607 */
[----:B------:R-:W-:Y:S01]  /*0e30*/  ULDC UR19, c[0x0][0x648] ;  /* 0x0001920000137ab9 */ /* 0x000fe20000000800 */
[----:B------:R-:W-:Y:S01]  /*0e40*/  ULDC UR20, c[0x0][0x638] ;  /* 0x00018e0000147ab9 */ /* 0x000fe20000000800 */
[----:B------:R-:W-:Y:S01]  /*0e50*/  UMOV UR21, 0x1 ;  /* 0x0000000100157882 */ /* 0x000fe20000000000 */
[----:B------:R-:W-:Y:S01]  /*0e60*/  UMOV UR6, UR23 ;  /* 0x0000001700067c82 */ /* 0x000fe20008000000 */
[----:B------:R-:W-:Y:S07]  /*0e70*/  @!P0 BRA `(.L_x_10) ;  /* 0x0000000000308947 */ /* 0x000fee0003800000 */
[----:B------:R-:W-:Y:S02]  /*0e80*/  ULDC UR10, c[0x0][0x64c] ;  /* 0x00019300000a7ab9 */ /* 0x000fe40000000800 */
        /* <DEDUP_REMOVED lines=8> */
[----:B------:R-:W-:-:S07]  /*0f10*/  UIMAD.WIDE.U32.X UR4, UR14, UR5, UR10, UP0 ;  /* 0x000000050e0472a5 */ /* 0x000fce00080e040a */
[----:B------:R-:W-:Y:S01]  /*0f20*/  UMOV UR6, UR4 ;  /* 0x0000000400067c82 */ /* 0x000fe20008000000 */
[----:B------:R-:W-:-:S05]  /*0f30*/  UMOV UR7, UR5 ;  /* 0x0000000500077c82 */ /* 0x000fca0008000000 */
.L_x_10:
[----:B------:R-:W-:Y:S01]  /*0f40*/  USHF.R.U64 UR5, UR6, UR19, UR7 ;  /* 0x0000001306057299 */ /* 0x000fe20008001207 */
[----:B------:R-:W-:Y:S01]  /*0f50*/  IMAD.MOV.U32 R0, RZ, RZ, 0x1 ;  /* 0x00000001ff007424 */ /* 0x000fe200078e00ff */
[----:B------:R-:W-:Y:S02]  /*0f60*/  USHF.L.U32 UR4, UR21, UR18, URZ ;  /* 0x0000001215047299 */ /* 0x000fe4000800063f */
[----:B------:R-:W-:Y:S02]  /*0f70*/  ULOP3.LUT UR13, UR22, UR13, URZ, 0xc0, !UPT ;  /* 0x0000000d160d7292 */ /* 0x000fe4000f8ec03f */
[----:B------:R-:W-:Y:S02]  /*0f80*/  UIADD3 UR6, -UR5, URZ, URZ ;  /* 0x0000003f05067290 */ /* 0x000fe4000fffe13f */
[----:B------:R-:W-:Y:S02]  /*0f90*/  UIMAD UR13, UR4, UR5, UR13 ;  /* 0x00000005040d72a4 */ /* 0x000fe4000f8e020d */
[----:B------:R-:W-:-:S02]  /*0fa0*/  ULOP3.LUT UR15, UR16, UR15, URZ, 0xc0, !UPT ;  /* 0x0000000f100f7292 */ /* 0x000fc4000f8ec03f */
[----:B------:R-:W-:Y:S01]  /*0fb0*/  UIMAD UR4, UR6, UR20, UR23 ;  /* 0x00000014060472a4 */ /* 0x000fe2000f8e0217 */
[----:B------:R-:W-:Y:S01]  /*0fc0*/  ULDC UR5, c[0x0][0x610] ;  /* 0x0001840000057ab9 */ /* 0x000fe20000000800 */
[----:B------:R-:W-:Y:S02]  /*0fd0*/  UISETP.NE.AND UP0, UPT, UR39, URZ, UPT ;  /* 0x0000003f2700728c */ /* 0x000fe4000bf05270 */
[----:B------:R-:W-:Y:S02]  /*0fe0*/  UIMAD UR12, UR13, UR5, UR12 ;  /* 0x000000050d0c72a4 */ /* 0x000fe4000f8e020c */
[----:B------:R-:W-:-:S04]  /*0ff0*/  UIMAD UR4, UR4, UR17, UR15 ;  /* 0x00000011040472a4 */ /* 0x000fc8000f8e020f */
[----:B------:R-:W-:Y:S02]  /*1000*/  USEL UR43, UR4, UR12, !UP0 ;  /* 0x0000000c042b7287 */ /* 0x000fe4000c000000 */
[----:B------:R-:W-:-:S12]  /*1010*/  USEL UR48, UR12, UR4, !UP0 ;  /* 0x000000040c307287 */ /* 0x000fd8000c000000 */
.L_x_8:
[----:B------:R-:W-:-:S08]  /*1020*/  NOP ;  /* 0x0000000000007918 */ /* 0x000fd00000000000 */
[----:B------:R-:W1:Y:S02]  /*1030*/  USETMAXREG.TRY_ALLOC.CTAPOOL UP0, 0xf0 ;  /* 0x000000f0000079c8 */ /* 0x000e640008000600 */
[----:B-1----:R-:W-:-:S13]  /*1040*/  PLOP3.LUT P0, PT, PT, PT, UP0, 0x80, 0x0 ;  /* 0x000000000000781c */ /* 0x002fda0003f0f008 */
[----:B------:R-:W-:Y:S05]  /*1050*/  @!P0 BRA `(.L_x_8) ;  /* 0xfffffffc00f08947 */ /* 0x000fea000383ffff */
[----:B------:R-:W-:Y:S01]  /*1060*/  ULDC.64 UR4, c[0x0][0x598] ;  /* 0x0001660000047ab9 */ /* 0x000fe20000000a00 */
[----:B------:R-:W-:Y:S01]  /*1070*/  ULDC.64 UR52, c[0x0][0x208] ;  /* 0x0000820000347ab9 */ /* 0x000fe20000000a00 */
[----:B------:R-:W-:-:S04]  /*1080*/  ISETP.NE.U32.AND P0, PT, RZ, UR4, PT ;  /* 0x00000004ff007c0c */ /* 0x000fc8000bf05070 */
[----:B------:R-:W-:-:S13]  /*1090*/  ISETP.NE.AND.EX P0, PT, RZ, UR5, PT, P0 ;  /* 0x00000005ff007c0c */ /* 0x000fda000bf05300 */
[----:B------:R-:W-:Y:S05]  /*10a0*/  @!P0 BRA `(.L_x_11) ;  /* 0x00000000001c8947 */ /* 0x000fea0003800000 */
[----:B------:R-:W1:Y:S02]  /*10b0*/  LDC.64 R2, c[0x0][0x598] ;  /* 0x00016600ff027b82 */ /* 0x000e640000000a00 */
[----:B-1----:R-:W2:Y:S02]  /*10c0*/  LDG.E.64 R2, desc[UR52][R2.64] ;  /* 0x0000003402027981 */ /* 0x002ea4000c1e1b00 */
[----:B--2---:R-:W-:-:S04]  /*10d0*/  ISETP.NE.U32.AND P0, PT, R2, RZ, PT ;  /* 0x000000ff0200720c */ /* 0x004fc80003f05070 */
[----:B------:R-:W-:-:S13]  /*10e0*/  ISETP.NE.AND.EX P0, PT, R3, RZ, PT, P0 ;  /* 0x000000ff0300720c */ /* 0x000fda0003f05300 */
[----:B------:R-:W-:Y:S05]  /*10f0*/  @!P0 BRA `(.L_x_11) ;  /* 0x0000000000088947 */ /* 0x000fea0003800000 */
[----:B------:R1:W5:Y:S01]  /*1100*/  LD.E R2, desc[UR52][R2.64] ;  /* 0x0000003402027980 */ /* 0x000362000c101900 */
[----:B------:R-:W-:Y:S05]  /*1110*/  BRA `(.L_x_12) ;  /* 0x0000000000247947 */ /* 0x000fea0003800000 */
.L_x_11:
[----:B------:R-:W-:Y:S02]  /*1120*/  ULDC.64 UR4, c[0x0][0x588] ;  /* 0x0001620000047ab9 */ /* 0x000fe40000000a00 */
[----:B------:R-:W-:-:S04]  /*1130*/  ISETP.NE.U32.AND P0, PT, RZ, UR4, PT ;  /* 0x00000004ff007c0c */ /* 0x000fc8000bf05070 */
[----:B------:R-:W-:-:S13]  /*1140*/  ISETP.NE.AND.EX P0, PT, RZ, UR5, PT, P0 ;  /* 0x00000005ff007c0c */ /* 0x000fda000bf05300 */
[----:B------:R-:W-:Y:S05]  /*1150*/  @!P0 BRA `(.L_x_13) ;  /* 0x00000000000c8947 */ /* 0x000fea0003800000 */
[----:B------:R-:W1:Y:S02]  /*1160*/  LDC.64 R2, c[0x0][0x588] ;  /* 0x00016200ff027b82 */ /* 0x000e640000000a00 */
[----:B-1----:R2:W5:Y:S01]  /*1170*/  LDG.E R2, desc[UR52][R2.64] ;  /* 0x0000003402027981 */ /* 0x002562000c1e1900 */
[----:B------:R-:W-:Y:S05]  /*1180*/  BRA `(.L_x_12) ;  /* 0x0000000000087947 */ /* 0x000fea0003800000 */
.L_x_13:
[----:B------:R-:W-:Y:S02]  /*1190*/  ULDC UR4, c[0x0][0x580] ;  /* 0x0001600000047ab9 */ /* 0x000fe40000000800 */
[----:B------:R-:W-:-:S07]  /*11a0*/  IMAD.U32 R2, RZ, RZ, UR4 ;  /* 0x00000004ff027e24 */ /* 0x000fce000f8e00ff */
.L_x_12:
[----:B------:R-:W-:Y:S02]  /*11b0*/  ULDC.64 UR4, c[0x0][0x5a0] ;  /* 0x0001680000047ab9 */ /* 0x000fe40000000a00 */
[----:B------:R-:W-:-:S04]  /*11c0*/  ISETP.NE.U32.AND P0, PT, RZ, UR4, PT ;  /* 0x00000004ff007c0c */ /* 0x000fc8000bf05070 */
[----:B------:R-:W-:-:S13]  /*11d0*/  ISETP.NE.AND.EX P0, PT, RZ, UR5, PT, P0 ;  /* 0x00000005ff007c0c */ /* 0x000fda000bf05300 */
[----:B------:R-:W-:Y:S05]  /*11e0*/  @!P0 BRA `(.L_x_14) ;  /* 0x00000000001c8947 */ /* 0x000fea0003800000 */
[----:B------:R-:W3:Y:S02]  /*11f0*/  LDC.64 R4, c[0x0][0x5a0] ;  /* 0x00016800ff047b82 */ /* 0x000ee40000000a00 */
[----:B---3--:R-:W3:Y:S02]  /*1200*/  LDG.E.64 R4, desc[UR52][R4.64] ;  /* 0x0000003404047981 */ /* 0x008ee4000c1e1b00 */
[----:B---3--:R-:W-:-:S04]  /*1210*/  ISETP.NE.U32.AND P0, PT, R4, RZ, PT ;  /* 0x000000ff0400720c */ /* 0x008fc80003f05070 */
[----:B------:R-:W-:-:S13]  /*1220*/  ISETP.NE.AND.EX P0, PT, R5, RZ, PT, P0 ;  /* 0x000000ff0500720c */ /* 0x000fda0003f05300 */
[----:B------:R-:W-:Y:S05]  /*1230*/  @!P0 BRA `(.L_x_14) ;  /* 0x0000000000088947 */ /* 0x000fea0003800000 */
[----:B------:R3:W5:Y:S01]  /*1240*/  LD.E R16, desc[UR52][R4.64] ;  /* 0x0000003404107980 */ /* 0x000762000c101900 */
[----:B------:R-:W-:Y:S05]  /*1250*/  BRA `(.L_x_15) ;  /* 0x0000000000247947 */ /* 0x000fea0003800000 */
.L_x_14:
[----:B------:R-:W-:Y:S02]  /*1260*/  ULDC.64 UR4, c[0x0][0x590] ;  /* 0x0001640000047ab9 */ /* 0x000fe40000000a00 */
[----:B------:R-:W-:-:S04]  /*1270*/  ISETP.NE.U32.AND P0, PT, RZ, UR4, PT ;  /* 0x00000004ff007c0c */ /* 0x000fc8000bf05070 */
[----:B------:R-:W-:-:S13]  /*1280*/  ISETP.NE.AND.EX P0, PT, RZ, UR5, PT, P0 ;  /* 0x00000005ff007c0c */ /* 0x000fda000bf05300 */
[----:B------:R-:W-:Y:S05]  /*1290*/  @!P0 BRA `(.L_x_16) ;  /* 0x00000000000c8947 */ /* 0x000fea0003800000 */
[----:B------:R-:W3:Y:S02]  /*12a0*/  LDC.64 R4, c[0x0][0x590] ;  /* 0x00016400ff047b82 */ /* 0x000ee40000000a00 */
[----:B---3--:R4:W5:Y:S01]  /*12b0*/  LDG.E R16, desc[UR52][R4.64] ;  /* 0x0000003404107981 */ /* 0x008962000c1e1900 */
[----:B------:R-:W-:Y:S05]  /*12c0*/  BRA `(.L_x_15) ;  /* 0x0000000000087947 */ /* 0x000fea0003800000 */
.L_x_16:
[----:B------:R-:W-:Y:S02]  /*12d0*/  ULDC UR4, c[0x0][0x584] ;  /* 0x0001610000047ab9 */ /* 0x000fe40000000800 */
[----:B------:R-:W-:-:S07]  /*12e0*/  MOV R16, UR4 ;  /* 0x0000000400107c02 */ /* 0x000fce0008000f00 */
.L_x_15:
[----:B------:R-:W-:-:S13]  /*12f0*/  LOP3.LUT P0, RZ, R0, 0xff, RZ, 0xc0, !PT ;  /* 0x000000ff00ff7812 */ /* 0x000fda000780c0ff */
[----:B------:R-:W-:Y:S05]  /*1300*/  @!P0 EXIT ;  /* 0x000000000000894d */ /* 0x000fea0003800000 */
[----:B------:R-:W-:Y:S01]  /*1310*/  ULDC UR4, c[0x0][0x28c] ;  /* 0x0000a30000047ab9 */ /* 0x000fe20000000800 */
[----:B------:R-:W-:Y:S01]  /*1320*/  UMOV UR36, URZ ;  /* 0x0000003f00247c82 */ /* 0x000fe20008000000 */
[----:B------:R-:W-:Y:S01]  /*1330*/  UIADD3 UR4, UR4, 0x3f, URZ ;  /* 0x0000003f04047890 */ /* 0x000fe2000fffe03f */
[----:B------:R-:W-:-:S03]  /*1340*/  UMOV UR37, URZ ;  /* 0x0000003f00257c82 */ /* 0x000fc60008000000 */
[----:B------:R-:W-:-:S04]  /*1350*/  USHF.R.S32.HI UR5, URZ, 0x1f, UR4 ;  /* 0x0000001f3f057899 */ /* 0x000fc80008011404 */
[----:B------:R-:W-:-:S04]  /*1360*/  ULEA.HI UR5, UR5, UR4, URZ, 0x6 ;  /* 0x0000000405057291 */ /* 0x000fc8000f8f303f */
[----:B------:R-:W-:-:S12]  /*1370*/  USHF.R.S32.HI UR41, URZ, 0x6, UR5 ;  /* 0x000000063f297899 */ /* 0x000fd80008011405 */
.L_x_702:
[----:B------:R-:W0:Y:S01]  /*1380*/  S2R R0, SR_TID.X ;  /* 0x0000000000007919 */ /* 0x000e220000002100 */
[----:B------:R-:W1:Y:S01]  /*1390*/  S2UR UR6, SR_CgaCtaId ;  /* 0x00000000000679c3 */ /* 0x000e620000008800 */
[----:B------:R-:W-:Y:S02]  /*13a0*/  UMOV UR40, 0x400 ;  /* 0x0000040000287882 */ /* 0x000fe40000000000 */
[----:B-1----:R-:W-:Y:S01]  /*13b0*/  ULEA UR40, UR6, UR40, 0x18 ;  /* 0x0000002806287291 */ /* 0x002fe2000f8ec03f */
[----:B0-----:R-:W-:-:S04]  /*13c0*/  LOP3.LUT R0, R0, 0x80, RZ, 0xc0, !PT ;  /* 0x0000008000007812 */ /* 0x001fc800078ec0ff */
[----:B------:R-:W-:-:S06]  /*13d0*/  SHF.R.U32.HI R0, RZ, 0x7, R0 ;  /* 0x00000007ff007819 */ /* 0x000fcc0000011600 */
[----:B------:R-:W0:Y:S02]  /*13e0*/  SHFL.IDX PT, R0, R0, RZ, 0x1f ;  /* 0x00001fff00007589 */ /* 0x000e2400000e0000 */
[----:B0-----:R-:W-:-:S13]  /*13f0*/  R2UR UR4, R0 ;  /* 0x00000000000472ca */ /* 0x001fda00000e0000 */
[----:B------:R-:W-:-:S04]  /*1400*/  ULEA.HI UR5, UR4, UR4, URZ, 0x1 ;  /* 0x0000000404057291 */ /* 0x000fc8000f8f083f */
[----:B------:R-:W-:-:S04]  /*1410*/  ULOP3.LUT UR5, UR5, 0x7fffe, URZ, 0xc0, !UPT ;  /* 0x0007fffe05057892 */ /* 0x000fc8000f8ec03f */
[----:B------:R-:W-:-:S03]  /*1420*/  UIADD3 UR5, UR4, -UR5, URZ ;  /* 0x8000000504057290 */ /* 0x000fc6000fffe03f */
[----:B------:R-:W-:Y:S01]  /*1430*/  ULDC UR4, c[0x0][0x28c] ;  /* 0x0000a30000047ab9 */ /* 0x000fe20000000800 */
[----:B------:R-:W-:Y:S01]  /*1440*/  ULEA UR5, UR5, UR40, 0xd ;  /* 0x0000002805057291 */ /* 0x000fe2000f8e683f */
[----:B------:R-:W-:-:S03]  /*1450*/  ISETP.LT.AND P0, PT, RZ, UR4, PT ;  /* 0x00000004ff007c0c */ /* 0x000fc6000bf01270 */
[----:B------:R-:W-:-:S04]  /*1460*/  UIADD3 UR5, UR5, 0x100, URZ ;  /* 0x0000010005057890 */ /* 0x000fc8000fffe03f */
[----:B------:R-:W-:-:S04]  /*1470*/  USHF.R.U32.HI UR5, URZ, 0x4, UR5 ;  /* 0x000000043f057899 */ /* 0x000fc80008011605 */
[----:B------:R-:W-:Y:S02]  /*1480*/  ULOP3.LUT UR49, UR5, 0x3fff, URZ, 0xc0, !UPT ;  /* 0x00003fff05317892 */ /* 0x000fe4000f8ec03f */
[----:B---34-:R-:W-:Y:S10]  /*1490*/  @P0 BRA `(.L_x_17) ;  /* 0x0000000000400947 */ /* 0x018ff40003800000 */
[----:B------:R-:W-:Y:S01]  /*14a0*/  MOV R0, 0x0 ;  /* 0x0000000000007802 */ /* 0x000fe20000000f00 */
[----:B------:R-:W-:Y:S01]  /*14b0*/  ULDC.64 UR4, c[0x4][0x68] ;  /* 0x01001a0000047ab9 */ /* 0x000fe20000000a00 */
[----:B------:R-:W-:Y:S01]  /*14c0*/  ULDC.64 UR6, c[0x4][0x8] ;  /* 0x0100020000067ab9 */ /* 0x000fe20000000a00 */
[----:B---34-:R-:W-:Y:S01]  /*14d0*/  IMAD.U32 R4, RZ, RZ, UR4 ;  /* 0x00000004ff047e24 */ /* 0x018fe2000f8e00ff */
[----:B------:R0:W1:Y:S01]  /*14e0*/  LDC.64 R14, c[0x4][R0] ;  /* 0x01000000000e7b82 */ /* 0x0000620000000a00 */
[----:B------:R-:W-:Y:S01]  /*14f0*/  IMAD.U32 R5, RZ, RZ, UR5 ;  /* 0x00000005ff057e24 */ /* 0x000fe2000f8e00ff */
[----:B------:R-:W-:Y:S01]  /*1500*/  ULDC.64 UR4, c[0x4][0x70] ;  /* 0x01001c0000047ab9 */ /* 0x000fe20000000a00 */
[----:B------:R-:W-:Y:S01]  /*1510*/  IMAD.U32 R10, RZ, RZ, UR6 ;  /* 0x00000006ff0a7e24 */ /* 0x000fe2000f8e00ff */
[----:B------:R-:W-:Y:S01]  /*1520*/  MOV R8, 0x1e1 ;  /* 0x000001e100087802 */ /* 0x000fe20000000f00 */
[----:B------:R-:W-:Y:S02]  /*1530*/  IMAD.U32 R6, RZ, RZ, UR4 ;  /* 0x00000004ff067e24 */ /* 0x000fe4000f8e00ff */
[----:B------:R-:W-:-:S02]  /*1540*/  IMAD.U32 R7, RZ, RZ, UR5 ;  /* 0x00000005ff077e24 */ /* 0x000fc4000f8e00ff */
[----:B------:R-:W-:Y:S02]  /*1550*/  IMAD.U32 R11, RZ, RZ, UR7 ;  /* 0x00000007ff0b7e24 */ /* 0x000fe4000f8e00ff */
[----:B------:R-:W-:Y:S02]  /*1560*/  IMAD.MOV.U32 R12, RZ, RZ, 0x1 ;  /* 0x00000001ff0c7424 */ /* 0x000fe400078e00ff */
[----:B0-----:R-:W-:-:S07]  /*1570*/  IMAD.MOV.U32 R13, RZ, RZ, RZ ;  /* 0x000000ffff0d7224 */ /* 0x001fce00078e00ff */
[----:B------:R-:W-:-:S07]  /*1580*/  LEPC R20, `(.L_x_17) ;  /* 0x000000001014794e */ /* 0x000fce0000000000 */
[----:B-12--5:R-:W-:Y:S05]  /*1590*/  CALL.ABS.NOINC R14 ;  /* 0x000000000e007343 */ /* 0x026fea0003c00000 */
.L_x_17:
[----:B------:R-:W-:-:S06]  /*15a0*/  ULOP3.LUT UR4, UR38, 0x1, URZ, 0xfc, !UPT ;  /* 0x0000000126047892 */ /* 0x000fcc000f8efc3f */
[----:B------:R-:W-:-:S05]  /*15b0*/  IMAD.U32 R0, RZ, RZ, UR4 ;  /* 0x00000004ff007e24 */ /* 0x000fca000f8e00ff */
[----:B------:R-:W-:-:S13]  /*15c0*/  ISETP.NE.AND P0, PT, R0, 0x3, PT ;  /* 0x000000030000780c */ /* 0x000fda0003f05270 */
[----:B------:R-:W-:Y:S05]  /*15d0*/  @!P0 BRA `(.L_x_18) ;  /* 0x0000000000048947 */ /* 0x000fea0003800000 */
[----:B------:R-:W-:Y:S01]  /*15e0*/  BPT.TRAP 0x1 ;  /* 0x000000040000795c */ /* 0x000fe20000300000 */
.L_x_18:
[----:B--2---:R-:W-:Y:S02]  /*15f0*/  IMAD.U32 R3, RZ, RZ, UR37 ;  /* 0x00000025ff037e24 */ /* 0x004fe4000f8e00ff */
[----:B------:R-:W-:-:S03]  /*1600*/  IMAD.U32 R0, RZ, RZ, UR36 ;  /* 0x00000024ff007e24 */ /* 0x000fc6000f8e00ff */
[----:B------:R-:W-:Y:S02]  /*1610*/  LEA R3, R3, UR40, 0x3 ;  /* 0x0000002803037c11 */ /* 0x000fe4000f8e18ff */
[----:B------:R-:W-:-:S04]  /*1620*/  SHF.L.U32 R0, R0, 0x1f, RZ ;  /* 0x0000001f00007819 */ /* 0x000fc800000006ff */
[----:B------:R0:W1:Y:S01]  /*1630*/  SYNCS.PHASECHK.TRANS64.TRYWAIT P1, [R3+URZ], R0 ;  /* 0x00000000030075a7 */ /* 0x000062000802017f */
[----:B------:R-:W-:Y:S05]  /*1640*/  @!P0 BRA `(.L_x_19) ;  /* 0x0000000000048947 */ /* 0x000fea0003800000 */
[----:B------:R-:W-:Y:S01]  /*1650*/  BPT.TRAP 0x1 ;  /* 0x000000040000795c */ /* 0x000fe20000300000 */
.L_x_19:
[----:B-1----:R-:W-:Y:S05]  /*1660*/  @P1 BRA `(.L_x_20) ;  /* 0x0000000000081947 */ /* 0x002fea0003800000 */
[----:B------:R-:W1:Y:S02]  /*1670*/  SYNCS.PHASECHK.TRANS64.TRYWAIT P1, [R3+URZ], R0 ;  /* 0x00000000030075a7 */ /* 0x000e64000802017f */
[----:B-1----:R-:W-:Y:S05]  /*1680*/  @!P1 BRA `(.L_x_21) ;  /* 0x0000029000349947 */ /* 0x002fea0003800000 */
.L_x_20:
[----:B------:R-:W-:-:S04]  /*1690*/  UISETP.LT.AND UP0, UPT, UR41, 0x1, UPT ;  /* 0x000000012900788c */ /* 0x000fc8000bf01270 */
[----:B------:R-:W-:-:S06]  /*16a0*/  USEL UR4, UR41, 0x1, UP0 ;  /* 0x0000000129047887 */ /* 0x000fcc0008000000 */
[----:B01----:R-:W-:Y:S01]  /*16b0*/  IMAD.U32 R3, RZ, RZ, UR4 ;  /* 0x00000004ff037e24 */ /* 0x003fe2000f8e00ff */
[----:B------:R-:W-:Y:S05]  /*16c0*/  WARPSYNC.ALL ;  /* 0x0000000000007948 */ /* 0x000fea0003800000 */
[----:B------:R-:W-:-:S04]  /*16d0*/  IADD3 R3, -R3, UR41, RZ ;  /* 0x0000002903037c10 */ /* 0x000fc8000fffe1ff */
[----:B------:R-:W-:Y:S01]  /*16e0*/  ISETP.GE.AND P1, PT, R3, 0x1, PT ;  /* 0x000000010300780c */ /* 0x000fe20003f26270 */
[----:B------:R-:W-:Y:S01]  /*16f0*/  UIADD3 UR4, UR40, 0x18100, URZ ;  /* 0x0001810028047890 */ /* 0x000fe2000fffe03f */
[----:B------:R-:W-:Y:S01]  /*1700*/  WARPGROUP.ARRIVE ;  /* 0x00000000000079c5 */ /* 0x000fe20000000000 */
[----:B------:R-:W-:Y:S01]  /*1710*/  ULOP3.LUT UR49, UR49, 0x10000, URZ, 0xfc, !UPT ;  /* 0x0001000031317892 */ /* 0x000fe2000f8efc3f */
[----:B------:R-:W-:Y:S01]  /*1720*/  STL [R1+0x364], R17 ;  /* 0x0003641101007387 */ /* 0x000fe20000100800 */
[----:B------:R-:W-:Y:S02]  /*1730*/  USHF.R.U32.HI UR4, URZ, 0x4, UR4 ;  /* 0x000000043f047899 */ /* 0x000fe40008011604 */
[----:B------:R-:W-:Y:S01]  /*1740*/  UIMAD UR51, UR37, 0xc00, UR49 ;  /* 0x00000c00253378a4 */ /* 0x000fe2000f8e0231 */
[----:B-----5:R3:W-:Y:S01]  /*1750*/  STL [R1+0x360], R16 ;  /* 0x0003601001007387 */ /* 0x0207e20000100800 */
[----:B------:R-:W-:Y:S01]  /*1760*/  ULOP3.LUT UR4, UR4, 0x3fff, URZ, 0xc0, !UPT ;  /* 0x00003fff04047892 */ /* 0x000fe2000f8ec03f */
[----:B------:R-:W-:Y:S01]  /*1770*/  UMOV UR21, 0x40000040 ;  /* 0x4000004000157882 */ /* 0x000fe20000000000 */
[----:B------:R-:W-:-:S02]  /*1780*/  UMOV UR23, 0x40000040 ;  /* 0x4000004000177882 */ /* 0x000fc40000000000 */
[----:B------:R-:W-:Y:S01]  /*1790*/  ULOP3.LUT UR50, UR4, 0x10000, URZ, 0xfc, !UPT ;  /* 0x0001000004327892 */ /* 0x000fe2000f8efc3f */
[----:B------:R-:W-:Y:S01]  /*17a0*/  STL [R1+0x35c], R3 ;  /* 0x00035c0301007387 */ /* 0x000fe20000100800 */
[----:B------:R-:W-:Y:S01]  /*17b0*/  UMOV UR20, UR51 ;  /* 0x0000003300147c82 */ /* 0x000fe20008000000 */
[----:B------:R-:W-:Y:S01]  /*17c0*/  UMOV UR25, UR21 ;  /* 0x0000001500197c82 */ /* 0x000fe20008000000 */
[----:B------:R-:W-:Y:S01]  /*17d0*/  UIMAD UR54, UR37, 0x700, UR50 ;  /* 0x00000700253678a4 */ /* 0x000fe2000f8e0232 */
[----:B------:R-:W-:Y:S01]  /*17e0*/  STL [R1+0x358], R2 ;  /* 0x0003580201007387 */ /* 0x000fe20000100800 */
[----:B------:R-:W-:Y:S01]  /*17f0*/  UMOV UR24, UR20 ;  /* 0x0000001400187c82 */ /* 0x000fe20008000000 */
[----:B------:R-:W-:Y:S01]  /*1800*/  UMOV UR27, 0x40000040 ;  /* 0x40000040001b7882 */ /* 0x000fe20000000000 */
[----:B------:R-:W-:Y:S02]  /*1810*/  UIADD3 UR26, UR54, 0x100, URZ ;  /* 0x00000100361a7890 */ /* 0x000fe4000fffe03f */
[----:B------:R-:W-:-:S02]  /*1820*/  UIADD3 UR30, UR54, 0x200, URZ ;  /* 0x00000200361e7890 */ /* 0x000fc4000fffe03f */
[----:B------:R-:W-:Y:S01]  /*1830*/  UMOV UR22, UR54 ;  /* 0x0000003600167c82 */ /* 0x000fe20008000000 */
[----:B------:R-:W-:Y:S01]  /*1840*/  UMOV UR28, UR20 ;  /* 0x00000014001c7c82 */ /* 0x000fe20008000000 */
[----:B------:R-:W-:Y:S01]  /*1850*/  HGMMA.64x32x16.F32.BF16 R24, gdesc[UR20], RZ, !UPT, gsb0 ;  /* 0x00600000141879f0 */ /* 0x000fe2000c0018ff */
[----:B------:R-:W-:Y:S01]  /*1860*/  UMOV UR29, UR21 ;  /* 0x00000015001d7c82 */ /* 0x000fe20008000000 */
[----:B------:R-:W-:Y:S01]  /*1870*/  UMOV UR31, 0x40000040 ;  /* 0x40000040001f7882 */ /* 0x000fe20000000000 */
[----:B------:R-:W-:Y:S01]  /*1880*/  UIADD3 UR14, UR54, 0x300, URZ ;  /* 0x00000300360e7890 */ /* 0x000fe2000fffe03f */
[----:B------:R-:W-:Y:S01]  /*1890*/  UMOV UR12, UR20 ;  /* 0x00000014000c7c82 */ /* 0x000fe20008000000 */
        /* <DEDUP_REMOVED lines=14> */
[----:B------:R-:W-:Y:S01]  /*1980*/  UMOV UR34, UR22 ;  /* 0x0000001600227c82 */ /* 0x000fe20008000000 */
[----:B------:R-:W-:Y:S01]  /*1990*/  UMOV UR35, UR23 ;  /* 0x0000001700237c82 */ /* 0x000fe20008000000 */
[----:B------:R-:W-:Y:S01]  /*19a0*/  UIADD3 UR20, UR51, 0x800, URZ ;  /* 0x0000080033147890 */ /* 0x000fe2000fffe03f */
[----:B------:R-:W-:Y:S01]  /*19b0*/  UMOV UR21, 0x40000040 ;  /* 0x4000004000157882 */ /* 0x000fe20000000000 */
[----:B------:R-:W-:Y:S01]  /*19c0*/  UIADD3 UR46, UR54, 0x202, URZ ;  /* 0x00000202362e7890 */ /* 0x000fe2000fffe03f */
[----:B------:R-:W-:-:S02]  /*19d0*/  WARPGROUP.DEPBAR.LE gsb0, 0x0 ;  /* 0x00008000000079c5 */ /* 0x000fc40000010000 */
[----:B---34-:R-:W-:Y:S01]  /*19e0*/  WARPGROUP.ARRIVE ;  /* 0x00000000000079c5 */ /* 0x018fe20000000000 */
[----:B------:R-:W-:Y:S04]  /*19f0*/  STL.64 [R1+0x1c0], R24 ;  /* 0x0001c01801007387 */ /* 0x000fe80000100a00 */
[----:B------:R-:W-:Y:S01]  /*1a00*/  STL.64 [R1+0x1c8], R26 ;  /* 0x0001c81a01007387 */ /* 0x000fe20000100a00 */
[----:B------:R-:W-:Y:S01]  /*1a10*/  HGMMA.64x32x16.F32.BF16 R4, gdesc[UR24], RZ, !UPT, gsb0 ;  /* 0x00600000180479f0 */ /* 0x000fe2000c0018ff */
[----:B------:R-:W-:Y:S02]  /*1a20*/  UIADD3 UR24, UR51, 0x2, URZ ;  /* 0x0000000233187890 */ /* 0x000fe4000fffe03f */
[----:B------:R-:W-:Y:S04]  /*1a30*/  STL.64 [R1+0x1d0], R28 ;  /* 0x0001d01c01007387 */ /* 0x000fe80000100a00 */
[----:B------:R-:W-:Y:S04]  /*1a40*/  STL.64 [R1+0x1d8], R30 ;  /* 0x0001d81e01007387 */ /* 0x000fe80000100a00 */
[----:B------:R-:W-:Y:S04]  /*1a50*/  STL.64 [R1+0x1e0], R32 ;  /* 0x0001e02001007387 */ /* 0x000fe80000100a00 */
[----:B------:R-:W-:Y:S04]  /*1a60*/  STL.64 [R1+0x1e8], R34 ;  /* 0x0001e82201007387 */ /* 0x000fe80000100a00 */
[----:B------:R-:W-:Y:S04]  /*1a70*/  STL.64 [R1+0x1f0], R36 ;  /* 0x0001f02401007387 */ /* 0x000fe80000100a00 */
[----:B------:R0:W-:Y:S01]  /*1a80*/  STL.64 [R1+0x1f8], R38 ;  /* 0x0001f82601007387 */ /* 0x0001e20000100a00 */
[----:B------:R-:W-:-:S02]  /*1a90*/  WARPGROUP.DEPBAR.LE gsb0, 0x0 ;  /* 0x00008000000079c5 */ /* 0x000fc40000010000 */
[----:B------:R-:W-:Y:S01]  /*1aa0*/  MOV R78, R4 ;  /* 0x00000004004e7202 */ /* 0x000fe20000000f00 */
[----:B------:R-:W-:Y:S01]  /*1ab0*/  IMAD.MOV.U32 R77, RZ, RZ, R5 ;  /* 0x000000ffff4d7224 */ /* 0x000fe200078e0005 */
[----:B0-----:R-:W-:Y:S01]  /*1ac0*/  MOV R39, R11 ;  /* 0x0000000b00277202 */ /* 0x001fe20000000f00 */
[----:B------:R-:W-:Y:S01]  /*1ad0*/  IMAD.MOV.U32 R76, RZ, RZ, R6 ;  /* 0x000000ffff4c7224 */ /* 0x000fe200078e0006 */
[----:B------:R-:W-:Y:S01]  /*1ae0*/  MOV R32, R18 ;  /* 0x0000001200207202 */ /* 0x000fe20000000f00 */
[----:B------:R-:W-:Y:S02]  /*1af0*/  IMAD.MOV.U32 R75, RZ, RZ, R7 ;  /* 0x000000ffff4b7224 */ /* 0x000fe400078e0007 */
[----:B------:R-:W-:Y:S02]  /*1b00*/  IMAD.MOV.U32 R74, RZ, RZ, R8 ;  /* 0x000000ffff4a7224 */ /* 0x000fe400078e0008 */
[----:B------:R-:W-:Y:S02]  /*1b10*/  IMAD.MOV.U32 R73, RZ, RZ, R9 ;  /* 0x000000ffff497224 */ /* 0x000fe400078e0009 */
[----:B------:R-:W-:-:S02]  /*1b20*/  IMAD.MOV.U32 R72, RZ, RZ, R10 ;  /* 0x000000ffff487224 */ /* 0x000fc400078e000a */
[----:B------:R-:W-:Y:S02]  /*1b30*/  IMAD.MOV.U32 R38, RZ, RZ, R12 ;  /* 0x000000ffff267224 */ /* 0x000fe400078e000c */
[----:B------:R-:W-:Y:S02]  /*1b40*/  IMAD.MOV.U32 R37, RZ, RZ, R13 ;  /* 0x000000ffff257224 */ /* 0x000fe400078e000d */
[----:B------:R-:W-:Y:S02]  /*1b50*/  IMAD.MOV.U32 R36, RZ, RZ, R14 ;  /* 0x000000ffff247224 */ /* 0x000fe400078e000e */
[----:B------:R-:W-:Y:S02]  /*1b60*/  IMAD.MOV.U32 R35, RZ, RZ, R15 ;  /* 0x000000ffff237224 */ /* 0x000fe400078e000f */
[----:B------:R-:W-:Y:S02]  /*1b70*/  IMAD.MOV.U32 R34, RZ, RZ, R16 ;  /* 0x000000ffff227224 */ /* 0x000fe400078e0010 */
[----:B------:R-:W-:-:S02]  /*1b80*/  IMAD.MOV.U32 R33, RZ, RZ, R17 ;  /* 0x000000ffff217224 */ /* 0x000fc400078e0011 */
[----:B------:R-:W-:Y:S02]  /*1b90*/  IMAD.MOV.U32 R31, RZ, RZ, R19 ;  /* 0x000000ffff1f7224 */ /* 0x000fe400078e0013 */
[----:B------:R-:W-:-:S06]  /*1ba0*/  WARPGROUP.ARRIVE ;  /* 0x00000000000079c5 */ /* 0x000fcc0000000000 */
[----:B------:R-:W-:Y:S03]  /*1bb0*/  HGMMA.64x32x16.F32.BF16 R4, gdesc[UR28], RZ, !UPT, gsb0 ;  /* 0x006000001c0479f0 */ /* 0x000fe6000c0018ff */
[----:B------:R-:W-:Y:S02]  /*1bc0*/  WARPGROUP.DEPBAR.LE gsb0, 0x0 ;  /* 0x00008000000079c5 */ /* 0x000fe40000010000 */
[----:B------:R-:W-:Y:S01]  /*1bd0*/  WARPGROUP.ARRIVE ;  /* 0x00000000000079c5 */ /* 0x000fe20000000000 */
[----:B------:R-:W-:Y:S04]  /*1be0*/  STL [R1+0x684], R4 ;  /* 0x0006840401007387 */ /* 0x000fe80000100800 */
[----:B------:R-:W-:Y:S01]  /*1bf0*/  STL [R1+0x680], R5 ;  /* 0x0006800501007387 */ /* 0x000fe20000100800 */
[----:B------:R-:W-:Y:S03]  /*1c00*/  HGMMA.64x32x16.F32.BF16 R200, gdesc[UR12], RZ, !UPT, gsb0 ;  /* 0x006000000cc879f0 */ /* 0x000fe6000c0018ff */
[----:B------:R-:W-:Y:S04]  /*1c10*/  STL [R1+0x67c], R6 ;  /* 0x00067c0601007387 */ /* 0x000fe80000100800 */
        /* <DEDUP_REMOVED lines=12> */
[----:B------:R-:W-:Y:S01]  /*1ce0*/  STL [R1+0x648], R19 ;  /* 0x0006481301007387 */ /* 0x000fe20000100800 */
[----:B------:R-:W-:-:S02]  /*1cf0*/  WARPGROUP.DEPBAR.LE gsb0, 0x0 ;  /* 0x00008000000079c5 */ /* 0x000fc40000010000 */
[----:B------:R-:W-:Y:S01]  /*1d00*/  WARPGROUP.ARRIVE ;  /* 0x00000000000079c5 */ /* 0x000fe20000000000 */
[----:B------:R-:W-:Y:S04]  /*1d10*/  STL [R1+0x6c4], R200 ;  /* 0x0006c4c801007387 */ /* 0x000fe80000100800 */
[----:B------:R-:W-:Y:S01]  /*1d20*/  STL [R1+0x6c0], R201 ;  /* 0x0006c0c901007387 */ /* 0x000fe20000100800 */
[----:B------:R-:W-:Y:S01]  /*1d30*/  HGMMA.64x32x16.F32.BF16 R152, gdesc[UR4], RZ, !UPT, gsb0 ;  /* 0x00600000049879f0 */ /* 0x000fe2000c0018ff */
[----:B------:R-:W-:Y:S02]  /*1d40*/  UIADD3 UR4, UR51, 0x400, URZ ;  /* 0x0000040033047890 */ /* 0x000fe4000fffe03f */
        /* <DEDUP_REMOVED lines=18> */
[----:B------:R-:W-:Y:S03]  /*1e70*/  HGMMA.64x32x16.F32.BF16 R104, gdesc[UR8], RZ, !UPT, gsb0 ;  /* 0x00600000086879f0 */ /* 0x000fe6000c0018ff */
[----:B------:R-:W-:Y:S02]  /*1e80*/  WARPGROUP.DEPBAR.LE gsb0, 0x0 ;  /* 0x00008000000079c5 */ /* 0x000fe40000010000 */
[----:B------:R-:W-:-:S06]  /*1e90*/  WARPGROUP.ARRIVE ;  /* 0x00000000000079c5 */ /* 0x000fcc0000000000 */
[----:B------:R-:W-:Y:S01]  /*1ea0*/  HGMMA.64x32x16.F32.BF16 R56, gdesc[UR16], RZ, !UPT, gsb0 ;  /* 0x00600000103879f0 */ /* 0x000fe2000c0018ff */
[----:B------:R-:W-:Y:S01]  /*1eb0*/  UMOV UR16, UR4 ;  /* 0x0000000400107c82 */ /* 0x000fe20008000000 */
[----:B------:R-:W-:Y:S01]  /*1ec0*/  UMOV UR17, 0x40000040 ;  /* 0x4000004000117882 */ /* 0x000fe20000000000 */
[----:B------:R-:W-:Y:S01]  /*1ed0*/  UMOV UR8, UR16 ;  /* 0x0000001000087c82 */ /* 0x000fe20008000000 */
        /* <DEDUP_REMOVED lines=10> */
[----:B------:R-:W-:-:S02]  /*1f80*/  WARPGROUP.DEPBAR.LE gsb0, 0x0 ;  /* 0x00008000000079c5 */ /* 0x000fc40000010000 */
[----:B------:R-:W-:-:S06]  /*1f90*/  WARPGROUP.ARRIVE ;  /* 0x00000000000079c5 */ /* 0x000fcc0000000000 */
[----:B------:R-:W-:Y:S03]  /*1fa0*/  HGMMA.64x32x16.F32.BF16 R40, gdesc[UR16], RZ, !UPT, gsb0 ;  /* 0x00600000102879f0 */ /* 0x000fe6000c0018ff */
[----:B------:R-:W-:Y:S02]  /*1fb0*/  WARPGROUP.DEPBAR.LE gsb0, 0x0 ;  /* 0x00008000000079c5 */ /* 0x000fe40000010000 */
[----:B------:R-:W-:-:S06]  /*1fc0*/  WARPGROUP.ARRIVE ;  /* 0x00000000000079c5 */ /* 0x000fcc0000000000 */
[----:B------:R-:W-:Y:S01]  /*1fd0*/  HGMMA.64x32x16.F32.BF16 R88, gdesc[UR8], RZ, !UPT, gsb0 ;  /* 0x00600000085879f0 */ /* 0x000fe2000c0018ff */
[----:B------:R-:W-:Y:S01]  /*1fe0*/  UMOV UR8, UR20 ;  /* 0x0000001400087c82 */ /* 0x000fe20008000000 */
[----:B------:R-:W-:Y:S01]  /*1ff0*/  UMOV UR9, UR21 ;  /* 0x0000001500097c82 */ /* 0x000fe20008000000 */
[----:B------:R-:W-:Y:S02]  /*2000*/  WARPGROUP.DEPBAR.LE gsb0, 0x0 ;  /* 0x00008000000079c5 */ /* 0x000fe40000010000 */
[----:B------:R-:W-:-:S06]  /*2010*/  WARPGROUP.ARRIVE ;  /* 0x00000000000079c5 */ /* 0x000fcc0000000000 */
[----:B------:R-:W-:Y:S01]  /*2020*/  HGMMA.64x32x16.F32.BF16 R136, gdesc[UR4], RZ, !UPT, gsb0 ;  /* 0x00600000048879f0 */ /* 0x000fe2000c0018ff */
[----:B------:R-:W-:Y:S01]  /*2030*/  UMOV UR4, UR24 ;  /* 0x0000001800047c82 */ /* 0x000fe20008000000 */
[----:B------:R-:W-:Y:S01]  /*2040*/  UMOV UR24, UR16 ;  /* 0x0000001000187c82 */ /* 0x000fe20008000000 */
[----:B------:R-:W-:Y:S01]  /*2050*/  UMOV UR5, 0x40000040 ;  /* 0x4000004000057882 */ /* 0x000fe20000000000 */
[----:B------:R-:W-:Y:S01]  /*2060*/  UMOV UR16, UR4 ;  /* 0x0000000400107c82 */ /* 0x000fe20008000000 */
[----:B------:R-:W-:Y:S01]  /*2070*/  UMOV UR17, UR5 ;  /* 0x0000000500117c82 */ /* 0x000fe20008000000 */
[----:B------:R-:W-:Y:S01]  /*2080*/  UMOV UR44, UR4 ;  /* 0x00000004002c7c82 */ /* 0x000fe20008000000 */
[----:B------:R-:W-:Y:S01]  /*2090*/  UMOV UR45, UR5 ;  /* 0x00000005002d7c82 */ /* 0x000fe20008000000 */
        /* <DEDUP_REMOVED lines=11> */
[----:B------:R-:W-:Y:S04]  /*2150*/  STL.64 [R1], R120 ;  /* 0x0000007801007387 */ /* 0x000fe80000100a00 */
[----:B------:R-:W-:Y:S04]  /*2160*/  STL.64 [R1+0x8], R122 ;  /* 0x0000087a01007387 */ /* 0x000fe80000100a00 */
[----:B------:R-:W-:Y:S04]  /*2170*/  STL.64 [R1+0x10], R124 ;  /* 0x0000107c01007387 */ /* 0x000fe80000100a00 */
[----:B------:R-:W-:Y:S04]  /*2180*/  STL.64 [R1+0x18], R126 ;  /* 0x0000187e01007387 */ /* 0x000fe80000100a00 */
[----:B------:R-:W-:Y:S04]  /*2190*/  STL.64 [R1+0x20], R128 ;  /* 0x0000208001007387 */ /* 0x000fe80000100a00 */
[----:B------:R-:W-:Y:S04]  /*21a0*/  STL.64 [R1+0x28], R130 ;  /* 0x0000288201007387 */ /* 0x000fe80000100a00 */
[----:B------:R-:W-:Y:S04]  /*21b0*/  STL.64 [R1+0x30], R132 ;  /* 0x0000308401007387 */ /* 0x000fe80000100a00 */
[----:B------:R0:W-:Y:S02]  /*21c0*/  STL.64 [R1+0x38], R134 ;  /* 0x0000388601007387 */ /* 0x0001e40000100a00 */
[----:B0-----:R-:W-:-:S06]  /*21d0*/  WARPGROUP.ARRIVE ;  /* 0x00000000000079c5 */ /* 0x001fcc0000000000 */
[----:B------:R-:W-:Y:S01]  /*21e0*/  HGMMA.64x32x16.F32.BF16 R120, gdesc[UR24], RZ, !UPT, gsb0 ;  /* 0x00600000187879f0 */ /* 0x000fe2000c0018ff */
[----:B------:R-:W-:Y:S01]  /*21f0*/  UMOV UR24, UR20 ;  /* 0x0000001400187c82 */ /* 0x000fe20008000000 */
[----:B------:R-:W-:Y:S01]  /*2200*/  UMOV UR25, UR21 ;  /* 0x0000001500197c82 */ /* 0x000fe20008000000 */
[----:B------:R-:W-:Y:S02]  /*2210*/  WARPGROUP.DEPBAR.LE gsb0, 0x0 ;  /* 0x00008000000079c5 */ /* 0x000fe40000010000 */
[----:B------:R-:W-:Y:S01]  /*2220*/  IMAD.MOV.U32 R4, RZ, RZ, R120 ;  /* 0x000000ffff047224 */ /* 0x000fe200078e0078 */
[----:B------:R-:W-:Y:S01]  /*2230*/  MOV R9, R125 ;  /* 0x0000007d00097202 */ /* 0x000fe20000000f00 */
[----:B------:R-:W-:Y:S01]  /*2240*/  IMAD.MOV.U32 R5, RZ, RZ, R121 ;  /* 0x000000ffff057224 */ /* 0x000fe200078e0079 */
[----:B------:R-:W-:Y:S01]  /*2250*/  MOV R16, R132 ;  /* 0x0000008400107202 */ /* 0x000fe20000000f00 */
        /* <DEDUP_REMOVED lines=12> */
[----:B------:R-:W-:-:S06]  /*2320*/  WARPGROUP.ARRIVE ;  /* 0x00000000000079c5 */ /* 0x000fcc0000000000 */
[----:B------:R-:W-:Y:S01]  /*2330*/  HGMMA.64x32x16.F32.BF16 R120, gdesc[UR32], RZ, !UPT, gsb0 ;  /* 0x00600000207879f0 */ /* 0x000fe2000c0018ff */
[----:B------:R-:W-:Y:S01]  /*2340*/  UMOV UR32, UR20 ;  /* 0x0000001400207c82 */ /* 0x000fe20008000000 */
[----:B------:R-:W-:Y:S01]  /*2350*/  UMOV UR33, UR21 ;  /* 0x0000001500217c82 */ /* 0x000fe20008000000 */
[----:B------:R-:W-:Y:S01]  /*2360*/  UMOV UR34, UR18 ;  /* 0x0000001200227c82 */ /* 0x000fe20008000000 */
[----:B------:R-:W-:Y:S01]  /*2370*/  UMOV UR35, UR19 ;  /* 0x0000001300237c82 */ /* 0x000fe20008000000 */
[----:B------:R-:W-:Y:S02]  /*2380*/  WARPGROUP.DEPBAR.LE gsb0, 0x0 ;  /* 0x00008000000079c5 */ /* 0x000fe40000010000 */
[----:B------:R-:W-:Y:S01]  /*2390*/  IMAD.MOV.U32 R200, RZ, RZ, R120 ;  /* 0x000000ffffc87224 */ /* 0x000fe200078e0078 */
[----:B------:R-:W-:Y:S01]  /*23a0*/  MOV R203, R123 ;  /* 0x0000007b00cb7202 */ /* 0x000fe20000000f00 */
[----:B------:R-:W-:Y:S01]  /*23b0*/  IMAD.MOV.U32 R201, RZ, RZ, R121 ;  /* 0x000000ffffc97224 */ /* 0x000fe200078e0079 */
[----:B------:R-:W-:Y:S01]  /*23c0*/  MOV R210, R130 ;  /* 0x0000008200d27202 */ /* 0x000fe20000000f00 */
        /* <DEDUP_REMOVED lines=18> */
[----:B------:R-:W-:Y:S01]  /*24f0*/  UMOV UR7, 0x40000040 ;  /* 0x4000004000077882 */ /* 0x000fe20000000000 */
[----:B------:R-:W-:Y:S02]  /*2500*/  WARPGROUP.DEPBAR.LE gsb0, 0x0 ;  /* 0x00008000000079c5 */ /* 0x000fe40000010000 */
[----:B------:R-:W-:Y:S01]  /*2510*/  WARPGROUP.ARRIVE ;  /* 0x00000000000079c5 */ /* 0x000fe20000000000 */
[----:B------:R-:W-:Y:S01]  /*2520*/  IMAD.MOV.U32 R30, RZ, RZ, R120 ;  /* 0x000000ffff1e7224 */ /* 0x000fe200078e0078 */
[----:B------:R-:W-:Y:S01]  /*2530*/  MOV R29, R121 ;  /* 0x00000079001d7202 */ /* 0x000fe20000000f00 */
[----:B------:R-:W-:Y:S01]  /*2540*/  IMAD.MOV.U32 R28, RZ, RZ, R122 ;  /* 0x000000ffff1c7224 */ /* 0x000fe200078e007a */
[----:B------:R-:W-:Y:S01]  /*2550*/  MOV R22, R128 ;  /* 0x0000008000167202 */ /* 0x000fe20000000f00 */
[----:B------:R-:W-:Y:S01]  /*2560*/  IMAD.MOV.U32 R27, RZ, RZ, R123 ;  /* 0x000000ffff1b7224 */ /* 0x000fe200078e007b */
[----:B------:R-:W-:Y:S01]  /*2570*/  HGMMA.64x32x16.F32.BF16 R168, gdesc[UR20], RZ, !UPT, gsb0 ;  /* 0x0060000014a879f0 */ /* 0x000fe2000c0018ff */
[----:B------:R-:W-:Y:S01]  /*2580*/  IMAD.MOV.U32 R26, RZ, RZ, R124 ;  /* 0x000000ffff1a7224 */ /* 0x000fe200078e007c */
[----:B------:R-:W-:Y:S01]  /*2590*/  MOV R167, R135 ;  /* 0x0000008700a77202 */ /* 0x000fe20000000f00 */
[----:B------:R-:W-:Y:S01]  /*25a0*/  IMAD.MOV.U32 R25, RZ, RZ, R125 ;  /* 0x000000ffff197224 */ /* 0x000fe200078e007d */
[----:B------:R-:W-:Y:S01]  /*25b0*/  UIADD3 UR22, UR54, 0x2, URZ ;  /* 0x0000000236167890 */ /* 0x000fe2000fffe03f */
[----:B------:R-:W-:Y:S01]  /*25c0*/  IMAD.MOV.U32 R24, RZ, RZ, R126 ;  /* 0x000000ffff187224 */ /* 0x000fe200078e007e */
[----:B------:R-:W-:Y:S01]  /*25d0*/  UMOV UR19, 0x40000040 ;  /* 0x4000004000137882 */ /* 0x000fe20000000000 */
[----:B------:R-:W-:Y:S01]  /*25e0*/  IMAD.MOV.U32 R23, RZ, RZ, R127 ;  /* 0x000000ffff177224 */ /* 0x000fe200078e007f */
[----:B------:R-:W-:Y:S01]  /*25f0*/  UMOV UR47, 0x40000040 ;  /* 0x40000040002f7882 */ /* 0x000fe20000000000 */
[----:B------:R-:W-:Y:S01]  /*2600*/  IMAD.MOV.U32 R21, RZ, RZ, R129 ;  /* 0x000000ffff157224 */ /* 0x000fe200078e0081 */
[----:B------:R-:W-:Y:S01]  /*2610*/  UMOV UR20, UR4 ;  /* 0x0000000400147c82 */ /* 0x000fe20008000000 */
[----:B------:R-:W-:Y:S01]  /*2620*/  IMAD.MOV.U32 R20, RZ, RZ, R130 ;  /* 0x000000ffff147224 */ /* 0x000fe200078e0082 */
[----:B------:R-:W-:Y:S01]  /*2630*/  UMOV UR6, UR22 ;  /* 0x0000001600067c82 */ /* 0x000fe20008000000 */
[----:B------:R-:W-:Y:S01]  /*2640*/  IMAD.MOV.U32 R3, RZ, RZ, R131 ;  /* 0x000000ffff037224 */ /* 0x000fe200078e0083 */
[----:B------:R-:W-:Y:S01]  /*2650*/  UMOV UR21, UR5 ;  /* 0x0000000500157c82 */ /* 0x000fe20008000000 */
[----:B------:R-:W-:-:S02]  /*2660*/  IMAD.MOV.U32 R2, RZ, RZ, R132 ;  /* 0x000000ffff027224 */ /* 0x000fc400078e0084 */
[----:B------:R-:W-:Y:S02]  /*2670*/  IMAD.MOV.U32 R0, RZ, RZ, R133 ;  /* 0x000000ffff007224 */ /* 0x000fe400078e0085 */
[----:B------:R-:W-:Y:S01]  /*2680*/  IMAD.MOV.U32 R166, RZ, RZ, R134 ;  /* 0x000000ffffa67224 */ /* 0x000fe200078e0086 */
        /* <DEDUP_REMOVED lines=9> */
[----:B------:R-:W-:Y:S01]  /*2720*/  UIADD3 UR22, UR54, 0x302, URZ ;  /* 0x0000030236167890 */ /* 0x000fe2000fffe03f */
[----:B------:R-:W-:Y:S01]  /*2730*/  IMAD.MOV.U32 R86, RZ, RZ, R174 ;  /* 0x000000ffff567224 */ /* 0x000fe200078e00ae */
[----:B------:R-:W-:Y:S01]  /*2740*/  UMOV UR23, 0x40000040 ;  /* 0x4000004000177882 */ /* 0x000fe20000000000 */
[----:B------:R-:W-:Y:S01]  /*2750*/  IMAD.MOV.U32 R85, RZ, RZ, R175 ;  /* 0x000000ffff557224 */ /* 0x000fe200078e00af */
[----:B------:R-:W-:Y:S01]  /*2760*/  UMOV UR28, UR4 ;  /* 0x00000004001c7c82 */ /* 0x000fe20008000000 */
[----:B------:R-:W-:Y:S01]  /*2770*/  IMAD.MOV.U32 R83, RZ, RZ, R173 ;  /* 0x000000ffff537224 */ /* 0x000fe200078e00ad */
[----:B------:R-:W-:Y:S01]  /*2780*/  UMOV UR29, UR5 ;  /* 0x00000005001d7c82 */ /* 0x000fe20008000000 */
[----:B------:R-:W-:-:S02]  /*2790*/  IMAD.MOV.U32 R82, RZ, RZ, R170 ;  /* 0x000000ffff527224 */ /* 0x000fc400078e00aa */
[----:B------:R-:W-:Y:S02]  /*27a0*/  IMAD.MOV.U32 R81, RZ, RZ, R171 ;  /* 0x000000ffff517224 */ /* 0x000fe400078e00ab */
[----:B------:R-:W-:Y:S02]  /*27b0*/  IMAD.MOV.U32 R80, RZ, RZ, R169 ;  /* 0x000000ffff507224 */ /* 0x000fe400078e00a9 */
[----:B------:R-:W-:Y:S02]  /*27c0*/  IMAD.MOV.U32 R79, RZ, RZ, R168 ;  /* 0x000000ffff4f7224 */ /* 0x000fe400078e00a8 */
[----:B------:R-:W-:Y:S02]  /*27d0*/  IMAD.MOV.U32 R232, RZ, RZ, R180 ;  /* 0x000000ffffe87224 */ /* 0x000fe400078e00b4 */
[----:B------:R-:W-:Y:S02]  /*27e0*/  IMAD.MOV.U32 R234, RZ, RZ, R182 ;  /* 0x000000ffffea7224 */ /* 0x000fe400078e00b6 */
[----:B------:R-:W-:Y:S01]  /*27f0*/  IMAD.MOV.U32 R235, RZ, RZ, R183 ;  /* 0x000000ffffeb7224 */ /* 0x000fe200078e00b7 */
[----:B------:R-:W-:-:S02]  /*2800*/  WARPGROUP.DEPBAR.LE gsb0, 0x0 ;  /* 0x00008000000079c5 */ /* 0x000fc40000010000 */
[----:B------:R-:W-:Y:S01]  /*2810*/  WARPGROUP.ARRIVE ;  /* 0x00000000000079c5 */ /* 0x000fe20000000000 */
[----:B------:R0:W-:Y:S04]  /*2820*/  STL.64 [R1+0x540], R230 ;  /* 0x000540e601007387 */ /* 0x0001e80000100a00 */
[----:B------:R1:W-:Y:S01]  /*2830*/  STL.64 [R1+0x538], R228 ;  /* 0x000538e401007387 */ /* 0x0003e20000100a00 */
[----:B------:R-:W-:Y:S01]  /*2840*/  HGMMA.64x32x16.F32.BF16 R168, gdesc[UR12], RZ, !UPT, gsb0 ;  /* 0x006000000ca879f0 */ /* 0x000fe2000c0018ff */
[----:B------:R-:W-:Y:S02]  /*2850*/  UIADD3 UR12, UR54, 0x102, URZ ;  /* 0x00000102360c7890 */ /* 0x000fe4000fffe03f */
[----:B------:R2:W-:Y:S01]  /*2860*/  STL.64 [R1+0x530], R226 ;  /* 0x000530e201007387 */ /* 0x0005e20000100a00 */
[----:B0-----:R-:W-:-:S03]  /*2870*/  IMAD.MOV.U32 R230, RZ, RZ, R122 ;  /* 0x000000ffffe67224 */ /* 0x001fc600078e007a */
[----:B------:R0:W-:Y:S01]  /*2880*/  STL.64 [R1+0x528], R224 ;  /* 0x000528e001007387 */ /* 0x0001e20000100a00 */
[----:B------:R-:W-:Y:S02]  /*2890*/  IMAD.MOV.U32 R231, RZ, RZ, R121 ;  /* 0x000000ffffe77224 */ /* 0x000fe400078e0079 */
[----:B-1----:R-:W-:Y:S01]  /*28a0*/  IMAD.MOV.U32 R228, RZ, RZ, R120 ;  /* 0x000000ffffe47224 */ /* 0x002fe200078e0078 */
[----:B------:R1:W-:Y:S01]  /*28b0*/  STL.64 [R1+0x520], R222 ;  /* 0x000520de01007387 */ /* 0x0003e20000100a00 */
[----:B------:R-:W-:Y:S01]  /*28c0*/  MOV R229, R87 ;  /* 0x0000005700e57202 */ /* 0x000fe20000000f00 */
[----:B--2---:R-:W-:Y:S02]  /*28d0*/  IMAD.MOV.U32 R226, RZ, RZ, R86 ;  /* 0x000000ffffe27224 */ /* 0x004fe400078e0056 */
[----:B------:R2:W-:Y:S01]  /*28e0*/  STL.64 [R1+0x518], R220 ;  /* 0x000518dc01007387 */ /* 0x0005e20000100a00 */
[----:B------:R-:W-:Y:S02]  /*28f0*/  IMAD.MOV.U32 R227, RZ, RZ, R85 ;  /* 0x000000ffffe37224 */ /* 0x000fe400078e0055 */
[----:B0-----:R-:W-:-:S02]  /*2900*/  IMAD.MOV.U32 R224, RZ, RZ, R84 ;  /* 0x000000ffffe07224 */ /* 0x001fc400078e0054 */
[----:B------:R-:W-:Y:S02]  /*2910*/  IMAD.MOV.U32 R225, RZ, RZ, R83 ;  /* 0x000000ffffe17224 */ /* 0x000fe400078e0053 */
[----:B-1----:R-:W-:Y:S01]  /*2920*/  IMAD.MOV.U32 R222, RZ, RZ, R82 ;  /* 0x000000ffffde7224 */ /* 0x002fe200078e0052 */
[----:B------:R-:W-:Y:S01]  /*2930*/  MOV R223, R81 ;  /* 0x0000005100df7202 */ /* 0x000fe20000000f00 */
[----:B--2---:R-:W-:Y:S02]  /*2940*/  IMAD.MOV.U32 R221, RZ, RZ, R80 ;  /* 0x000000ffffdd7224 */ /* 0x004fe400078e0050 */
[----:B------:R-:W-:Y:S01]  /*2950*/  IMAD.MOV.U32 R220, RZ, RZ, R79 ;  /* 0x000000ffffdc7224 */ /* 0x000fe200078e004f */
[----:B------:R-:W-:Y:S02]  /*2960*/  WARPGROUP.DEPBAR.LE gsb0, 0x0 ;  /* 0x00008000000079c5 */ /* 0x000fe40000010000 */
[----:B------:R-:W-:Y:S01]  /*2970*/  WARPGROUP.ARRIVE ;  /* 0x00000000000079c5 */ /* 0x000fe20000000000 */
[----:B------:R0:W-:Y:S04]  /*2980*/  STL.64 [R1+0x580], R182 ;  /* 0x000580b601007387 */ /* 0x0001e80000100a00 */
[----:B------:R1:W-:Y:S01]  /*2990*/  STL.64 [R1+0x578], R180 ;  /* 0x000578b401007387 */ /* 0x0003e20000100a00 */
[----:B------:R-:W-:Y:S03]  /*29a0*/  HGMMA.64x32x16.F32.BF16 R120, gdesc[UR24], RZ, !UPT, gsb0 ;  /* 0x00600000187879f0 */ /* 0x000fe6000c0018ff */
[----:B------:R2:W-:Y:S04]  /*29b0*/  STL.64 [R1+0x570], R178 ;  /* 0x000570b201007387 */ /* 0x0005e80000100a00 */
[----:B------:R3:W-:Y:S01]  /*29c0*/  STL.64 [R1+0x568], R176 ;  /* 0x000568b001007387 */ /* 0x0007e20000100a00 */
[----:B------:R-:W-:Y:S01]  /*29d0*/  UMOV UR18, UR12 ;  /* 0x0000000c00127c82 */ /* 0x000fe20008000000 */
[----:B0-----:R-:W-:-:S02]  /*29e0*/  IMAD.MOV.U32 R182, RZ, RZ, R2 ;  /* 0x000000ffffb67224 */ /* 0x001fc400078e0002 */
[----:B------:R0:W-:Y:S01]  /*29f0*/  STL.64 [R1+0x560], R174 ;  /* 0x000560ae01007387 */ /* 0x0001e20000100a00 */
[----:B-1----:R-:W-:Y:S01]  /*2a00*/  IMAD.MOV.U32 R180, RZ, RZ, R20 ;  /* 0x000000ffffb47224 */ /* 0x002fe200078e0014 */
[----:B------:R-:W-:Y:S01]  /*2a10*/  MOV R181, R3 ;  /* 0x0000000300b57202 */ /* 0x000fe20000000f00 */
[----:B------:R-:W-:Y:S01]  /*2a20*/  IMAD.MOV.U32 R183, RZ, RZ, R0 ;  /* 0x000000ffffb77224 */ /* 0x000fe200078e0000 */
[----:B------:R1:W-:Y:S01]  /*2a30*/  STL.64 [R1+0x558], R172 ;  /* 0x000558ac01007387 */ /* 0x0003e20000100a00 */
[----:B--2---:R-:W-:Y:S02]  /*2a40*/  IMAD.MOV.U32 R178, RZ, RZ, R22 ;  /* 0x000000ffffb27224 */ /* 0x004fe400078e0016 */
[----:B------:R-:W-:Y:S01]  /*2a50*/  IMAD.MOV.U32 R179, RZ, RZ, R21 ;  /* 0x000000ffffb37224 */ /* 0x000fe200078e0015 */
[----:B------:R2:W-:Y:S01]  /*2a60*/  STL.64 [R1+0x550], R170 ;  /* 0x000550aa01007387 */ /* 0x0005e20000100a00 */
[----:B---3--:R-:W-:Y:S02]  /*2a70*/  IMAD.MOV.U32 R176, RZ, RZ, R24 ;  /* 0x000000ffffb07224 */ /* 0x008fe400078e0018 */
[----:B------:R-:W-:Y:S01]  /*2a80*/  IMAD.MOV.U32 R177, RZ, RZ, R23 ;  /* 0x000000ffffb17224 */ /* 0x000fe200078e0017 */
[----:B------:R-:W-:Y:S01]  /*2a90*/  STL.64 [R1+0x548], R168 ;  /* 0x000548a801007387 */ /* 0x000fe20000100a00 */
[----:B0-----:R-:W-:Y:S01]  /*2aa0*/  IMAD.MOV.U32 R174, RZ, RZ, R26 ;  /* 0x000000ffffae7224 */ /* 0x001fe200078e001a */
[----:B------:R-:W-:Y:S01]  /*2ab0*/  MOV R175, R25 ;  /* 0x0000001900af7202 */ /* 0x000fe20000000f00 */
[----:B-1----:R-:W-:-:S02]  /*2ac0*/  IMAD.MOV.U32 R172, RZ, RZ, R28 ;  /* 0x000000ffffac7224 */ /* 0x002fc400078e001c */
[----:B------:R-:W-:Y:S02]  /*2ad0*/  IMAD.MOV.U32 R173, RZ, RZ, R27 ;  /* 0x000000ffffad7224 */ /* 0x000fe400078e001b */
[----:B--2---:R-:W-:Y:S02]  /*2ae0*/  IMAD.MOV.U32 R170, RZ, RZ, R30 ;  /* 0x000000ffffaa7224 */ /* 0x004fe400078e001e */
[----:B------:R-:W-:Y:S01]  /*2af0*/  IMAD.MOV.U32 R171, RZ, RZ, R29 ;  /* 0x000000ffffab7224 */ /* 0x000fe200078e001d */
[----:B------:R-:W-:Y:S02]  /*2b00*/  WARPGROUP.DEPBAR.LE gsb0, 0x0 ;  /* 0x00008000000079c5 */ /* 0x000fe40000010000 */
[----:B------:R0:W-:Y:S04]  /*2b10*/  STL.64 [R1+0x5c0], R134 ;  /* 0x0005c08601007387 */ /* 0x0001e80000100a00 */
[----:B------:R1:W-:Y:S04]  /*2b20*/  STL.64 [R1+0x5b8], R132 ;  /* 0x0005b88401007387 */ /* 0x0003e80000100a00 */
[----:B------:R2:W-:Y:S04]  /*2b30*/  STL.64 [R1+0x5b0], R130 ;  /* 0x0005b08201007387 */ /* 0x0005e80000100a00 */
[----:B------:R3:W-:Y:S01]  /*2b40*/  STL.64 [R1+0x5a8], R128 ;  /* 0x0005a88001007387 */ /* 0x0007e20000100a00 */
[----:B0-----:R-:W-:Y:S01]  /*2b50*/  IMAD.MOV.U32 R134, RZ, RZ, R32 ;  /* 0x000000ffff867224 */ /* 0x001fe200078e0020 */
[----:B------:R-:W-:-:S02]  /*2b60*/  MOV R135, R31 ;  /* 0x0000001f00877202 */ /* 0x000fc40000000f00 */
[----:B------:R0:W-:Y:S01]  /*2b70*/  STL.64 [R1+0x5a0], R126 ;  /* 0x0005a07e01007387 */ /* 0x0001e20000100a00 */
[----:B-1----:R-:W-:Y:S02]  /*2b80*/  IMAD.MOV.U32 R132, RZ, RZ, R34 ;  /* 0x000000ffff847224 */ /* 0x002fe400078e0022 */
[----:B------:R-:W-:Y:S01]  /*2b90*/  IMAD.MOV.U32 R133, RZ, RZ, R33 ;  /* 0x000000ffff857224 */ /* 0x000fe200078e0021 */
[----:B------:R1:W-:Y:S01]  /*2ba0*/  STL.64 [R1+0x598], R124 ;  /* 0x0005987c01007387 */ /* 0x0003e20000100a00 */
[----:B--2---:R-:W-:Y:S02]  /*2bb0*/  IMAD.MOV.U32 R130, RZ, RZ, R36 ;  /* 0x000000ffff827224 */ /* 0x004fe400078e0024 */
[----:B------:R-:W-:Y:S01]  /*2bc0*/  IMAD.MOV.U32 R131, RZ, RZ, R35 ;  /* 0x000000ffff837224 */ /* 0x000fe200078e0023 */
[----:B------:R2:W-:Y:S01]  /*2bd0*/  STL.64 [R1+0x590], R122 ;  /* 0x0005907a01007387 */ /* 0x0005e20000100a00 */
[----:B---3--:R-:W-:Y:S01]  /*2be0*/  IMAD.MOV.U32 R128, RZ, RZ, R38 ;  /* 0x000000ffff807224 */ /* 0x008fe200078e0026 */
[----:B------:R-:W-:-:S02]  /*2bf0*/  MOV R129, R37 ;  /* 0x0000002500817202 */ /* 0x000fc40000000f00 */
[----:B------:R3:W-:Y:S01]  /*2c00*/  STL.64 [R1+0x588], R120 ;  /* 0x0005887801007387 */ /* 0x0007e20000100a00 */
[----:B0-----:R-:W-:Y:S02]  /*2c10*/  IMAD.MOV.U32 R126, RZ, RZ, R72 ;  /* 0x000000ffff7e7224 */ /* 0x001fe400078e0048 */
[----:B------:R-:W-:Y:S02]  /*2c20*/  IMAD.MOV.U32 R127, RZ, RZ, R39 ;  /* 0x000000ffff7f7224 */ /* 0x000fe400078e0027 */
[----:B-1----:R-:W-:Y:S02]  /*2c30*/  IMAD.MOV.U32 R124, RZ, RZ, R74 ;  /* 0x000000ffff7c7224 */ /* 0x002fe400078e004a */
[----:B------:R-:W-:Y:S01]  /*2c40*/  IMAD.MOV.U32 R125, RZ, RZ, R73 ;  /* 0x000000ffff7d7224 */ /* 0x000fe200078e0049 */
[----:B--2---:R-:W-:Y:S01]  /*2c50*/  MOV R123, R75 ;  /* 0x0000004b007b7202 */ /* 0x004fe20000000f00 */
[----:B------:R-:W-:Y:S02]  /*2c60*/  IMAD.MOV.U32 R122, RZ, RZ, R76 ;  /* 0x000000ffff7a7224 */ /* 0x000fe400078e004c */
[----:B---3--:R-:W-:-:S02]  /*2c70*/  IMAD.MOV.U32 R120, RZ, RZ, R78 ;  /* 0x000000ffff787224 */ /* 0x008fc400078e004e */
[----:B------:R-:W-:Y:S02]  /*2c80*/  IMAD.MOV.U32 R121, RZ, RZ, R77 ;  /* 0x000000ffff797224 */ /* 0x000fe400078e004d */
[----:B------:R-:W-:-:S06]  /*2c90*/  WARPGROUP.ARRIVE ;  /* 0x00000000000079c5 */ /* 0x000fcc0000000000 */
[----:B------:R-:W-:Y:S03]  /*2ca0*/  HGMMA.64x32x16.F32.BF16 R72, gdesc[UR8], RZ, !UPT, gsb0 ;  /* 0x00600000084879f0 */ /* 0x000fe6000c0018ff */
[----:B------:R-:W-:Y:S02]  /*2cb0*/  WARPGROUP.DEPBAR.LE gsb0, 0x0 ;  /* 0x00008000000079c5 */ /* 0x000fe40000010000 */
[----:B------:R-:W-:Y:S04]  /*2cc0*/  STL.64 [R1+0x600], R86 ;  /* 0x0006005601007387 */ /* 0x000fe80000100a00 */
[----:B------:R-:W-:Y:S04]  /*2cd0*/  STL.64 [R1+0x5f8], R84 ;  /* 0x0005f85401007387 */ /* 0x000fe80000100a00 */
[----:B------:R-:W-:Y:S04]  /*2ce0*/  STL.64 [R1+0x5f0], R82 ;  /* 0x0005f05201007387 */ /* 0x000fe80000100a00 */
[----:B------:R-:W-:Y:S04]  /*2cf0*/  STL.64 [R1+0x5e8], R80 ;  /* 0x0005e85001007387 */ /* 0x000fe80000100a00 */
[----:B------:R-:W-:Y:S04]  /*2d00*/  STL.64 [R1+0x5e0], R78 ;  /* 0x0005e04e01007387 */ /* 0x000fe80000100a00 */
[----:B------:R-:W-:Y:S04]  /*2d10*/  STL.64 [R1+0x5d8], R76 ;  /* 0x0005d84c01007387 */ /* 0x000fe80000100a00 */
[----:B------:R-:W-:Y:S04]  /*2d20*/  STL.64 [R1+0x5d0], R74 ;  /* 0x0005d04a01007387 */ /* 0x000fe80000100a00 */
[----:B------:R0:W-:Y:S04]  /*2d30*/  STL.64 [R1+0x5c8], R72 ;  /* 0x0005c84801007387 */ /* 0x0001e80000100a00 */
[----:B0-----:R-:W2:Y:S04]  /*2d40*/  LDL.LU.64 R72, [R1+0x1c0] ;  /* 0x0001c00001487983 */ /* 0x001ea80000300a00 */
[----:B------:R-:W2:Y:S04]  /*2d50*/  LDL.LU.64 R74, [R1+0x1c8] ;  /* 0x0001c800014a7983 */ /* 0x000ea80000300a00 */
[----:B------:R-:W2:Y:S04]  /*2d60*/  LDL.LU.64 R76, [R1+0x1d0] ;  /* 0x0001d000014c7983 */ /* 0x000ea80000300a00 */
[----:B------:R-:W2:Y:S04]  /*2d70*/  LDL.LU.64 R78, [R1+0x1d8] ;  /* 0x0001d800014e7983 */ /* 0x000ea80000300a00 */
[----:B------:R-:W2:Y:S04]  /*2d80*/  LDL.LU.64 R80, [R1+0x1e0] ;  /* 0x0001e00001507983 */ /* 0x000ea80000300a00 */
[----:B------:R-:W2:Y:S04]  /*2d90*/  LDL.LU.64 R82, [R1+0x1e8] ;  /* 0x0001e80001527983 */ /* 0x000ea80000300a00 */
[----:B------:R-:W2:Y:S04]  /*2da0*/  LDL.LU.64 R84, [R1+0x1f0] ;  /* 0x0001f00001547983 */ /* 0x000ea80000300a00 */
[----:B------:R-:W2:Y:S01]  /*2db0*/  LDL.LU.64 R86, [R1+0x1f8] ;  /* 0x0001f80001567983 */ /* 0x000ea20000300a00 */
[----:B------:R-:W-:Y:S01]  /*2dc0*/  WARPGROUP.ARRIVE ;  /* 0x00000000000079c5 */ /* 0x000fe20000000000 */
[----:B------:R-:W-:Y:S01]  /*2dd0*/  IMAD.MOV.U32 R168, RZ, RZ, R170 ;  /* 0x000000ffffa87224 */ /* 0x000fe200078e00aa */
[----:B------:R-:W-:Y:S01]  /*2de0*/  MOV R170, R172 ;  /* 0x000000ac00aa7202 */ /* 0x000fe20000000f00 */
[----:B------:R-:W-:-:S02]  /*2df0*/  IMAD.MOV.U32 R169, RZ, RZ, R171 ;  /* 0x000000ffffa97224 */ /* 0x000fc400078e00ab */
[----:B------:R-:W-:Y:S01]  /*2e00*/  IMAD.MOV.U32 R171, RZ, RZ, R173 ;  /* 0x000000ffffab7224 */ /* 0x000fe200078e00ad */
[----:B------:R-:W-:Y:S01]  /*2e10*/  HGMMA.64x32x16.F32.BF16 R24, gdesc[UR32], RZ, !UPT, gsb0 ;  /* 0x00600000201879f0 */ /* 0x000fe2000c0018ff */
[----:B------:R-:W-:Y:S02]  /*2e20*/  IMAD.MOV.U32 R172, RZ, RZ, R174 ;  /* 0x000000ffffac7224 */ /* 0x000fe400078e00ae */
[----:B------:R-:W-:Y:S02]  /*2e30*/  IMAD.MOV.U32 R173, RZ, RZ, R175 ;  /* 0x000000ffffad7224 */ /* 0x000fe400078e00af */
[----:B------:R-:W-:Y:S01]  /*2e40*/  IMAD.MOV.U32 R174, RZ, RZ, R176 ;  /* 0x000000ffffae7224 */ /* 0x000fe200078e00b0 */
[----:B------:R-:W-:Y:S01]  /*2e50*/  MOV R176, R178 ;  /* 0x000000b200b07202 */ /* 0x000fe20000000f00 */
[----:B------:R-:W-:Y:S02]  /*2e60*/  IMAD.MOV.U32 R175, RZ, RZ, R177 ;  /* 0x000000ffffaf7224 */ /* 0x000fe400078e00b1 */
[----:B------:R-:W-:-:S02]  /*2e70*/  IMAD.MOV.U32 R177, RZ, RZ, R179 ;  /* 0x000000ffffb17224 */ /* 0x000fc400078e00b3 */
[----:B------:R-:W-:Y:S02]  /*2e80*/  IMAD.MOV.U32 R178, RZ, RZ, R180 ;  /* 0x000000ffffb27224 */ /* 0x000fe400078e00b4 */
[----:B------:R-:W-:Y:S02]  /*2e90*/  IMAD.MOV.U32 R179, RZ, RZ, R181 ;  /* 0x000000ffffb37224 */ /* 0x000fe400078e00b5 */
[----:B------:R-:W-:Y:S01]  /*2ea0*/  IMAD.MOV.U32 R180, RZ, RZ, R182 ;  /* 0x000000ffffb47224 */ /* 0x000fe200078e00b6 */
[----:B------:R-:W-:Y:S01]  /*2eb0*/  MOV R182, R166 ;  /* 0x000000a600b67202 */ /* 0x000fe20000000f00 */
[----:B------:R-:W-:Y:S01]  /*2ec0*/  IMAD.MOV.U32 R181, RZ, RZ, R183 ;  /* 0x000000ffffb57224 */ /* 0x000fe200078e00b7 */
        /* <DEDUP_REMOVED lines=8> */
[----:B------:R-:W-:Y:S01]  /*2f50*/  STL.64 [R1+0x608], R24 ;  /* 0x0006081801007387 */ /* 0x000fe20000100a00 */
[----:B------:R-:W-:Y:S01]  /*2f60*/  IMAD.MOV.U32 R183, RZ, RZ, R167 ;  /* 0x000000ffffb77224 */ /* 0x000fe200078e00a7 */
[----:B--2---:R-:W-:-:S06]  /*2f70*/  WARPGROUP.ARRIVE ;  /* 0x00000000000079c5 */ /* 0x004fcc0000000000 */
[----:B------:R-:W-:Y:S03]  /*2f80*/  HGMMA.64x32x16.F32.BF16 R72, gdesc[UR4], R72, gsb0 ;  /* 0x00600000044879f0 */ /* 0x000fe60008001848 */
[----:B------:R-:W-:Y:S02]  /*2f90*/  WARPGROUP.DEPBAR.LE gsb0, 0x0 ;  /* 0x00008000000079c5 */ /* 0x000fe40000010000 */
[----:B------:R-:W-:Y:S01]  /*2fa0*/  WARPGROUP.ARRIVE ;  /* 0x00000000000079c5 */ /* 0x000fe20000000000 */
[----:B------:R0:W-:Y:S01]  /*2fb0*/  STL.64 [R1+0x1c0], R72 ;  /* 0x0001c04801007387 */ /* 0x0001e20000100a00 */
[----:B------:R-:W-:Y:S01]  /*2fc0*/  IMAD.MOV.U32 R23, RZ, RZ, R81 ;  /* 0x000000ffff177224 */ /* 0x000fe200078e0051 */
[----:B------:R-:W-:Y:S01]  /*2fd0*/  MOV R20, R84 ;  /* 0x0000005400147202 */ /* 0x000fe20000000f00 */
[----:B------:R-:W-:Y:S01]  /*2fe0*/  IMAD.MOV.U32 R22, RZ, RZ, R82 ;  /* 0x000000ffff167224 */ /* 0x000fe200078e0052 */
[----:B------:R1:W-:Y:S01]  /*2ff0*/  STL.64 [R1+0x1c8], R74 ;  /* 0x0001c84a01007387 */ /* 0x0003e20000100a00 */
[----:B------:R-:W-:Y:S01]  /*3000*/  HGMMA.64x32x16.F32.BF16 R120, gdesc[UR16], R120, gsb0 ;  /* 0x00600000107879f0 */ /* 0x000fe20008001878 */
[----:B------:R-:W-:-:S02]  /*3010*/  IMAD.MOV.U32 R21, RZ, RZ, R83 ;  /* 0x000000ffff157224 */ /* 0x000fc400078e0053 */
[----:B------:R2:W-:Y:S01]  /*3020*/  STL.64 [R1+0x1d0], R76 ;  /* 0x0001d04c01007387 */ /* 0x0005e20000100a00 */
[----:B------:R-:W-:Y:S02]  /*3030*/  IMAD.MOV.U32 R3, RZ, RZ, R85 ;  /* 0x000000ffff037224 */ /* 0x000fe400078e0055 */
[----:B------:R-:W-:Y:S01]  /*3040*/  IMAD.MOV.U32 R2, RZ, RZ, R86 ;  /* 0x000000ffff027224 */ /* 0x000fe200078e0056 */
[----:B------:R3:W-:Y:S01]  /*3050*/  STL.64 [R1+0x1d8], R78 ;  /* 0x0001d84e01007387 */ /* 0x0007e20000100a00 */
[----:B------:R-:W-:-:S03]  /*3060*/  IMAD.MOV.U32 R0, RZ, RZ, R87 ;  /* 0x000000ffff007224 */ /* 0x000fc600078e0057 */
[----:B------:R4:W-:Y:S01]  /*3070*/  STL [R1+0x1e0], R80 ;  /* 0x0001e05001007387 */ /* 0x0009e20000100800 */
[----:B0-----:R-:W-:Y:S01]  /*3080*/  MOV R72, R4 ;  /* 0x0000000400487202 */ /* 0x001fe20000000f00 */
[----:B------:R-:W-:Y:S02]  /*3090*/  IMAD.MOV.U32 R73, RZ, RZ, R5 ;  /* 0x000000ffff497224 */ /* 0x000fe400078e0005 */
[----:B-1----:R-:W-:Y:S02]  /*30a0*/  IMAD.MOV.U32 R74, RZ, RZ, R6 ;  /* 0x000000ffff4a7224 */ /* 0x002fe400078e0006 */
[----:B------:R-:W-:Y:S02]  /*30b0*/  IMAD.MOV.U32 R75, RZ, RZ, R7 ;  /* 0x000000ffff4b7224 */ /* 0x000fe400078e0007 */
[----:B--2---:R-:W-:Y:S01]  /*30c0*/  IMAD.MOV.U32 R76, RZ, RZ, R8 ;  /* 0x000000ffff4c7224 */ /* 0x004fe200078e0008 */
[----:B---3--:R-:W-:Y:S01]  /*30d0*/  MOV R78, R10 ;  /* 0x0000000a004e7202 */ /* 0x008fe20000000f00 */
[----:B------:R-:W-:-:S02]  /*30e0*/  IMAD.MOV.U32 R77, RZ, RZ, R9 ;  /* 0x000000ffff4d7224 */ /* 0x000fc400078e0009 */
[----:B------:R-:W-:Y:S02]  /*30f0*/  IMAD.MOV.U32 R79, RZ, RZ, R11 ;  /* 0x000000ffff4f7224 */ /* 0x000fe400078e000b */
[----:B----4-:R-:W-:Y:S01]  /*3100*/  IMAD.MOV.U32 R80, RZ, RZ, R12 ;  /* 0x000000ffff507224 */ /* 0x010fe200078e000c */
[----:B------:R-:W-:Y:S02]  /*3110*/  WARPGROUP.DEPBAR.LE gsb0, 0x0 ;  /* 0x00008000000079c5 */ /* 0x000fe40000010000 */
[----:B------:R0:W-:Y:S04]  /*3120*/  STL.64 [R1+0x100], R120 ;  /* 0x0001007801007387 */ /* 0x0001e80000100a00 */
[----:B------:R1:W-:Y:S04]  /*3130*/  STL.64 [R1+0x108], R122 ;  /* 0x0001087a01007387 */ /* 0x0003e80000100a00 */
[----:B------:R2:W-:Y:S04]  /*3140*/  STL.64 [R1+0x110], R124 ;  /* 0x0001107c01007387 */ /* 0x0005e80000100a00 */
[----:B------:R3:W-:Y:S04]  /*3150*/  STL.64 [R1+0x118], R126 ;  /* 0x0001187e01007387 */ /* 0x0007e80000100a00 */
[----:B------:R4:W-:Y:S04]  /*3160*/  STL.64 [R1+0x120], R128 ;  /* 0x0001208001007387 */ /* 0x0009e80000100a00 */
[----:B------:R4:W-:Y:S01]  /*3170*/  STL.64 [R1+0x128], R130 ;  /* 0x0001288201007387 */ /* 0x0009e20000100a00 */
[----:B0-----:R-:W-:-:S03]  /*3180*/  IMAD.MOV.U32 R120, RZ, RZ, R200 ;  /* 0x000000ffff787224 */ /* 0x001fc600078e00c8 */
[----:B------:R0:W-:Y:S01]  /*3190*/  STL.64 [R1+0x130], R132 ;  /* 0x0001308401007387 */ /* 0x0001e20000100a00 */
[----:B------:R-:W-:-:S03]  /*31a0*/  IMAD.MOV.U32 R121, RZ, RZ, R201 ;  /* 0x000000ffff797224 */ /* 0x000fc600078e00c9 */
[----:B------:R0:W-:Y:S01]  /*31b0*/  STL.64 [R1+0x138], R134 ;  /* 0x0001388601007387 */ /* 0x0001e20000100a00 */
[----:B-1----:R-:W-:-:S03]  /*31c0*/  IMAD.MOV.U32 R122, RZ, RZ, R202 ;  /* 0x000000ffff7a7224 */ /* 0x002fc600078e00ca */
[----:B------:R-:W4:Y:S01]  /*31d0*/  LDL.LU R166, [R1+0x6cc] ;  /* 0x0006cc0001a67983 */ /* 0x000f220000300800 */
[----:B------:R-:W-:-:S03]  /*31e0*/  IMAD.MOV.U32 R123, RZ, RZ, R203 ;  /* 0x000000ffff7b7224 */ /* 0x000fc600078e00cb */
[----:B------:R-:W4:Y:S01]  /*31f0*/  LDL.LU R167, [R1+0x6c8] ;  /* 0x0006c80001a77983 */ /* 0x000f220000300800 */
[----:B--2---:R-:W-:-:S03]  /*3200*/  MOV R124, R204 ;  /* 0x000000cc007c7202 */ /* 0x004fc60000000f00 */
[----:B------:R-:W2:Y:S01]  /*3210*/  LDL.LU R200, [R1+0x6c4] ;  /* 0x0006c40001c87983 */ /* 0x000ea20000300800 */
[----:B------:R-:W-:-:S03]  /*3220*/  IMAD.MOV.U32 R125, RZ, RZ, R205 ;  /* 0x000000ffff7d7224 */ /* 0x000fc600078e00cd */
[----:B------:R-:W2:Y:S01]  /*3230*/  LDL.LU R201, [R1+0x6c0] ;  /* 0x0006c00001c97983 */ /* 0x000ea20000300800 */
[----:B---3--:R-:W-:-:S03]  /*3240*/  IMAD.MOV.U32 R126, RZ, RZ, R206 ;  /* 0x000000ffff7e7224 */ /* 0x008fc600078e00ce */
[----:B------:R-:W2:Y:S01]  /*3250*/  LDL.LU R202, [R1+0x6bc] ;  /* 0x0006bc0001ca7983 */ /* 0x000ea20000300800 */
[----:B------:R-:W-:-:S03]  /*3260*/  IMAD.MOV.U32 R127, RZ, RZ, R207 ;  /* 0x000000ffff7f7224 */ /* 0x000fc600078e00cf */
[----:B------:R-:W2:Y:S01]  /*3270*/  LDL.LU R203, [R1+0x6b8] ;  /* 0x0006b80001cb7983 */ /* 0x000ea20000300800 */
[----:B----4-:R-:W-:-:S03]  /*3280*/  IMAD.MOV.U32 R128, RZ, RZ, R208 ;  /* 0x000000ffff807224 */ /* 0x010fc600078e00d0 */
[----:B------:R-:W2:Y:S01]  /*3290*/  LDL.LU R204, [R1+0x6b4] ;  /* 0x0006b40001cc7983 */ /* 0x000ea20000300800 */
[----:B------:R-:W-:-:S03]  /*32a0*/  IMAD.MOV.U32 R129, RZ, RZ, R209 ;  /* 0x000000ffff817224 */ /* 0x000fc600078e00d1 */
[----:B------:R-:W2:Y:S01]  /*32b0*/  LDL.LU R205, [R1+0x6b0] ;  /* 0x0006b00001cd7983 */ /* 0x000ea20000300800 */
[----:B------:R-:W-:-:S03]  /*32c0*/  MOV R130, R210 ;  /* 0x000000d200827202 */ /* 0x000fc60000000f00 */
[----:B------:R-:W2:Y:S01]  /*32d0*/  LDL.LU R206, [R1+0x6ac] ;  /* 0x0006ac0001ce7983 */ /* 0x000ea20000300800 */
[----:B------:R-:W-:-:S03]  /*32e0*/  IMAD.MOV.U32 R131, RZ, RZ, R211 ;  /* 0x000000ffff837224 */ /* 0x000fc600078e00d3 */
[----:B------:R-:W2:Y:S01]  /*32f0*/  LDL.LU R207, [R1+0x6a8] ;  /* 0x0006a80001cf7983 */ /* 0x000ea20000300800 */
[----:B0-----:R-:W-:-:S03]  /*3300*/  IMAD.MOV.U32 R132, RZ, RZ, R212 ;  /* 0x000000ffff847224 */ /* 0x001fc600078e00d4 */
[----:B------:R-:W2:Y:S01]  /*3310*/  LDL.LU R208, [R1+0x6a4] ;  /* 0x0006a40001d07983 */ /* 0x000ea20000300800 */
[----:B------:R-:W-:-:S03]  /*3320*/  IMAD.MOV.U32 R133, RZ, RZ, R213 ;  /* 0x000000ffff857224 */ /* 0x000fc600078e00d5 */
[----:B------:R-:W2:Y:S01]  /*3330*/  LDL.LU R209, [R1+0x6a0] ;  /* 0x0006a00001d17983 */ /* 0x000ea20000300800 */
[----:B------:R-:W-:-:S03]  /*3340*/  IMAD.MOV.U32 R134, RZ, RZ, R214 ;  /* 0x000000ffff867224 */ /* 0x000fc600078e00d6 */
[----:B------:R-:W2:Y:S01]  /*3350*/  LDL.LU R210, [R1+0x69c] ;  /* 0x00069c0001d27983 */ /* 0x000ea20000300800 */
[----:B------:R-:W-:-:S03]  /*3360*/  IMAD.MOV.U32 R135, RZ, RZ, R215 ;  /* 0x000000ffff877224 */ /* 0x000fc600078e00d7 */
[----:B------:R-:W2:Y:S04]  /*3370*/  LDL.LU R211, [R1+0x698] ;  /* 0x0006980001d37983 */ /* 0x000ea80000300800 */
[----:B------:R-:W2:Y:S04]  /*3380*/  LDL.LU R212, [R1+0x694] ;  /* 0x0006940001d47983 */ /* 0x000ea80000300800 */
[----:B------:R-:W2:Y:S04]  /*3390*/  LDL.LU R213, [R1+0x690] ;  /* 0x0006900001d57983 */ /* 0x000ea80000300800 */
[----:B------:R-:W2:Y:S04]  /*33a0*/  LDL.LU R214, [R1+0x68c] ;  /* 0x00068c0001d67983 */ /* 0x000ea80000300800 */
[----:B------:R-:W2:Y:S04]  /*33b0*/  LDL.LU R215, [R1+0x688] ;  /* 0x0006880001d77983 */ /* 0x000ea80000300800 */
[----:B------:R-:W3:Y:S04]  /*33c0*/  LDL.LU R4, [R1+0x684] ;  /* 0x0006840001047983 */ /* 0x000ee80000300800 */
[----:B------:R-:W3:Y:S04]  /*33d0*/  LDL.LU R5, [R1+0x680] ;  /* 0x0006800001057983 */ /* 0x000ee80000300800 */
[----:B------:R-:W3:Y:S04]  /*33e0*/  LDL.LU R6, [R1+0x67c] ;  /* 0x00067c0001067983 */ /* 0x000ee80000300800 */
[----:B------:R-:W3:Y:S04]  /*33f0*/  LDL.LU R7, [R1+0x678] ;  /* 0x0006780001077983 */ /* 0x000ee80000300800 */
[----:B------:R-:W3:Y:S01]  /*3400*/  LDL.LU R8, [R1+0x674] ;  /* 0x0006740001087983 */ /* 0x000ee20000300800 */
[----:B------:R-:W-:-:S03]  /*3410*/  IMAD.MOV.U32 R81, RZ, RZ, R13 ;  /* 0x000000ffff517224 */ /* 0x000fc600078e000d */
[----:B------:R-:W3:Y:S01]  /*3420*/  LDL.LU R9, [R1+0x670] ;  /* 0x0006700001097983 */ /* 0x000ee20000300800 */
[----:B------:R-:W-:-:S03]  /*3430*/  IMAD.MOV.U32 R82, RZ, RZ, R14 ;  /* 0x000000ffff527224 */ /* 0x000fc600078e000e */
[----:B------:R-:W3:Y:S01]  /*3440*/  LDL.LU R10, [R1+0x66c] ;  /* 0x00066c00010a7983 */ /* 0x000ee20000300800 */
[----:B------:R-:W-:-:S03]  /*3450*/  IMAD.MOV.U32 R83, RZ, RZ, R15 ;  /* 0x000000ffff537224 */ /* 0x000fc600078e000f */
[----:B------:R-:W3:Y:S01]  /*3460*/  LDL.LU R11, [R1+0x668] ;  /* 0x00066800010b7983 */ /* 0x000ee20000300800 */
[----:B------:R-:W-:-:S03]  /*3470*/  MOV R84, R16 ;  /* 0x0000001000547202 */ /* 0x000fc60000000f00 */
[----:B------:R-:W3:Y:S01]  /*3480*/  LDL.LU R12, [R1+0x664] ;  /* 0x00066400010c7983 */ /* 0x000ee20000300800 */
[----:B------:R-:W-:-:S03]  /*3490*/  IMAD.MOV.U32 R85, RZ, RZ, R17 ;  /* 0x000000ffff557224 */ /* 0x000fc600078e0011 */
[----:B------:R-:W3:Y:S01]  /*34a0*/  LDL.LU R13, [R1+0x660] ;  /* 0x00066000010d7983 */ /* 0x000ee20000300800 */
[----:B------:R-:W-:-:S03]  /*34b0*/  IMAD.MOV.U32 R86, RZ, RZ, R18 ;  /* 0x000000ffff567224 */ /* 0x000fc600078e0012 */
[----:B------:R-:W3:Y:S01]  /*34c0*/  LDL.LU R14, [R1+0x65c] ;  /* 0x00065c00010e7983 */ /* 0x000ee20000300800 */
[----:B------:R-:W-:-:S03]  /*34d0*/  IMAD.MOV.U32 R87, RZ, RZ, R19 ;  /* 0x000000ffff577224 */ /* 0x000fc600078e0013 */
[----:B------:R-:W3:Y:S04]  /*34e0*/  LDL.LU R15, [R1+0x658] ;  /* 0x00065800010f7983 */ /* 0x000ee80000300800 */
[----:B------:R-:W3:Y:S04]  /*34f0*/  LDL.LU R16, [R1+0x654] ;  /* 0x0006540001107983 */ /* 0x000ee80000300800 */
[----:B------:R-:W3:Y:S04]  /*3500*/  LDL.LU R17, [R1+0x650] ;  /* 0x0006500001117983 */ /* 0x000ee80000300800 */
[----:B------:R-:W3:Y:S04]  /*3510*/  LDL.LU R18, [R1+0x64c] ;  /* 0x00064c0001127983 */ /* 0x000ee80000300800 */
[----:B------:R-:W3:Y:S01]  /*3520*/  LDL.LU R19, [R1+0x648] ;  /* 0x0006480001137983 */ /* 0x000ee20000300800 */
[----:B------:R-:W-:Y:S01]  /*3530*/  UIADD3 UR30, UR54, 0x402, URZ ;  /* 0x00000402361e7890 */ /* 0x000fe2000fffe03f */
[----:B------:R-:W-:Y:S01]  /*3540*/  UMOV UR31, 0x40000040 ;  /* 0x40000040001f7882 */ /* 0x000fe20000000000 */
[----:B------:R-:W-:Y:S01]  /*3550*/  UIADD3 UR10, UR54, 0x502, URZ ;  /* 0x00000502360a7890 */ /* 0x000fe2000fffe03f */
[----:B------:R-:W4:Y:S01]  /*3560*/  LDL.LU R24, [R1] ;  /* 0x0000000001187983 */ /* 0x000f220000300800 */
[----:B------:R-:W-:Y:S01]  /*3570*/  UMOV UR8, UR4 ;  /* 0x0000000400087c82 */ /* 0x000fe20008000000 */
[----:B------:R-:W-:Y:S01]  /*3580*/  UMOV UR9, UR5 ;  /* 0x0000000500097c82 */ /* 0x000fe20008000000 */
[----:B------:R-:W-:Y:S01]  /*3590*/  UMOV UR11, 0x40000040 ;  /* 0x40000040000b7882 */ /* 0x000fe20000000000 */
[----:B------:R-:W-:Y:S01]  /*35a0*/  UIADD3 UR14, UR54, 0x602, URZ ;  /* 0x00000602360e7890 */ /* 0x000fe2000fffe03f */
[----:B------:R-:W4:Y:S01]  /*35b0*/  LDL.LU R25, [R1+0x4] ;  /* 0x0000040001197983 */ /* 0x000f220000300800 */
[----:B------:R-:W-:Y:S01]  /*35c0*/  UMOV UR12, UR4 ;  /* 0x00000004000c7c82 */ /* 0x000fe20008000000 */
[----:B------:R-:W-:Y:S01]  /*35d0*/  UMOV UR13, UR5 ;  /* 0x00000005000d7c82 */ /* 0x000fe20008000000 */
[----:B------:R-:W-:Y:S01]  /*35e0*/  UMOV UR15, 0x40000040 ;  /* 0x40000040000f7882 */ /* 0x000fe20000000000 */
[----:B------:R-:W4:Y:S04]  /*35f0*/  LDL.LU R26, [R1+0x8] ;  /* 0x00000800011a7983 */ /* 0x000f280000300800 */
        /* <DEDUP_REMOVED lines=12> */
[----:B------:R-:W4:Y:S01]  /*36c0*/  LDL.LU R39, [R1+0x3c] ;  /* 0x00003c0001277983 */ /* 0x000f220000300800 */
[----:B------:R-:W-:Y:S01]  /*36d0*/  UIADD3 UR16, UR51, 0x402, URZ ;  /* 0x0000040233107890 */ /* 0x000fe2000fffe03f */
[----:B---3--:R-:W-:-:S06]  /*36e0*/  WARPGROUP.ARRIVE ;  /* 0x00000000000079c5 */ /* 0x008fcc0000000000 */
[----:B------:R-:W-:Y:S03]  /*36f0*/  HGMMA.64x32x16.F32.BF16 R4, gdesc[UR44], R4, gsb0 ;  /* 0x006000002c0479f0 */ /* 0x000fe60008001804 */
[----:B------:R-:W-:Y:S02]  /*3700*/  WARPGROUP.DEPBAR.LE gsb0, 0x0 ;  /* 0x00008000000079c5 */ /* 0x000fe40000010000 */
[----:B--2---:R-:W-:-:S06]  /*3710*/  WARPGROUP.ARRIVE ;  /* 0x00000000000079c5 */ /* 0x004fcc0000000000 */
[----:B------:R-:W-:Y:S03]  /*3720*/  HGMMA.64x32x16.F32.BF16 R200, gdesc[UR20], R200, gsb0 ;  /* 0x0060000014c879f0 */ /* 0x000fe600080018c8 */
[----:B------:R-:W-:Y:S02]  /*3730*/  WARPGROUP.DEPBAR.LE gsb0, 0x0 ;  /* 0x00008000000079c5 */ /* 0x000fe40000010000 */
[----:B------:R-:W-:-:S06]  /*3740*/  WARPGROUP.ARRIVE ;  /* 0x00000000000079c5 */ /* 0x000fcc0000000000 */
[----:B------:R-:W-:Y:S03]  /*3750*/  HGMMA.64x32x16.F32.BF16 R152, gdesc[UR28], R152, gsb0 ;  /* 0x006000001c9879f0 */ /* 0x000fe60008001898 */
[----:B------:R-:W-:Y:S02]  /*3760*/  WARPGROUP.DEPBAR.LE gsb0, 0x0 ;  /* 0x00008000000079c5 */ /* 0x000fe40000010000 */
[----:B------:R-:W-:-:S06]  /*3770*/  WARPGROUP.ARRIVE ;  /* 0x00000000000079c5 */ /* 0x000fcc0000000000 */
[----:B------:R-:W-:Y:S03]  /*3780*/  HGMMA.64x32x16.F32.BF16 R104, gdesc[UR8], R104, gsb0 ;  /* 0x00600000086879f0 */ /* 0x000fe60008001868 */
[----:B------:R-:W-:Y:S02]  /*3790*/  WARPGROUP.DEPBAR.LE gsb0, 0x0 ;  /* 0x00008000000079c5 */ /* 0x000fe40000010000 */
[----:B------:R-:W-:-:S06]  /*37a0*/  WARPGROUP.ARRIVE ;  /* 0x00000000000079c5 */ /* 0x000fcc0000000000 */
[----:B------:R-:W-:Y:S01]  /*37b0*/  HGMMA.64x32x16.F32.BF16 R56, gdesc[UR12], R56, gsb0 ;  /* 0x006000000c3879f0 */ /* 0x000fe20008001838 */
        /* <DEDUP_REMOVED lines=12> */
[----:B------:R-:W-:Y:S03]  /*3880*/  HGMMA.64x32x16.F32.BF16 R40, gdesc[UR12], R40, gsb0 ;  /* 0x006000000c2879f0 */ /* 0x000fe60008001828 */
[----:B------:R-:W-:Y:S02]  /*3890*/  WARPGROUP.DEPBAR.LE gsb0, 0x0 ;  /* 0x00008000000079c5 */ /* 0x000fe40000010000 */
[----:B------:R-:W-:-:S06]  /*38a0*/  WARPGROUP.ARRIVE ;  /* 0x00000000000079c5 */ /* 0x000fcc0000000000 */
[----:B------:R-:W-:Y:S01]  /*38b0*/  HGMMA.64x32x16.F32.BF16 R88, gdesc[UR8], R88, gsb0 ;  /* 0x00600000085879f0 */ /* 0x000fe20008001858 */
[----:B------:R-:W-:Y:S01]  /*38c0*/  UMOV UR16, UR12 ;  /* 0x0000000c00107c82 */ /* 0x000fe20008000000 */
[----:B------:R-:W-:Y:S01]  /*38d0*/  UMOV UR17, UR13 ;  /* 0x0000000d00117c82 */ /* 0x000fe20008000000 */
[----:B------:R-:W-:Y:S01]  /*38e0*/  UMOV UR4, UR12 ;  /* 0x0000000c00047c82 */ /* 0x000fe20008000000 */
[----:B------:R-:W-:Y:S01]  /*38f0*/  UMOV UR5, UR13 ;  /* 0x0000000d00057c82 */ /* 0x000fe20008000000 */
[----:B------:R-:W-:Y:S01]  /*3900*/  UIADD3 UR8, UR51, 0x802, URZ ;  /* 0x0000080233087890 */ /* 0x000fe2000fffe03f */
[----:B------:R-:W-:Y:S02]  /*3910*/  WARPGROUP.DEPBAR.LE gsb0, 0x0 ;  /* 0x00008000000079c5 */ /* 0x000fe40000010000 */
[----:B------:R-:W-:-:S06]  /*3920*/  WARPGROUP.ARRIVE ;  /* 0x00000000000079c5 */ /* 0x000fcc0000000000 */
[----:B------:R-:W-:Y:S03]  /*3930*/  HGMMA.64x32x16.F32.BF16 R136, gdesc[UR28], R136, gsb0 ;  /* 0x006000001c8879f0 */ /* 0x000fe60008001888 */
[----:B------:R-:W-:Y:S02]  /*3940*/  WARPGROUP.DEPBAR.LE gsb0, 0x0 ;  /* 0x00008000000079c5 */ /* 0x000fe40000010000 */
[----:B------:R-:W-:-:S06]  /*3950*/  WARPGROUP.ARRIVE ;  /* 0x00000000000079c5 */ /* 0x000fcc0000000000 */
[----:B------:R-:W-:Y:S03]  /*3960*/  HGMMA.64x32x16.F32.BF16 R184, gdesc[UR20], R184, gsb0 ;  /* 0x0060000014b879f0 */ /* 0x000fe600080018b8 */
[----:B------:R-:W-:Y:S02]  /*3970*/  WARPGROUP.DEPBAR.LE gsb0, 0x0 ;  /* 0x00008000000079c5 */ /* 0x000fe40000010000 */
[----:B----4-:R-:W-:-:S06]  /*3980*/  WARPGROUP.ARRIVE ;  /* 0x00000000000079c5 */ /* 0x010fcc0000000000 */
[----:B------:R-:W-:Y:S03]  /*3990*/  HGMMA.64x32x16.F32.BF16 R24, gdesc[UR44], R24, gsb0 ;  /* 0x006000002c1879f0 */ /* 0x000fe60008001818 */
[----:B------:R-:W-:Y:S02]  /*39a0*/  WARPGROUP.DEPBAR.LE gsb0, 0x0 ;  /* 0x00008000000079c5 */ /* 0x000fe40000010000 */
[----:B------:R-:W-:Y:S01]  /*39b0*/  WARPGROUP.ARRIVE ;  /* 0x00000000000079c5 */ /* 0x000fe20000000000 */
[----:B------:R-:W-:Y:S04]  /*39c0*/  STL.64 [R1], R24 ;  /* 0x0000001801007387 */ /* 0x000fe80000100a00 */
[----:B------:R-:W-:Y:S01]  /*39d0*/  STL.64 [R1+0x8], R26 ;  /* 0x0000081a01007387 */ /* 0x000fe20000100a00 */
[----:B------:R-:W-:Y:S03]  /*39e0*/  HGMMA.64x32x16.F32.BF16 R72, gdesc[UR16], R72, gsb0 ;  /* 0x00600000104879f0 */ /* 0x000fe60008001848 */
        /* <DEDUP_REMOVED lines=12> */
[----:B------:R-:W2:Y:S01]  /*3ab0*/  LDL.LU.64 R26, [R1+0x610] ;  /* 0x00061000011a7983 */ /* 0x000ea20000300a00 */
[----:B------:R-:W-:-:S02]  /*3ac0*/  WARPGROUP.DEPBAR.LE gsb0, 0x0 ;  /* 0x00008000000079c5 */ /* 0x000fc40000010000 */
[----:B------:R-:W-:Y:S01]  /*3ad0*/  WARPGROUP.ARRIVE ;  /* 0x00000000000079c5 */ /* 0x000fe20000000000 */
[----:B------:R-:W2:Y:S01]  /*3ae0*/  LDL.LU.64 R24, [R1+0x608] ;  /* 0x0006080001187983 */ /* 0x000ea20000300a00 */
[----:B------:R-:W-:-:S03]  /*3af0*/  UIADD3 UR20, UR51, 0x4, URZ ;  /* 0x0000000433147890 */ /* 0x000fc6000fffe03f */
[----:B------:R-:W-:Y:S01]  /*3b00*/  STL.64 [R1+0xc0], R72 ;  /* 0x0000c04801007387 */ /* 0x000fe20000100a00 */
[----:B------:R-:W-:Y:S01]  /*3b10*/  HGMMA.64x32x16.F32.BF16 R120, gdesc[UR4], R120, gsb0 ;  /* 0x00600000047879f0 */ /* 0x000fe20008001878 */
[----:B------:R-:W-:Y:S01]  /*3b20*/  UMOV UR4, UR8 ;  /* 0x0000000800047c82 */ /* 0x000fe20008000000 */
[----:B------:R-:W-:Y:S01]  /*3b30*/  UMOV UR5, 0x40000040 ;  /* 0x4000004000057882 */ /* 0x000fe20000000000 */
[----:B------:R-:W-:Y:S01]  /*3b40*/  STL.64 [R1+0xc8], R74 ;  /* 0x0000c84a01007387 */ /* 0x000fe20000100a00 */
[----:B------:R-:W-:Y:S02]  /*3b50*/  WARPGROUP.DEPBAR.LE gsb0, 0x0 ;  /* 0x00008000000079c5 */ /* 0x000fe40000010000 */
[----:B------:R-:W-:Y:S01]  /*3b60*/  WARPGROUP.ARRIVE ;  /* 0x00000000000079c5 */ /* 0x000fe20000000000 */
[----:B------:R-:W-:Y:S01]  /*3b70*/  UMOV UR16, UR4 ;  /* 0x0000000400107c82 */ /* 0x000fe20008000000 */
[----:B------:R-:W-:Y:S01]  /*3b80*/  UMOV UR17, UR5 ;  /* 0x0000000500117c82 */ /* 0x000fe20008000000 */
[----:B------:R-:W-:Y:S03]  /*3b90*/  STL.64 [R1+0xd0], R76 ;  /* 0x0000d04c01007387 */ /* 0x000fe60000100a00 */
[----:B------:R-:W-:Y:S01]  /*3ba0*/  HGMMA.64x32x16.F32.BF16 R168, gdesc[UR4], R168, gsb0 ;  /* 0x0060000004a879f0 */ /* 0x000fe200080018a8 */
[----:B------:R-:W-:Y:S04]  /*3bb0*/  STL.64 [R1+0xd8], R78 ;  /* 0x0000d84e01007387 */ /* 0x000fe80000100a00 */
[----:B------:R-:W-:Y:S04]  /*3bc0*/  STL.64 [R1+0xe0], R80 ;  /* 0x0000e05001007387 */ /* 0x000fe80000100a00 */
[----:B------:R-:W-:Y:S04]  /*3bd0*/  STL.64 [R1+0xe8], R82 ;  /* 0x0000e85201007387 */ /* 0x000fe80000100a00 */
[----:B------:R-:W-:Y:S04]  /*3be0*/  STL.64 [R1+0xf0], R84 ;  /* 0x0000f05401007387 */ /* 0x000fe80000100a00 */
[----:B------:R0:W-:Y:S04]  /*3bf0*/  STL.64 [R1+0xf8], R86 ;  /* 0x0000f85601007387 */ /* 0x0001e80000100a00 */
[----:B0-----:R-:W3:Y:S04]  /*3c00*/  LDL.LU.64 R86, [R1+0x600] ;  /* 0x0006000001567983 */ /* 0x001ee80000300a00 */
[----:B------:R-:W3:Y:S04]  /*3c10*/  LDL.LU.64 R84, [R1+0x5f8] ;  /* 0x0005f80001547983 */ /* 0x000ee80000300a00 */
[----:B------:R-:W3:Y:S04]  /*3c20*/  LDL.LU.64 R82, [R1+0x5f0] ;  /* 0x0005f00001527983 */ /* 0x000ee80000300a00 */
[----:B------:R-:W3:Y:S04]  /*3c30*/  LDL.LU.64 R80, [R1+0x5e8] ;  /* 0x0005e80001507983 */ /* 0x000ee80000300a00 */
[----:B------:R-:W3:Y:S04]  /*3c40*/  LDL.LU.64 R78, [R1+0x5e0] ;  /* 0x0005e000014e7983 */ /* 0x000ee80000300a00 */
[----:B------:R-:W3:Y:S04]  /*3c50*/  LDL.LU.64 R76, [R1+0x5d8] ;  /* 0x0005d800014c7983 */ /* 0x000ee80000300a00 */
[----:B------:R-:W3:Y:S04]  /*3c60*/  LDL.LU.64 R74, [R1+0x5d0] ;  /* 0x0005d000014a7983 */ /* 0x000ee80000300a00 */
[----:B------:R-:W3:Y:S01]  /*3c70*/  LDL.LU.64 R72, [R1+0x5c8] ;  /* 0x0005c80001487983 */ /* 0x000ee20000300a00 */
[----:B------:R-:W-:-:S02]  /*3c80*/  WARPGROUP.DEPBAR.LE gsb0, 0x0 ;  /* 0x00008000000079c5 */ /* 0x000fc40000010000 */
[----:B------:R-:W-:Y:S01]  /*3c90*/  WARPGROUP.ARRIVE ;  /* 0x00000000000079c5 */ /* 0x000fe20000000000 */
[----:B------:R-:W-:Y:S04]  /*3ca0*/  STL.64 [R1+0x180], R120 ;  /* 0x0001807801007387 */ /* 0x000fe80000100a00 */
        /* <DEDUP_REMOVED lines=8> */
[----:B0-----:R-:W4:Y:S04]  /*3d30*/  LDL.LU.64 R134, [R1+0x5c0] ;  /* 0x0005c00001867983 */ /* 0x001f280000300a00 */
[----:B------:R-:W4:Y:S04]  /*3d40*/  LDL.LU.64 R132, [R1+0x5b8] ;  /* 0x0005b80001847983 */ /* 0x000f280000300a00 */
[----:B------:R-:W4:Y:S04]  /*3d50*/  LDL.LU.64 R130, [R1+0x5b0] ;  /* 0x0005b00001827983 */ /* 0x000f280000300a00 */
[----:B------:R-:W4:Y:S04]  /*3d60*/  LDL.LU.64 R128, [R1+0x5a8] ;  /* 0x0005a80001807983 */ /* 0x000f280000300a00 */
[----:B------:R-:W4:Y:S04]  /*3d70*/  LDL.LU.64 R126, [R1+0x5a0] ;  /* 0x0005a000017e7983 */ /* 0x000f280000300a00 */
[----:B------:R-:W4:Y:S04]  /*3d80*/  LDL.LU.64 R124, [R1+0x598] ;  /* 0x00059800017c7983 */ /* 0x000f280000300a00 */
[----:B------:R-:W4:Y:S04]  /*3d90*/  LDL.LU.64 R122, [R1+0x590] ;  /* 0x00059000017a7983 */ /* 0x000f280000300a00 */
[----:B------:R-:W4:Y:S01]  /*3da0*/  LDL.LU.64 R120, [R1+0x588] ;  /* 0x0005880001787983 */ /* 0x000f220000300a00 */
[----:B------:R-:W-:Y:S01]  /*3db0*/  UMOV UR8, UR20 ;  /* 0x0000001400087c82 */ /* 0x000fe20008000000 */
[----:B------:R-:W-:-:S02]  /*3dc0*/  UMOV UR9, 0x40000040 ;  /* 0x4000004000097882 */ /* 0x000fc40000000000 */
[----:B------:R-:W-:Y:S04]  /*3dd0*/  STL.64 [R1+0x140], R168 ;  /* 0x000140a801007387 */ /* 0x000fe80000100a00 */
[----:B------:R-:W-:Y:S04]  /*3de0*/  STL.64 [R1+0x148], R170 ;  /* 0x000148aa01007387 */ /* 0x000fe80000100a00 */
[----:B------:R-:W-:Y:S04]  /*3df0*/  STL.64 [R1+0x150], R172 ;  /* 0x000150ac01007387 */ /* 0x000fe80000100a00 */
[----:B------:R-:W-:Y:S04]  /*3e00*/  STL.64 [R1+0x158], R174 ;  /* 0x000158ae01007387 */ /* 0x000fe80000100a00 */
[----:B------:R-:W-:Y:S04]  /*3e10*/  STL.64 [R1+0x160], R176 ;  /* 0x000160b001007387 */ /* 0x000fe80000100a00 */
[----:B------:R-:W-:Y:S04]  /*3e20*/  STL.64 [R1+0x168], R178 ;  /* 0x000168b201007387 */ /* 0x000fe80000100a00 */
[----:B------:R-:W-:Y:S04]  /*3e30*/  STL.64 [R1+0x170], R180 ;  /* 0x000170b401007387 */ /* 0x000fe80000100a00 */
[----:B------:R0:W-:Y:S01]  /*3e40*/  STL.64 [R1+0x178], R182 ;  /* 0x000178b601007387 */ /* 0x0001e20000100a00 */
[----:B------:R-:W-:-:S03]  /*3e50*/  WARPGROUP.DEPBAR.LE gsb0, 0x0 ;  /* 0x00008000000079c5 */ /* 0x000fc60000010000 */
        /* <DEDUP_REMOVED lines=8> */
[----:B------:R-:W-:Y:S01]  /*3ee0*/  UMOV UR44, UR4 ;  /* 0x00000004002c7c82 */ /* 0x000fe20008000000 */
[----:B------:R-:W-:-:S02]  /*3ef0*/  UMOV UR45, UR5 ;  /* 0x00000005002d7c82 */ /* 0x000fc40008000000 */
[----:B------:R-:W-:Y:S04]  /*3f00*/  STL.64 [R1+0x80], R220 ;  /* 0x000080dc01007387 */ /* 0x000fe80000100a00 */
[----:B------:R-:W-:Y:S04]  /*3f10*/  STL.64 [R1+0x88], R222 ;  /* 0x000088de01007387 */ /* 0x000fe80000100a00 */
[----:B------:R-:W-:Y:S04]  /*3f20*/  STL.64 [R1+0x90], R224 ;  /* 0x000090e001007387 */ /* 0x000fe80000100a00 */
[----:B------:R-:W-:Y:S04]  /*3f30*/  STL.64 [R1+0x98], R226 ;  /* 0x000098e201007387 */ /* 0x000fe80000100a00 */
[----:B------:R-:W-:Y:S04]  /*3f40*/  STL.64 [R1+0xa0], R228 ;  /* 0x0000a0e401007387 */ /* 0x000fe80000100a00 */
[----:B------:R0:W-:Y:S04]  /*3f50*/  STL.64 [R1+0xa8], R230 ;  /* 0x0000a8e601007387 */ /* 0x0001e80000100a00 */
[----:B------:R-:W-:Y:S04]  /*3f60*/  STL.64 [R1+0xb0], R232 ;  /* 0x0000b0e801007387 */ /* 0x000fe80000100a00 */
[----:B------:R-:W-:Y:S04]  /*3f70*/  STL.64 [R1+0xb8], R234 ;  /* 0x0000b8ea01007387 */ /* 0x000fe80000100a00 */
[----:B0-----:R-:W3:Y:S04]  /*3f80*/  LDL.LU.64 R230, [R1+0x540] ;  /* 0x0005400001e67983 */ /* 0x001ee80000300a00 */
[----:B------:R-:W3:Y:S04]  /*3f90*/  LDL.LU.64 R228, [R1+0x538] ;  /* 0x0005380001e47983 */ /* 0x000ee80000300a00 */
[----:B------:R-:W3:Y:S04]  /*3fa0*/  LDL.LU.64 R226, [R1+0x530] ;  /* 0x0005300001e27983 */ /* 0x000ee80000300a00 */
[----:B------:R-:W3:Y:S04]  /*3fb0*/  LDL.LU.64 R224, [R1+0x528] ;  /* 0x0005280001e07983 */ /* 0x000ee80000300a00 */
[----:B------:R-:W3:Y:S04]  /*3fc0*/  LDL.LU.64 R222, [R1+0x520] ;  /* 0x0005200001de7983 */ /* 0x000ee80000300a00 */
[----:B------:R-:W3:Y:S01]  /*3fd0*/  LDL.LU.64 R220, [R1+0x518] ;  /* 0x0005180001dc7983 */ /* 0x000ee20000300a00 */
[----:B------:R-:W-:Y:S01]  /*3fe0*/  UMOV UR20, UR4 ;  /* 0x0000000400147c82 */ /* 0x000fe20008000000 */
[----:B------:R-:W-:Y:S01]  /*3ff0*/  UMOV UR21, UR5 ;  /* 0x0000000500157c82 */ /* 0x000fe20008000000 */
[----:B------:R-:W-:Y:S01]  /*4000*/  UMOV UR28, UR4 ;  /* 0x00000004001c7c82 */ /* 0x000fe20008000000 */
[----:B------:R-:W-:Y:S01]  /*4010*/  UMOV UR29, UR5 ;  /* 0x00000005001d7c82 */ /* 0x000fe20008000000 */
[----:B---3--:R-:W-:-:S06]  /*4020*/  WARPGROUP.ARRIVE ;  /* 0x00000000000079c5 */ /* 0x008fcc0000000000 */
[----:B------:R-:W-:Y:S03]  /*4030*/  HGMMA.64x32x16.F32.BF16 R216, gdesc[UR44], R216, gsb0 ;  /* 0x006000002cd879f0 */ /* 0x000fe600080018d8 */
[----:B------:R-:W-:Y:S02]  /*4040*/  WARPGROUP.DEPBAR.LE gsb0, 0x0 ;  /* 0x00008000000079c5 */ /* 0x000fe40000010000 */
[----:B--2---:R-:W-:Y:S01]  /*4050*/  WARPGROUP.ARRIVE ;  /* 0x00000000000079c5 */ /* 0x004fe20000000000 */
[----:B------:R-:W-:Y:S04]  /*4060*/  STL.64 [R1+0x4d0], R230 ;  /* 0x0004d0e601007387 */ /* 0x000fe80000100a00 */
[----:B------:R-:W-:Y:S01]  /*4070*/  STL.64 [R1+0x4c8], R228 ;  /* 0x0004c8e401007387 */ /* 0x000fe20000100a00 */
[----:B------:R-:W-:Y:S03]  /*4080*/  HGMMA.64x32x16.F32.BF16 R168, gdesc[UR20], R168, gsb0 ;  /* 0x0060000014a879f0 */ /* 0x000fe600080018a8 */
        /* <DEDUP_REMOVED lines=14> */
[----:B------:R-:W-:Y:S01]  /*4170*/  STL.64 [R1+0x4a0], R218 ;  /* 0x0004a0da01007387 */ /* 0x000fe20000100a00 */
[----:B------:R-:W-:-:S03]  /*4180*/  WARPGROUP.DEPBAR.LE gsb0, 0x0 ;  /* 0x00008000000079c5 */ /* 0x000fc60000010000 */
[----:B------:R-:W-:Y:S04]  /*4190*/  STL.64 [R1+0x498], R216 ;  /* 0x000498d801007387 */ /* 0x000fe80000100a00 */
        /* <DEDUP_REMOVED lines=8> */
[----:B0-----:R-:W3:Y:S04]  /*4220*/  LDL.LU R168, [R1+0x1c0] ;  /* 0x0001c00001a87983 */ /* 0x001ee80000300800 */
[----:B------:R-:W3:Y:S04]  /*4230*/  LDL.LU R169, [R1+0x1c4] ;  /* 0x0001c40001a97983 */ /* 0x000ee80000300800 */
[----:B------:R-:W3:Y:S04]  /*4240*/  LDL.LU R170, [R1+0x1c8] ;  /* 0x0001c80001aa7983 */ /* 0x000ee80000300800 */
[----:B------:R-:W3:Y:S04]  /*4250*/  LDL.LU R171, [R1+0x1cc] ;  /* 0x0001cc0001ab7983 */ /* 0x000ee80000300800 */
[----:B------:R-:W3:Y:S04]  /*4260*/  LDL.LU R172, [R1+0x1d0] ;  /* 0x0001d00001ac7983 */ /* 0x000ee80000300800 */
[----:B------:R-:W3:Y:S04]  /*4270*/  LDL.LU R173, [R1+0x1d4] ;  /* 0x0001d40001ad7983 */ /* 0x000ee80000300800 */
[----:B------:R-:W3:Y:S04]  /*4280*/  LDL.LU R174, [R1+0x1d8] ;  /* 0x0001d80001ae7983 */ /* 0x000ee80000300800 */
[----:B------:R-:W3:Y:S04]  /*4290*/  LDL.LU R175, [R1+0x1dc] ;  /* 0x0001dc0001af7983 */ /* 0x000ee80000300800 */
[----:B------:R-:W3:Y:S01]  /*42a0*/  LDL.LU R176, [R1+0x1e0] ;  /* 0x0001e00001b07983 */ /* 0x000ee20000300800 */
[----:B----4-:R-:W-:Y:S01]  /*42b0*/  WARPGROUP.ARRIVE ;  /* 0x00000000000079c5 */ /* 0x010fe20000000000 */
[----:B------:R-:W-:Y:S01]  /*42c0*/  UMOV UR6, UR10 ;  /* 0x0000000a00067c82 */ /* 0x000fe20008000000 */
[----:B------:R-:W-:Y:S01]  /*42d0*/  UMOV UR7, UR11 ;  /* 0x0000000b00077c82 */ /* 0x000fe20008000000 */
[----:B------:R-:W-:Y:S01]  /*42e0*/  IMAD.MOV.U32 R177, RZ, RZ, R23 ;  /* 0x000000ffffb17224 */ /* 0x000fe200078e0017 */
[----:B------:R-:W-:Y:S01]  /*42f0*/  MOV R179, R21 ;  /* 0x0000001500b37202 */ /* 0x000fe20000000f00 */
[----:B------:R-:W-:Y:S01]  /*4300*/  IMAD.MOV.U32 R178, RZ, RZ, R22 ;  /* 0x000000ffffb27224 */ /* 0x000fe200078e0016 */
[----:B------:R-:W-:Y:S01]  /*4310*/  HGMMA.64x32x16.F32.BF16 R120, gdesc[UR28], R120, gsb0 ;  /* 0x006000001c7879f0 */ /* 0x000fe20008001878 */
[----:B------:R-:W-:Y:S01]  /*4320*/  IMAD.MOV.U32 R180, RZ, RZ, R20 ;  /* 0x000000ffffb47224 */ /* 0x000fe200078e0014 */
[----:B------:R-:W-:Y:S01]  /*4330*/  UIADD3 UR10, UR54, 0x4, URZ ;  /* 0x00000004360a7890 */ /* 0x000fe2000fffe03f */
[----:B------:R-:W-:Y:S01]  /*4340*/  IMAD.MOV.U32 R181, RZ, RZ, R3 ;  /* 0x000000ffffb57224 */ /* 0x000fe200078e0003 */
[----:B------:R-:W-:Y:S01]  /*4350*/  UMOV UR11, 0x40000040 ;  /* 0x40000040000b7882 */ /* 0x000fe20000000000 */
[----:B------:R-:W-:Y:S01]  /*4360*/  IMAD.MOV.U32 R182, RZ, RZ, R2 ;  /* 0x000000ffffb67224 */ /* 0x000fe200078e0002 */
[----:B------:R-:W-:Y:S01]  /*4370*/  UIADD3 UR22, UR54, 0x104, URZ ;  /* 0x0000010436167890 */ /* 0x000fe2000fffe03f */
[----:B------:R-:W-:Y:S01]  /*4380*/  IMAD.MOV.U32 R183, RZ, RZ, R0 ;  /* 0x000000ffffb77224 */ /* 0x000fe200078e0000 */
        /* <DEDUP_REMOVED lines=10> */
[----:B------:R-:W-:-:S02]  /*4430*/  WARPGROUP.DEPBAR.LE gsb0, 0x0 ;  /* 0x00008000000079c5 */ /* 0x000fc40000010000 */
[----:B------:R-:W-:Y:S01]  /*4440*/  WARPGROUP.ARRIVE ;  /* 0x00000000000079c5 */ /* 0x000fe20000000000 */
[----:B------:R-:W-:Y:S01]  /*4450*/  UMOV UR27, 0x40000040 ;  /* 0x40000040001b7882 */ /* 0x000fe20000000000 */
[----:B------:R-:W-:Y:S01]  /*4460*/  UIADD3 UR30, UR54, 0x504, URZ ;  /* 0x00000504361e7890 */ /* 0x000fe2000fffe03f */
[----:B------:R-:W-:Y:S03]  /*4470*/  STL [R1+0x494], R124 ;  /* 0x0004947c01007387 */ /* 0x000fe60000100800 */
[----:B------:R-:W-:Y:S01]  /*4480*/  HGMMA.64x32x16.F32.BF16 R72, gdesc[UR4], R72, gsb0 ;  /* 0x00600000044879f0 */ /* 0x000fe20008001848 */
[----:B------:R-:W-:Y:S01]  /*4490*/  UIADD3 UR6, UR54, 0x404, URZ ;  /* 0x0000040436067890 */ /* 0x000fe2000fffe03f */
[----:B------:R-:W-:Y:S01]  /*44a0*/  STL [R1+0x490], R125 ;  /* 0x0004907d01007387 */ /* 0x000fe20000100800 */
[----:B------:R-:W-:Y:S01]  /*44b0*/  UMOV UR4, UR8 ;  /* 0x0000000800047c82 */ /* 0x000fe20008000000 */
[----:B------:R-:W-:Y:S01]  /*44c0*/  UMOV UR5, UR9 ;  /* 0x0000000900057c82 */ /* 0x000fe20008000000 */
[----:B------:R-:W-:Y:S01]  /*44d0*/  UMOV UR7, 0x40000040 ;  /* 0x4000004000077882 */ /* 0x000fe20000000000 */
[----:B------:R-:W-:Y:S01]  /*44e0*/  UMOV UR28, UR8 ;  /* 0x00000008001c7c82 */ /* 0x000fe20008000000 */
[----:B------:R-:W-:Y:S01]  /*44f0*/  UMOV UR29, UR9 ;  /* 0x00000009001d7c82 */ /* 0x000fe20008000000 */
[----:B------:R-:W-:Y:S01]  /*4500*/  UMOV UR31, 0x40000040 ;  /* 0x40000040001f7882 */ /* 0x000fe20000000000 */
        /* <DEDUP_REMOVED lines=14> */
[----:B------:R-:W-:Y:S03]  /*45f0*/  HGMMA.64x32x16.F32.BF16 R24, gdesc[UR12], R24, gsb0 ;  /* 0x006000000c1879f0 */ /* 0x000fe60008001818 */
[----:B------:R-:W-:Y:S01]  /*4600*/  STL [R1+0x45c], R74 ;  /* 0x00045c4a01007387 */ /* 0x000fe20000100800 */
[----:B------:R-:W-:Y:S01]  /*4610*/  UIADD3 UR14, UR54, 0x604, URZ ;  /* 0x00000604360e7890 */ /* 0x000fe2000fffe03f */
[----:B------:R-:W-:-:S02]  /*4620*/  UMOV UR12, UR8 ;  /* 0x00000008000c7c82 */ /* 0x000fc40008000000 */
[----:B------:R-:W-:Y:S01]  /*4630*/  STL [R1+0x458], R75 ;  /* 0x0004584b01007387 */ /* 0x000fe20000100800 */
[----:B------:R-:W-:Y:S01]  /*4640*/  UMOV UR13, UR9 ;  /* 0x00000009000d7c82 */ /* 0x000fe20008000000 */
[----:B------:R-:W-:Y:S02]  /*4650*/  UMOV UR15, 0x40000040 ;  /* 0x40000040000f7882 */ /* 0x000fe40000000000 */
        /* <DEDUP_REMOVED lines=12> */
[----:B------:R-:W-:-:S03]  /*4720*/  WARPGROUP.DEPBAR.LE gsb0, 0x0 ;  /* 0x00008000000079c5 */ /* 0x000fc60000010000 */
[----:B------:R-:W-:Y:S04]  /*4730*/  STL [R1+0x424], R36 ;  /* 0x0004242401007387 */ /* 0x000fe80000100800 */
[----:B------:R-:W-:Y:S04]  /*4740*/  STL [R1+0x420], R37 ;  /* 0x0004202501007387 */ /* 0x000fe80000100800 */
[----:B------:R-:W-:Y:S04]  /*4750*/  STL [R1+0x41c], R38 ;  /* 0x00041c2601007387 */ /* 0x000fe80000100800 */
[----:B------:R-:W-:Y:S01]  /*4760*/  STL [R1+0x418], R39 ;  /* 0x0004182701007387 */ /* 0x000fe20000100800 */
[----:B---3--:R-:W-:-:S06]  /*4770*/  WARPGROUP.ARRIVE ;  /* 0x00000000000079c5 */ /* 0x008fcc0000000000 */
[----:B------:R-:W-:Y:S03]  /*4780*/  HGMMA.64x32x16.F32.BF16 R168, gdesc[UR8], R168, gsb0 ;  /* 0x0060000008a879f0 */ /* 0x000fe600080018a8 */
[----:B------:R-:W-:Y:S02]  /*4790*/  WARPGROUP.DEPBAR.LE gsb0, 0x0 ;  /* 0x00008000000079c5 */ /* 0x000fe40000010000 */
[----:B--2---:R-:W-:Y:S01]  /*47a0*/  WARPGROUP.ARRIVE ;  /* 0x00000000000079c5 */ /* 0x004fe20000000000 */
[----:B------:R0:W-:Y:S04]  /*47b0*/  STL.64 [R1+0x1c0], R168 ;  /* 0x0001c0a801007387 */ /* 0x0001e80000100a00 */
[----:B------:R1:W-:Y:S01]  /*47c0*/  STL.64 [R1+0x1c8], R170 ;  /* 0x0001c8aa01007387 */ /* 0x0003e20000100a00 */
[----:B------:R-:W-:Y:S03]  /*47d0*/  HGMMA.64x32x16.F32.BF16 R220, gdesc[UR20], R220, gsb0 ;  /* 0x0060000014dc79f0 */ /* 0x000fe600080018dc */
[----:B------:R2:W-:Y:S04]  /*47e0*/  STL.64 [R1+0x1d0], R172 ;  /* 0x0001d0ac01007387 */ /* 0x0005e80000100a00 */
[----:B------:R3:W-:Y:S04]  /*47f0*/  STL.64 [R1+0x1d8], R174 ;  /* 0x0001d8ae01007387 */ /* 0x0007e80000100a00 */
[----:B------:R4:W-:Y:S04]  /*4800*/  STL.64 [R1+0x1e0], R176 ;  /* 0x0001e0b001007387 */ /* 0x0009e80000100a00 */
[----:B------:R4:W-:Y:S04]  /*4810*/  STL.64 [R1+0x1e8], R178 ;  /* 0x0001e8b201007387 */ /* 0x0009e80000100a00 */
[----:B------:R4:W-:Y:S04]  /*4820*/  STL.64 [R1+0x1f0], R180 ;  /* 0x0001f0b401007387 */ /* 0x0009e80000100a00 */
[----:B------:R4:W-:Y:S04]  /*4830*/  STL.64 [R1+0x1f8], R182 ;  /* 0x0001f8b601007387 */ /* 0x0009e80000100a00 */
[----:B0-----:R-:W4:Y:S04]  /*4840*/  LDL.LU.64 R168, [R1] ;  /* 0x0000000001a87983 */ /* 0x001f280000300a00 */
[----:B-1----:R-:W4:Y:S04]  /*4850*/  LDL.LU.64 R170, [R1+0x8] ;  /* 0x0000080001aa7983 */ /* 0x002f280000300a00 */
[----:B--2---:R-:W2:Y:S04]  /*4860*/  LDL.LU.64 R172, [R1+0x10] ;  /* 0x0000100001ac7983 */ /* 0x004ea80000300a00 */
[----:B---3--:R-:W2:Y:S04]  /*4870*/  LDL.LU.64 R174, [R1+0x18] ;  /* 0x0000180001ae7983 */ /* 0x008ea80000300a00 */
[----:B----4-:R-:W2:Y:S04]  /*4880*/  LDL.LU.64 R176, [R1+0x20] ;  /* 0x0000200001b07983 */ /* 0x010ea80000300a00 */
[----:B------:R-:W2:Y:S04]  /*4890*/  LDL.LU.64 R178, [R1+0x28] ;  /* 0x0000280001b27983 */ /* 0x000ea80000300a00 */
[----:B------:R-:W2:Y:S04]  /*48a0*/  LDL.LU.64 R180, [R1+0x30] ;  /* 0x0000300001b47983 */ /* 0x000ea80000300a00 */
[----:B------:R-:W2:Y:S01]  /*48b0*/  LDL.LU.64 R182, [R1+0x38] ;  /* 0x0000380001b67983 */ /* 0x000ea20000300a00 */
[----:B------:R-:W-:-:S02]  /*48c0*/  WARPGROUP.DEPBAR.LE gsb0, 0x0 ;  /* 0x00008000000079c5 */ /* 0x000fc40000010000 */
[----:B------:R-:W-:Y:S01]  /*48d0*/  WARPGROUP.ARRIVE ;  /* 0x00000000000079c5 */ /* 0x000fe20000000000 */
[----:B------:R-:W-:Y:S01]  /*48e0*/  IMAD.MOV.U32 R76, RZ, RZ, R220 ;  /* 0x000000ffff4c7224 */ /* 0x000fe200078e00dc */
[----:B------:R-:W-:Y:S01]  /*48f0*/  MOV R77, R221 ;  /* 0x000000dd004d7202 */ /* 0x000fe20000000f00 */
[----:B------:R-:W-:Y:S01]  /*4900*/  IMAD.MOV.U32 R78, RZ, RZ, R222 ;  /* 0x000000ffff4e7224 */ /* 0x000fe200078e00de */
[----:B------:R-:W3:Y:S01]  /*4910*/  LDL.LU.64 R220, [R1+0xc0] ;  /* 0x0000c00001dc7983 */ /* 0x000ee20000300a00 */
[----:B------:R-:W-:Y:S01]  /*4920*/  IMAD.MOV.U32 R79, RZ, RZ, R223 ;  /* 0x000000ffff4f7224 */ /* 0x000fe200078e00df */
[----:B------:R-:W-:Y:S01]  /*4930*/  HGMMA.64x32x16.F32.BF16 R4, gdesc[UR16], R4, gsb0 ;  /* 0x00600000100479f0 */ /* 0x000fe20008001804 */
[----:B------:R-:W-:Y:S01]  /*4940*/  IMAD.MOV.U32 R80, RZ, RZ, R224 ;  /* 0x000000ffff507224 */ /* 0x000fe200078e00e0 */
[----:B------:R-:W3:Y:S01]  /*4950*/  LDL.LU.64 R222, [R1+0xc8] ;  /* 0x0000c80001de7983 */ /* 0x000ee20000300a00 */
[----:B------:R-:W-:Y:S01]  /*4960*/  IMAD.MOV.U32 R81, RZ, RZ, R225 ;  /* 0x000000ffff517224 */ /* 0x000fe200078e00e1 */
[----:B------:R-:W-:Y:S01]  /*4970*/  MOV R83, R227 ;  /* 0x000000e300537202 */ /* 0x000fe20000000f00 */
[----:B------:R-:W-:Y:S01]  /*4980*/  IMAD.MOV.U32 R82, RZ, RZ, R226 ;  /* 0x000000ffff527224 */ /* 0x000fe200078e00e2 */
[----:B------:R-:W3:Y:S01]  /*4990*/  LDL.LU.64 R224, [R1+0xd0] ;  /* 0x0000d00001e07983 */ /* 0x000ee20000300a00 */
[----:B------:R-:W-:Y:S01]  /*49a0*/  IMAD.MOV.U32 R84, RZ, RZ, R228 ;  /* 0x000000ffff547224 */ /* 0x000fe200078e00e4 */
[----:B------:R-:W-:Y:S01]  /*49b0*/  MOV R37, R233 ;  /* 0x000000e900257202 */ /* 0x000fe20000000f00 */
[----:B------:R-:W-:Y:S01]  /*49c0*/  IMAD.MOV.U32 R85, RZ, RZ, R229 ;  /* 0x000000ffff557224 */ /* 0x000fe200078e00e5 */
[----:B------:R-:W3:Y:S01]  /*49d0*/  LDL.LU.64 R226, [R1+0xd8] ;  /* 0x0000d80001e27983 */ /* 0x000ee20000300a00 */
[----:B------:R-:W-:-:S02]  /*49e0*/  IMAD.MOV.U32 R86, RZ, RZ, R230 ;  /* 0x000000ffff567224 */ /* 0x000fc400078e00e6 */
[----:B------:R-:W-:Y:S01]  /*49f0*/  IMAD.MOV.U32 R87, RZ, RZ, R231 ;  /* 0x000000ffff577224 */ /* 0x000fe200078e00e7 */
[----:B------:R-:W3:Y:S01]  /*4a00*/  LDL.LU.64 R228, [R1+0xe0] ;  /* 0x0000e00001e47983 */ /* 0x000ee20000300a00 */
[----:B------:R-:W-:Y:S02]  /*4a10*/  IMAD.MOV.U32 R36, RZ, RZ, R232 ;  /* 0x000000ffff247224 */ /* 0x000fe400078e00e8 */
[----:B------:R-:W-:Y:S01]  /*4a20*/  IMAD.MOV.U32 R38, RZ, RZ, R234 ;  /* 0x000000ffff267224 */ /* 0x000fe200078e00ea */
[----:B------:R-:W3:Y:S01]  /*4a30*/  LDL.LU.64 R230, [R1+0xe8] ;  /* 0x0000e80001e67983 */ /* 0x000ee20000300a00 */
[----:B------:R-:W-:-:S03]  /*4a40*/  IMAD.MOV.U32 R39, RZ, RZ, R235 ;  /* 0x000000ffff277224 */ /* 0x000fc600078e00eb */
[----:B------:R-:W3:Y:S04]  /*4a50*/  LDL.LU.64 R232, [R1+0xf0] ;  /* 0x0000f00001e87983 */ /* 0x000ee80000300a00 */
[----:B------:R-:W3:Y:S01]  /*4a60*/  LDL.LU.64 R234, [R1+0xf8] ;  /* 0x0000f80001ea7983 */ /* 0x000ee20000300a00 */
[----:B------:R-:W-:Y:S02]  /*4a70*/  WARPGROUP.DEPBAR.LE gsb0, 0x0 ;  /* 0x00008000000079c5 */ /* 0x000fe40000010000 */
[----:B------:R-:W-:Y:S01]  /*4a80*/  WARPGROUP.ARRIVE ;  /* 0x00000000000079c5 */ /* 0x000fe20000000000 */
[----:B------:R-:W-:Y:S01]  /*4a90*/  IMAD.MOV.U32 R73, RZ, RZ, R17 ;  /* 0x000000ffff497224 */ /* 0x000fe200078e0011 */
[----:B------:R-:W-:Y:S01]  /*4aa0*/  MOV R75, R19 ;  /* 0x00000013004b7202 */ /* 0x000fe20000000f00 */
[----:B------:R-:W-:Y:S01]  /*4ab0*/  IMAD.MOV.U32 R72, RZ, RZ, R16 ;  /* 0x000000ffff487224 */ /* 0x000fe200078e0010 */
[----:B------:R-:W-:Y:S01]  /*4ac0*/  MOV R133, R13 ;  /* 0x0000000d00857202 */ /* 0x000fe20000000f00 */
[----:B------:R-:W-:Y:S01]  /*4ad0*/  IMAD.MOV.U32 R135, RZ, RZ, R15 ;  /* 0x000000ffff877224 */ /* 0x000fe200078e000f */
[----:B------:R-:W-:Y:S01]  /*4ae0*/  HGMMA.64x32x16.F32.BF16 R200, gdesc[UR24], R200, gsb0 ;  /* 0x0060000018c879f0 */ /* 0x000fe200080018c8 */
        /* <DEDUP_REMOVED lines=10> */
[----:B------:R-:W-:Y:S01]  /*4b90*/  IMAD.MOV.U32 R126, RZ, RZ, R6 ;  /* 0x000000ffff7e7224 */ /* 0x000fe200078e0006 */
        /* <DEDUP_REMOVED lines=9> */
[----:B------:R-:W-:Y:S01]  /*4c30*/  UIADD3 UR4, UR51, 0x404, URZ ;  /* 0x0000040433047890 */ /* 0x000fe2000fffe03f */
[----:B------:R-:W-:-:S06]  /*4c40*/  UMOV UR13, 0x40000040 ;  /* 0x40000040000d7882 */ /* 0x000fcc0000000000 */
[----:B------:R-:W-:Y:S01]  /*4c50*/  UMOV UR12, UR4 ;  /* 0x00000004000c7c82 */ /* 0x000fe20008000000 */
[----:B------:R-:W-:Y:S02]  /*4c60*/  WARPGROUP.DEPBAR.LE gsb0, 0x0 ;  /* 0x00008000000079c5 */ /* 0x000fe40000010000 */
[----:B------:R-:W-:-:S06]  /*4c70*/  WARPGROUP.ARRIVE ;  /* 0x00000000000079c5 */ /* 0x000fcc0000000000 */
[----:B------:R-:W-:Y:S01]  /*4c80*/  HGMMA.64x32x16.F32.BF16 R40, gdesc[UR12], R40, gsb0 ;  /* 0x006000000c2879f0 */ /* 0x000fe20008001828 */
[----:B------:R-:W-:Y:S01]  /*4c90*/  UMOV UR28, UR12 ;  /* 0x0000000c001c7c82 */ /* 0x000fe20008000000 */
        /* <DEDUP_REMOVED lines=24> */
[----:B--2---:R-:W-:-:S06]  /*4e20*/  WARPGROUP.ARRIVE ;  /* 0x00000000000079c5 */ /* 0x004fcc0000000000 */
[----:B------:R-:W-:Y:S01]  /*4e30*/  HGMMA.64x32x16.F32.BF16 R168, gdesc[UR16], R168, gsb0 ;  /* 0x0060000010a879f0 */ /* 0x000fe200080018a8 */
        /* <DEDUP_REMOVED lines=10> */
[----:B------:R0:W-:Y:S04]  /*4ee0*/  STL [R1+0x3e0], R153 ;  /* 0x0003e09901007387 */ /* 0x0001e80000100800 */
        /* <DEDUP_REMOVED lines=27> */
[----:B------:R3:W-:Y:S04]  /*50a0*/  STL.64 [R1], R168 ;  /* 0x000000a801007387 */ /* 0x0007e80000100a00 */
[----:B------:R3:W-:Y:S04]  /*50b0*/  STL.64 [R1+0x8], R170 ;  /* 0x000008aa01007387 */ /* 0x0007e80000100a00 */
[----:B------:R3:W-:Y:S04]  /*50c0*/  STL.64 [R1+0x10], R172 ;  /* 0x000010ac01007387 */ /* 0x0007e80000100a00 */
[----:B------:R3:W-:Y:S04]  /*50d0*/  STL.64 [R1+0x18], R174 ;  /* 0x000018ae01007387 */ /* 0x0007e80000100a00 */
[----:B------:R3:W-:Y:S04]  /*50e0*/  STL [R1+0x20], R176 ;  /* 0x000020b001007387 */ /* 0x0007e80000100800 */
[----:B0-----:R-:W3:Y:S04]  /*50f0*/  LDL.LU.64 R152, [R1+0x180] ;  /* 0x0001800001987983 */ /* 0x001ee80000300a00 */
[----:B-1----:R-:W3:Y:S04]  /*5100*/  LDL.LU.64 R154, [R1+0x188] ;  /* 0x00018800019a7983 */ /* 0x002ee80000300a00 */
[----:B--2---:R-:W2:Y:S04]  /*5110*/  LDL.LU.64 R156, [R1+0x190] ;  /* 0x00019000019c7983 */ /* 0x004ea80000300a00 */
[----:B----4-:R-:W2:Y:S04]  /*5120*/  LDL.LU.64 R158, [R1+0x198] ;  /* 0x00019800019e7983 */ /* 0x010ea80000300a00 */
[----:B---3--:R-:W2:Y:S04]  /*5130*/  LDL.LU.64 R160, [R1+0x1a0] ;  /* 0x0001a00001a07983 */ /* 0x008ea80000300a00 */
[----:B------:R-:W2:Y:S04]  /*5140*/  LDL.LU.64 R162, [R1+0x1a8] ;  /* 0x0001a80001a27983 */ /* 0x000ea80000300a00 */
[----:B------:R-:W2:Y:S04]  /*5150*/  LDL.LU.64 R164, [R1+0x1b0] ;  /* 0x0001b00001a47983 */ /* 0x000ea80000300a00 */
[----:B------:R-:W2:Y:S01]  /*5160*/  LDL.LU.64 R166, [R1+0x1b8] ;  /* 0x0001b80001a67983 */ /* 0x000ea20000300a00 */
[----:B------:R-:W-:-:S03]  /*5170*/  WARPGROUP.ARRIVE ;  /* 0x00000000000079c5 */ /* 0x000fc60000000000 */
[----:B------:R-:W3:Y:S01]  /*5180*/  LDL.LU.64 R168, [R1+0x140] ;  /* 0x0001400001a87983 */ /* 0x000ee20000300a00 */
[----:B------:R-:W-:-:S03]  /*5190*/  IMAD.MOV.U32 R17, RZ, RZ, R177 ;  /* 0x000000ffff117224 */ /* 0x000fc600078e00b1 */
[----:B------:R-:W3:Y:S01]  /*51a0*/  LDL.LU.64 R170, [R1+0x148] ;  /* 0x0001480001aa7983 */ /* 0x000ee20000300a00 */
[----:B------:R-:W-:-:S03]  /*51b0*/  IMAD.MOV.U32 R16, RZ, RZ, R178 ;  /* 0x000000ffff107224 */ /* 0x000fc600078e00b2 */
[----:B------:R-:W3:Y:S01]  /*51c0*/  LDL.LU.64 R172, [R1+0x150] ;  /* 0x0001500001ac7983 */ /* 0x000ee20000300a00 */
[----:B------:R-:W-:-:S03]  /*51d0*/  IMAD.MOV.U32 R3, RZ, RZ, R179 ;  /* 0x000000ffff037224 */ /* 0x000fc600078e00b3 */
[----:B------:R-:W3:Y:S01]  /*51e0*/  LDL.LU.64 R174, [R1+0x158] ;  /* 0x0001580001ae7983 */ /* 0x000ee20000300a00 */
[----:B------:R-:W-:Y:S01]  /*51f0*/  IMAD.MOV.U32 R2, RZ, RZ, R180 ;  /* 0x000000ffff027224 */ /* 0x000fe200078e00b4 */
[----:B------:R-:W-:Y:S01]  /*5200*/  MOV R22, R182 ;  /* 0x000000b600167202 */ /* 0x000fe20000000f00 */
[----:B------:R-:W-:Y:S01]  /*5210*/  IMAD.MOV.U32 R23, RZ, RZ, R181 ;  /* 0x000000ffff177224 */ /* 0x000fe200078e00b5 */
[----:B------:R-:W3:Y:S01]  /*5220*/  LDL.LU.64 R176, [R1+0x160] ;  /* 0x0001600001b07983 */ /* 0x000ee20000300a00 */
[----:B------:R-:W-:Y:S01]  /*5230*/  IMAD.MOV.U32 R21, RZ, RZ, R183 ;  /* 0x000000ffff157224 */ /* 0x000fe200078e00b7 */
[----:B------:R-:W-:Y:S01]  /*5240*/  UMOV UR20, UR12 ;  /* 0x0000000c00147c82 */ /* 0x000fe20008000000 */
[----:B------:R-:W-:Y:S01]  /*5250*/  UMOV UR21, UR13 ;  /* 0x0000000d00157c82 */ /* 0x000fe20008000000 */
[----:B------:R-:W3:Y:S01]  /*5260*/  LDL.LU.64 R178, [R1+0x168] ;  /* 0x0001680001b27983 */ /* 0x000ee20000300a00 */
[----:B------:R-:W-:Y:S03]  /*5270*/  HGMMA.64x32x16.F32.BF16 R220, gdesc[UR20], R220, gsb0 ;  /* 0x0060000014dc79f0 */ /* 0x000fe600080018dc */
[----:B------:R-:W3:Y:S04]  /*5280*/  LDL.LU.64 R180, [R1+0x170] ;  /* 0x0001700001b47983 */ /* 0x000ee80000300a00 */
[----:B------:R-:W3:Y:S04]  /*5290*/  LDL.LU.64 R182, [R1+0x178] ;  /* 0x0001780001b67983 */ /* 0x000ee80000300a00 */
[----:B------:R-:W4:Y:S04]  /*52a0*/  LDL.LU.64 R216, [R1+0x80] ;  /* 0x0000800001d87983 */ /* 0x000f280000300a00 */
[----:B------:R-:W4:Y:S01]  /*52b0*/  LDL.LU.64 R218, [R1+0x88] ;  /* 0x0000880001da7983 */ /* 0x000f220000300a00 */
[----:B------:R-:W-:-:S02]  /*52c0*/  WARPGROUP.DEPBAR.LE gsb0, 0x0 ;  /* 0x00008000000079c5 */ /* 0x000fc40000010000 */
[----:B------:R-:W-:Y:S02]  /*52d0*/  IMAD.MOV.U32 R20, RZ, RZ, R220 ;  /* 0x000000ffff147224 */ /* 0x000fe400078e00dc */
[----:B------:R-:W-:Y:S01]  /*52e0*/  IMAD.MOV.U32 R19, RZ, RZ, R221 ;  /* 0x000000ffff137224 */ /* 0x000fe200078e00dd */
[----:B------:R-:W-:Y:S01]  /*52f0*/  MOV R14, R224 ;  /* 0x000000e0000e7202 */ /* 0x000fe20000000f00 */
[----:B------:R-:W-:Y:S01]  /*5300*/  IMAD.MOV.U32 R18, RZ, RZ, R222 ;  /* 0x000000ffff127224 */ /* 0x000fe200078e00de */
[----:B------:R-:W4:Y:S01]  /*5310*/  LDL.LU.64 R220, [R1+0x90] ;  /* 0x0000900001dc7983 */ /* 0x000f220000300a00 */
[----:B------:R-:W-:Y:S02]  /*5320*/  IMAD.MOV.U32 R15, RZ, RZ, R223 ;  /* 0x000000ffff0f7224 */ /* 0x000fe400078e00df */
[----:B------:R-:W-:Y:S01]  /*5330*/  IMAD.MOV.U32 R13, RZ, RZ, R225 ;  /* 0x000000ffff0d7224 */ /* 0x000fe200078e00e1 */
[----:B------:R-:W4:Y:S01]  /*5340*/  LDL.LU.64 R222, [R1+0x98] ;  /* 0x0000980001de7983 */ /* 0x000f220000300a00 */
[----:B------:R-:W-:-:S02]  /*5350*/  IMAD.MOV.U32 R12, RZ, RZ, R226 ;  /* 0x000000ffff0c7224 */ /* 0x000fc400078e00e2 */
[----:B------:R-:W-:Y:S01]  /*5360*/  IMAD.MOV.U32 R11, RZ, RZ, R227 ;  /* 0x000000ffff0b7224 */ /* 0x000fe200078e00e3 */
[----:B------:R-:W4:Y:S01]  /*5370*/  LDL.LU.64 R224, [R1+0xa0] ;  /* 0x0000a00001e07983 */ /* 0x000f220000300a00 */
[----:B------:R-:W-:Y:S01]  /*5380*/  IMAD.MOV.U32 R10, RZ, RZ, R228 ;  /* 0x000000ffff0a7224 */ /* 0x000fe200078e00e4 */
[----:B------:R-:W-:Y:S01]  /*5390*/  MOV R8, R230 ;  /* 0x000000e600087202 */ /* 0x000fe20000000f00 */
[----:B------:R-:W-:Y:S01]  /*53a0*/  IMAD.MOV.U32 R9, RZ, RZ, R229 ;  /* 0x000000ffff097224 */ /* 0x000fe200078e00e5 */
[----:B------:R-:W4:Y:S01]  /*53b0*/  LDL.LU.64 R226, [R1+0xa8] ;  /* 0x0000a80001e27983 */ /* 0x000f220000300a00 */
[----:B------:R-:W-:-:S03]  /*53c0*/  IMAD.MOV.U32 R7, RZ, RZ, R231 ;  /* 0x000000ffff077224 */ /* 0x000fc600078e00e7 */
[----:B------:R-:W4:Y:S04]  /*53d0*/  LDL.LU.64 R228, [R1+0xb0] ;  /* 0x0000b00001e47983 */ /* 0x000f280000300a00 */
[----:B------:R-:W4:Y:S01]  /*53e0*/  LDL.LU.64 R230, [R1+0xb8] ;  /* 0x0000b80001e67983 */ /* 0x000f220000300a00 */
[----:B------:R-:W-:Y:S01]  /*53f0*/  UMOV UR8, UR12 ;  /* 0x0000000c00087c82 */ /* 0x000fe20008000000 */
[----:B------:R-:W-:Y:S01]  /*5400*/  UMOV UR9, UR13 ;  /* 0x0000000d00097c82 */ /* 0x000fe20008000000 */
[----:B------:R-:W-:Y:S01]  /*5410*/  UIADD3 UR4, UR51, 0x804, URZ ;  /* 0x0000080433047890 */ /* 0x000fe2000fffe03f */
[----:B--2---:R-:W-:-:S06]  /*5420*/  WARPGROUP.ARRIVE ;  /* 0x00000000000079c5 */ /* 0x004fcc0000000000 */
[----:B------:R-:W-:Y:S01]  /*5430*/  HGMMA.64x32x16.F32.BF16 R152, gdesc[UR8], R152, gsb0 ;  /* 0x00600000089879f0 */ /* 0x000fe20008001898 */
[----:B------:R-:W-:Y:S01]  /*5440*/  UMOV UR8, UR4 ;  /* 0x0000000400087c82 */ /* 0x000fe20008000000 */
[----:B------:R-:W-:Y:S01]  /*5450*/  UMOV UR9, 0x40000040 ;  /* 0x4000004000097882 */ /* 0x000fe20000000000 */
[----:B------:R-:W-:Y:S02]  /*5460*/  WARPGROUP.DEPBAR.LE gsb0, 0x0 ;  /* 0x00008000000079c5 */ /* 0x000fe40000010000 */
[----:B---3--:R-:W-:-:S06]  /*5470*/  WARPGROUP.ARRIVE ;  /* 0x00000000000079c5 */ /* 0x008fcc0000000000 */
[----:B------:R-:W-:Y:S01]  /*5480*/  HGMMA.64x32x16.F32.BF16 R168, gdesc[UR8], R168, gsb0 ;  /* 0x0060000008a879f0 */ /* 0x000fe200080018a8 */
[----:B------:R-:W-:Y:S01]  /*5490*/  UMOV UR20, UR8 ;  /* 0x0000000800147c82 */ /* 0x000fe20008000000 */
[----:B------:R-:W-:Y:S01]  /*54a0*/  UMOV UR21, UR9 ;  /* 0x0000000900157c82 */ /* 0x000fe20008000000 */
[----:B------:R-:W-:Y:S02]  /*54b0*/  WARPGROUP.DEPBAR.LE gsb0, 0x0 ;  /* 0x00008000000079c5 */ /* 0x000fe40000010000 */
[----:B----4-:R-:W-:-:S06]  /*54c0*/  WARPGROUP.ARRIVE ;  /* 0x00000000000079c5 */ /* 0x010fcc0000000000 */
[----:B------:R-:W-:Y:S01]  /*54d0*/  HGMMA.64x32x16.F32.BF16 R216, gdesc[UR20], R216, gsb0 ;  /* 0x0060000014d879f0 */ /* 0x000fe200080018d8 */
[----:B------:R-:W-:Y:S01]  /*54e0*/  IMAD.MOV.U32 R214, RZ, RZ, R166 ;  /* 0x000000ffffd67224 */ /* 0x000fe200078e00a6 */
[----:B------:R-:W-:Y:S01]  /*54f0*/  MOV R212, R164 ;  /* 0x000000a400d47202 */ /* 0x000fe20000000f00 */
[----:B------:R-:W-:Y:S01]  /*5500*/  IMAD.MOV.U32 R215, RZ, RZ, R167 ;  /* 0x000000ffffd77224 */ /* 0x000fe200078e00a7 */
[----:B------:R-:W-:Y:S01]  /*5510*/  MOV R166, R182 ;  /* 0x000000b600a67202 */ /* 0x000fe20000000f00 */
[----:B------:R-:W-:Y:S02]  /*5520*/  IMAD.MOV.U32 R213, RZ, RZ, R165 ;  /* 0x000000ffffd57224 */ /* 0x000fe400078e00a5 */
[----:B------:R-:W-:Y:S02]  /*5530*/  IMAD.MOV.U32 R167, RZ, RZ, R183 ;  /* 0x000000ffffa77224 */ /* 0x000fe400078e00b7 */
[----:B------:R-:W-:Y:S01]  /*5540*/  IMAD.MOV.U32 R210, RZ, RZ, R162 ;  /* 0x000000ffffd27224 */ /* 0x000fe200078e00a2 */
[----:B------:R-:W2:Y:S01]  /*5550*/  LDL.LU.64 R182, [R1+0x510] ;  /* 0x0005100001b67983 */ /* 0x000ea20000300a00 */
[----:B------:R-:W-:-:S02]  /*5560*/  IMAD.MOV.U32 R211, RZ, RZ, R163 ;  /* 0x000000ffffd37224 */ /* 0x000fc400078e00a3 */
[----:B------:R-:W-:Y:S02]  /*5570*/  IMAD.MOV.U32 R164, RZ, RZ, R180 ;  /* 0x000000ffffa47224 */ /* 0x000fe400078e00b4 */
[----:B------:R-:W-:Y:S01]  /*5580*/  IMAD.MOV.U32 R165, RZ, RZ, R181 ;  /* 0x000000ffffa57224 */ /* 0x000fe200078e00b5 */
[----:B------:R-:W-:Y:S01]  /*5590*/  MOV R206, R158 ;  /* 0x0000009e00ce7202 */ /* 0x000fe20000000f00 */
[----:B------:R-:W-:Y:S01]  /*55a0*/  IMAD.MOV.U32 R208, RZ, RZ, R160 ;  /* 0x000000ffffd07224 */ /* 0x000fe200078e00a0 */
[----:B------:R-:W2:Y:S01]  /*55b0*/  LDL.LU.64 R180, [R1+0x508] ;  /* 0x0005080001b47983 */ /* 0x000ea20000300a00 */
[----:B------:R-:W-:Y:S01]  /*55c0*/  IMAD.MOV.U32 R209, RZ, RZ, R161 ;  /* 0x000000ffffd17224 */ /* 0x000fe200078e00a1 */
[----:B------:R-:W-:Y:S01]  /*55d0*/  MOV R160, R176 ;  /* 0x000000b000a07202 */ /* 0x000fe20000000f00 */
[----:B------:R-:W-:Y:S02]  /*55e0*/  IMAD.MOV.U32 R162, RZ, RZ, R178 ;  /* 0x000000ffffa27224 */ /* 0x000fe400078e00b2 */
[----:B------:R-:W-:-:S02]  /*55f0*/  IMAD.MOV.U32 R163, RZ, RZ, R179 ;  /* 0x000000ffffa37224 */ /* 0x000fc400078e00b3 */
[----:B------:R-:W-:Y:S01]  /*5600*/  IMAD.MOV.U32 R207, RZ, RZ, R159 ;  /* 0x000000ffffcf7224 */ /* 0x000fe200078e009f */
[----:B------:R-:W2:Y:S01]  /*5610*/  LDL.LU.64 R178, [R1+0x500] ;  /* 0x0005000001b27983 */ /* 0x000ea20000300a00 */
[----:B------:R-:W-:Y:S02]  /*5620*/  IMAD.MOV.U32 R161, RZ, RZ, R177 ;  /* 0x000000ffffa17224 */ /* 0x000fe400078e00b1 */
[----:B------:R-:W-:Y:S01]  /*5630*/  IMAD.MOV.U32 R204, RZ, RZ, R156 ;  /* 0x000000ffffcc7224 */ /* 0x000fe200078e009c */
[----:B------:R-:W2:Y:S01]  /*5640*/  LDL.LU.64 R176, [R1+0x4f8] ;  /* 0x0004f80001b07983 */ /* 0x000ea20000300a00 */
[----:B------:R-:W-:Y:S02]  /*5650*/  IMAD.MOV.U32 R205, RZ, RZ, R157 ;  /* 0x000000ffffcd7224 */ /* 0x000fe400078e009d */
[----:B------:R-:W-:Y:S02]  /*5660*/  IMAD.MOV.U32 R158, RZ, RZ, R174 ;  /* 0x000000ffff9e7224 */ /* 0x000fe400078e00ae */
[----:B------:R-:W-:Y:S01]  /*5670*/  IMAD.MOV.U32 R159, RZ, RZ, R175 ;  /* 0x000000ffff9f7224 */ /* 0x000fe200078e00af */
[----:B------:R-:W-:Y:S01]  /*5680*/  MOV R200, R152 ;  /* 0x0000009800c87202 */ /* 0x000fe20000000f00 */
[----:B------:R-:W-:Y:S01]  /*5690*/  IMAD.MOV.U32 R202, RZ, RZ, R154 ;  /* 0x000000ffffca7224 */ /* 0x000fe200078e009a */
[----:B------:R-:W2:Y:S01]  /*56a0*/  LDL.LU.64 R174, [R1+0x4f0] ;  /* 0x0004f00001ae7983 */ /* 0x000ea20000300a00 */
[----:B------:R-:W-:Y:S01]  /*56b0*/  IMAD.MOV.U32 R203, RZ, RZ, R155 ;  /* 0x000000ffffcb7224 */ /* 0x000fe200078e009b */
[----:B------:R-:W-:Y:S01]  /*56c0*/  MOV R154, R170 ;  /* 0x000000aa009a7202 */ /* 0x000fe20000000f00 */
[----:B------:R-:W-:-:S02]  /*56d0*/  IMAD.MOV.U32 R156, RZ, RZ, R172 ;  /* 0x000000ffff9c7224 */ /* 0x000fc400078e00ac */
[----:B------:R-:W-:Y:S02]  /*56e0*/  IMAD.MOV.U32 R157, RZ, RZ, R173 ;  /* 0x000000ffff9d7224 */ /* 0x000fe400078e00ad */
[----:B------:R-:W-:Y:S01]  /*56f0*/  IMAD.MOV.U32 R201, RZ, RZ, R153 ;  /* 0x000000ffffc97224 */ /* 0x000fe200078e0099 */
[----:B------:R-:W2:Y:S01]  /*5700*/  LDL.LU.64 R172, [R1+0x4e8] ;  /* 0x0004e80001ac7983 */ /* 0x000ea20000300a00 */
[----:B------:R-:W-:Y:S02]  /*5710*/  IMAD.MOV.U32 R155, RZ, RZ, R171 ;  /* 0x000000ffff9b7224 */ /* 0x000fe400078e00ab */
[----:B------:R-:W-:Y:S01]  /*5720*/  IMAD.MOV.U32 R4, RZ, RZ, R234 ;  /* 0x000000ffff047224 */ /* 0x000fe200078e00ea */
[----:B------:R-:W2:Y:S01]  /*5730*/  LDL.LU.64 R170, [R1+0x4e0] ;  /* 0x0004e00001aa7983 */ /* 0x000ea20000300a00 */
[----:B------:R-:W-:Y:S02]  /*5740*/  IMAD.MOV.U32 R0, RZ, RZ, R235 ;  /* 0x000000ffff007224 */ /* 0x000fe400078e00eb */
[----:B------:R-:W-:-:S02]  /*5750*/  IMAD.MOV.U32 R152, RZ, RZ, R168 ;  /* 0x000000ffff987224 */ /* 0x000fc400078e00a8 */
[----:B------:R-:W-:Y:S02]  /*5760*/  IMAD.MOV.U32 R153, RZ, RZ, R169 ;  /* 0x000000ffff997224 */ /* 0x000fe400078e00a9 */
[----:B------:R-:W-:Y:S01]  /*5770*/  IMAD.MOV.U32 R6, RZ, RZ, R232 ;  /* 0x000000ffff067224 */ /* 0x000fe200078e00e8 */
[----:B------:R-:W2:Y:S01]  /*5780*/  LDL.LU.64 R168, [R1+0x4d8] ;  /* 0x0004d80001a87983 */ /* 0x000ea20000300a00 */
[----:B------:R-:W-:Y:S01]  /*5790*/  IMAD.MOV.U32 R5, RZ, RZ, R233 ;  /* 0x000000ffff057224 */ /* 0x000fe200078e00e9 */
[----:B------:R-:W-:Y:S02]  /*57a0*/  WARPGROUP.DEPBAR.LE gsb0, 0x0 ;  /* 0x00008000000079c5 */ /* 0x000fe40000010000 */
[----:B------:R-:W-:Y:S02]  /*57b0*/  IMAD.MOV.U32 R234, RZ, RZ, R230 ;  /* 0x000000ffffea7224 */ /* 0x000fe400078e00e6 */
        /* <DEDUP_REMOVED lines=30> */
[----:B--2---:R-:W-:-:S06]  /*59a0*/  WARPGROUP.ARRIVE ;  /* 0x00000000000079c5 */ /* 0x004fcc0000000000 */
[----:B------:R-:W-:Y:S01]  /*59b0*/  HGMMA.64x32x16.F32.BF16 R168, gdesc[UR24], R168, gsb0 ;  /* 0x0060000018a879f0 */ /* 0x000fe200080018a8 */
[----:B------:R-:W-:Y:S04]  /*59c0*/  STL.64 [R1+0x250], R230 ;  /* 0x000250e601007387 */ /* 0x000fe80000100a00 */
[----:B------:R-:W-:Y:S04]  /*59d0*/  STL.64 [R1+0x248], R228 ;  /* 0x000248e401007387 */ /* 0x000fe80000100a00 */
[----:B------:R-:W-:Y:S04]  /*59e0*/  STL.64 [R1+0x240], R226 ;  /* 0x000240e201007387 */ /* 0x000fe80000100a00 */
[----:B------:R-:W-:Y:S04]  /*59f0*/  STL.64 [R1+0x238], R224 ;  /* 0x000238e001007387 */ /* 0x000fe80000100a00 */
[----:B------:R-:W-:Y:S04]  /*5a00*/  STL.64 [R1+0x230], R222 ;  /* 0x000230de01007387 */ /* 0x000fe80000100a00 */
[----:B------:R-:W-:Y:S01]  /*5a10*/  STL.64 [R1+0x228], R220 ;  /* 0x000228dc01007387 */ /* 0x000fe20000100a00 */
[----:B------:R-:W-:-:S03]  /*5a20*/  WARPGROUP.DEPBAR.LE gsb0, 0x0 ;  /* 0x00008000000079c5 */ /* 0x000fc60000010000 */
[----:B------:R-:W-:Y:S04]  /*5a30*/  STL.64 [R1+0x290], R182 ;  /* 0x000290b601007387 */ /* 0x000fe80000100a00 */
[----:B------:R-:W-:Y:S04]  /*5a40*/  STL.64 [R1+0x288], R180 ;  /* 0x000288b401007387 */ /* 0x000fe80000100a00 */
[----:B------:R-:W-:Y:S04]  /*5a50*/  STL.64 [R1+0x280], R178 ;  /* 0x000280b201007387 */ /* 0x000fe80000100a00 */
[----:B------:R-:W-:Y:S04]  /*5a60*/  STL.64 [R1+0x278], R176 ;  /* 0x000278b001007387 */ /* 0x000fe80000100a00 */
[----:B------:R0:W-:Y:S04]  /*5a70*/  STL.64 [R1+0x270], R174 ;  /* 0x000270ae01007387 */ /* 0x0001e80000100a00 */
[----:B------:R1:W-:Y:S04]  /*5a80*/  STL.64 [R1+0x268], R172 ;  /* 0x000268ac01007387 */ /* 0x0003e80000100a00 */
[----:B------:R2:W-:Y:S04]  /*5a90*/  STL.64 [R1+0x260], R170 ;  /* 0x000260aa01007387 */ /* 0x0005e80000100a00 */
[----:B------:R3:W-:Y:S01]  /*5aa0*/  STL.64 [R1+0x258], R168 ;  /* 0x000258a801007387 */ /* 0x0007e20000100a00 */
[----:B0-----:R-:W-:Y:S01]  /*5ab0*/  MOV R174, R130 ;  /* 0x0000008200ae7202 */ /* 0x001fe20000000f00 */
[----:B-1----:R-:W-:-:S02]  /*5ac0*/  IMAD.MOV.U32 R172, RZ, RZ, R128 ;  /* 0x000000ffffac7224 */ /* 0x002fc400078e0080 */
[----:B--2---:R-:W-:Y:S01]  /*5ad0*/  IMAD.MOV.U32 R170, RZ, RZ, R126 ;  /* 0x000000ffffaa7224 */ /* 0x004fe200078e007e */
[----:B---3--:R-:W-:Y:S01]  /*5ae0*/  MOV R168, R124 ;  /* 0x0000007c00a87202 */ /* 0x008fe20000000f00 */
[----:B------:R-:W-:Y:S01]  /*5af0*/  IMAD.MOV.U32 R169, RZ, RZ, R125 ;  /* 0x000000ffffa97224 */ /* 0x000fe200078e007d */
[----:B------:R-:W2:Y:S01]  /*5b00*/  LDL.LU R124, [R1+0x494] ;  /* 0x00049400017c7983 */ /* 0x000ea20000300800 */
[----:B------:R-:W-:-:S03]  /*5b10*/  IMAD.MOV.U32 R171, RZ, RZ, R127 ;  /* 0x000000ffffab7224 */ /* 0x000fc600078e007f */
        /* <DEDUP_REMOVED lines=16> */
[----:B------:R-:W2:Y:S01]  /*5c20*/  LDL.LU R135, [R1+0x468] ;  /* 0x0004680001877983 */ /* 0x000ea20000300800 */
[----:B------:R-:W-:Y:S01]  /*5c30*/  UIADD3 UR5, UR51, 0x6, URZ ;  /* 0x0000000633057890 */ /* 0x000fe2000fffe03f */
[----:B------:R-:W-:-:S06]  /*5c40*/  UMOV UR4, UR8 ;  /* 0x0000000800047c82 */ /* 0x000fcc0008000000 */
[----:B------:R-:W-:Y:S01]  /*5c50*/  UMOV UR12, UR5 ;  /* 0x00000005000c7c82 */ /* 0x000fe20008000000 */
[----:B------:R-:W-:Y:S01]  /*5c60*/  UMOV UR5, UR9 ;  /* 0x0000000900057c82 */ /* 0x000fe20008000000 */
[----:B------:R-:W-:Y:S01]  /*5c70*/  MOV R180, R72 ;  /* 0x0000004800b47202 */ /* 0x000fe20000000f00 */
[----:B------:R-:W-:Y:S01]  /*5c80*/  IMAD.MOV.U32 R181, RZ, RZ, R73 ;  /* 0x000000ffffb57224 */ /* 0x000fe200078e0049 */
[----:B------:R-:W3:Y:S01]  /*5c90*/  LDL.LU R72, [R1+0x464] ;  /* 0x0004640001487983 */ /* 0x000ee20000300800 */
[----:B------:R-:W-:Y:S02]  /*5ca0*/  IMAD.MOV.U32 R182, RZ, RZ, R74 ;  /* 0x000000ffffb67224 */ /* 0x000fe400078e004a */
[----:B------:R-:W-:Y:S01]  /*5cb0*/  IMAD.MOV.U32 R183, RZ, RZ, R75 ;  /* 0x000000ffffb77224 */ /* 0x000fe200078e004b */
[----:B------:R-:W3:Y:S04]  /*5cc0*/  LDL.LU R73, [R1+0x460] ;  /* 0x0004600001497983 */ /* 0x000ee80000300800 */
[----:B------:R-:W3:Y:S04]  /*5cd0*/  LDL.LU R74, [R1+0x45c] ;  /* 0x00045c00014a7983 */ /* 0x000ee80000300800 */
[----:B------:R-:W3:Y:S01]  /*5ce0*/  LDL.LU R75, [R1+0x458] ;  /* 0x00045800014b7983 */ /* 0x000ee20000300800 */
[----:B--2---:R-:W-:-:S06]  /*5cf0*/  WARPGROUP.ARRIVE ;  /* 0x00000000000079c5 */ /* 0x004fcc0000000000 */
[----:B------:R-:W-:Y:S03]  /*5d00*/  HGMMA.64x32x16.F32.BF16 R120, gdesc[UR4], R120, gsb0 ;  /* 0x00600000047879f0 */ /* 0x000fe60008001878 */
[----:B------:R-:W-:Y:S02]  /*5d10*/  WARPGROUP.DEPBAR.LE gsb0, 0x0 ;  /* 0x00008000000079c5 */ /* 0x000fe40000010000 */
        /* <DEDUP_REMOVED lines=8> */
[----:B0-----:R-:W-:-:S02]  /*5da0*/  IMAD.MOV.U32 R126, RZ, RZ, R82 ;  /* 0x000000ffff7e7224 */ /* 0x001fc400078e0052 */
[----:B-1----:R-:W-:Y:S01]  /*5db0*/  IMAD.MOV.U32 R124, RZ, RZ, R80 ;  /* 0x000000ffff7c7224 */ /* 0x002fe200078e0050 */
[----:B--2---:R-:W-:Y:S01]  /*5dc0*/  MOV R122, R78 ;  /* 0x0000004e007a7202 */ /* 0x004fe20000000f00 */
[----:B------:R-:W-:Y:S02]  /*5dd0*/  IMAD.MOV.U32 R123, RZ, RZ, R79 ;  /* 0x000000ffff7b7224 */ /* 0x000fe400078e004f */
[----:B----4-:R-:W-:Y:S02]  /*5de0*/  IMAD.MOV.U32 R120, RZ, RZ, R76 ;  /* 0x000000ffff787224 */ /* 0x010fe400078e004c */
        /* <DEDUP_REMOVED lines=19> */
[----:B------:R-:W-:Y:S01]  /*5f20*/  UMOV UR28, UR8 ;  /* 0x00000008001c7c82 */ /* 0x000fe20008000000 */
[----:B------:R-:W-:Y:S01]  /*5f30*/  UMOV UR29, UR9 ;  /* 0x00000009001d7c82 */ /* 0x000fe20008000000 */
[----:B------:R-:W-:Y:S01]  /*5f40*/  IMAD.MOV.U32 R132, RZ, RZ, R36 ;  /* 0x000000ffff847224 */ /* 0x000fe200078e0024 */
[----:B------:R-:W-:Y:S01]  /*5f50*/  MOV R134, R38 ;  /* 0x0000002600867202 */ /* 0x000fe20000000f00 */
[----:B------:R-:W2:Y:S01]  /*5f60*/  LDL.LU R36, [R1+0x424] ;  /* 0x0004240001247983 */ /* 0x000ea20000300800 */
[----:B------:R-:W-:-:S02]  /*5f70*/  IMAD.MOV.U32 R133, RZ, RZ, R37 ;  /* 0x000000ffff857224 */ /* 0x000fc400078e0025 */
[----:B------:R-:W-:Y:S01]  /*5f80*/  IMAD.MOV.U32 R135, RZ, RZ, R39 ;  /* 0x000000ffff877224 */ /* 0x000fe200078e0027 */
[----:B------:R-:W2:Y:S04]  /*5f90*/  LDL.LU R37, [R1+0x420] ;  /* 0x0004200001257983 */ /* 0x000ea80000300800 */
[----:B------:R-:W2:Y:S04]  /*5fa0*/  LDL.LU R38, [R1+0x41c] ;  /* 0x00041c0001267983 */ /* 0x000ea80000300800 */
[----:B------:R-:W2:Y:S01]  /*5fb0*/  LDL.LU R39, [R1+0x418] ;  /* 0x0004180001277983 */ /* 0x000ea20000300800 */
[----:B---3--:R-:W-:-:S06]  /*5fc0*/  WARPGROUP.ARRIVE ;  /* 0x00000000000079c5 */ /* 0x008fcc0000000000 */
[----:B------:R-:W-:Y:S03]  /*5fd0*/  HGMMA.64x32x16.F32.BF16 R72, gdesc[UR28], R72, gsb0 ;  /* 0x006000001c4879f0 */ /* 0x000fe60008001848 */
        /* <DEDUP_REMOVED lines=25> */
[----:B--2---:R-:W-:Y:S01]  /*6170*/  WARPGROUP.ARRIVE ;  /* 0x00000000000079c5 */ /* 0x004fe20000000000 */
[----:B------:R-:W-:Y:S01]  /*6180*/  UMOV UR10, UR14 ;  /* 0x0000000e000a7c82 */ /* 0x000fe20008000000 */
[----:B------:R-:W-:-:S04]  /*6190*/  UMOV UR11, UR15 ;  /* 0x0000000f000b7c82 */ /* 0x000fc80008000000 */
[----:B------:R-:W-:Y:S01]  /*61a0*/  HGMMA.64x32x16.F32.BF16 R24, gdesc[UR8], R24, gsb0 ;  /* 0x00600000081879f0 */ /* 0x000fe20008001818 */
[----:B------:R-:W-:Y:S01]  /*61b0*/  UIADD3 UR6, UR54, 0x6, URZ ;  /* 0x0000000636067890 */ /* 0x000fe2000fffe03f */
[----:B------:R-:W-:Y:S01]  /*61c0*/  UMOV UR13, 0x40000040 ;  /* 0x40000040000d7882 */ /* 0x000fe20000000000 */
[----:B------:R-:W-:-:S05]  /*61d0*/  UMOV UR15, 0x40000040 ;  /* 0x40000040000f7882 */ /* 0x000fca0000000000 */
[----:B------:R-:W-:Y:S01]  /*61e0*/  UMOV UR14, UR6 ;  /* 0x00000006000e7c82 */ /* 0x000fe20008000000 */
[----:B------:R-:W-:Y:S02]  /*61f0*/  WARPGROUP.DEPBAR.LE gsb0, 0x0 ;  /* 0x00008000000079c5 */ /* 0x000fe40000010000 */
        /* <DEDUP_REMOVED lines=16> */
[----:B---3--:R-:W-:-:S06]  /*6300*/  WARPGROUP.ARRIVE ;  /* 0x00000000000079c5 */ /* 0x008fcc0000000000 */
[----:B------:R-:W-:Y:S03]  /*6310*/  HGMMA.64x32x16.F32.BF16 R72, gdesc[UR12], R72, gsb0 ;  /* 0x006000000c4879f0 */ /* 0x000fe60008001848 */
[----:B------:R-:W-:Y:S02]  /*6320*/  WARPGROUP.DEPBAR.LE gsb0, 0x0 ;  /* 0x00008000000079c5 */ /* 0x000fe40000010000 */
[----:B------:R-:W-:-:S06]  /*6330*/  WARPGROUP.ARRIVE ;  /* 0x00000000000079c5 */ /* 0x000fcc0000000000 */
[----:B------:R-:W-:Y:S01]  /*6340*/  HGMMA.64x32x16.F32.BF16 R120, gdesc[UR20], R120, gsb0 ;  /* 0x00600000147879f0 */ /* 0x000fe20008001878 */
[----:B------:R-:W-:Y:S04]  /*6350*/  STL.64 [R1+0x1c0], R72 ;  /* 0x0001c04801007387 */ /* 0x000fe80000100a00 */
[----:B------:R-:W-:Y:S01]  /*6360*/  STL.64 [R1+0x1c8], R74 ;  /* 0x0001c84a01007387 */ /* 0x000fe20000100a00 */
[----:B------:R-:W-:Y:S02]  /*6370*/  WARPGROUP.DEPBAR.LE gsb0, 0x0 ;  /* 0x00008000000079c5 */ /* 0x000fe40000010000 */
[----:B------:R-:W-:-:S06]  /*6380*/  WARPGROUP.ARRIVE ;  /* 0x00000000000079c5 */ /* 0x000fcc0000000000 */
[----:B------:R-:W-:Y:S01]  /*6390*/  HGMMA.64x32x16.F32.BF16 R168, gdesc[UR16], R168, gsb0 ;  /* 0x0060000010a879f0 */ /* 0x000fe200080018a8 */
        /* <DEDUP_REMOVED lines=10> */
[----:B------:R-:W-:-:S03]  /*6440*/  IMAD.MOV.U32 R220, RZ, RZ, R108 ;  /* 0x000000ffffdc7224 */ /* 0x000fc600078e006c */
[----:B------:R-:W-:Y:S04]  /*6450*/  STL.64 [R1+0x120], R128 ;  /* 0x0001208001007387 */ /* 0x000fe80000100a00 */
[----:B------:R-:W-:Y:S04]  /*6460*/  STL.64 [R1+0x128], R130 ;  /* 0x0001288201007387 */ /* 0x000fe80000100a00 */
[----:B------:R-:W-:Y:S04]  /*6470*/  STL.64 [R1+0x130], R132 ;  /* 0x0001308401007387 */ /* 0x000fe80000100a00 */
[----:B------:R-:W-:Y:S04]  /*6480*/  STL.64 [R1+0x138], R134 ;  /* 0x0001388601007387 */ /* 0x000fe80000100a00 */
[----:B------:R-:W2:Y:S01]  /*6490*/  LDL.LU R108, [R1+0x414] ;  /* 0x00041400016c7983 */ /* 0x000ea20000300800 */
[----:B------:R-:W-:-:S03]  /*64a0*/  WARPGROUP.DEPBAR.LE gsb0, 0x0 ;  /* 0x00008000000079c5 */ /* 0x000fc60000010000 */
[----:B------:R0:W-:Y:S04]  /*64b0*/  STL.64 [R1+0x40], R168 ;  /* 0x000040a801007387 */ /* 0x0001e80000100a00 */
[----:B------:R1:W-:Y:S04]  /*64c0*/  STL.64 [R1+0x48], R170 ;  /* 0x000048aa01007387 */ /* 0x0003e80000100a00 */
[----:B------:R3:W-:Y:S04]  /*64d0*/  STL.64 [R1+0x50], R172 ;  /* 0x000050ac01007387 */ /* 0x0007e80000100a00 */
[----:B------:R4:W-:Y:S01]  /*64e0*/  STL.64 [R1+0x58], R174 ;  /* 0x000058ae01007387 */ /* 0x0009e20000100a00 */
[----:B------:R-:W-:-:S03]  /*64f0*/  IMAD.MOV.U32 R221, RZ, RZ, R109 ;  /* 0x000000ffffdd7224 */ /* 0x000fc600078e006d */
[----:B------:R4:W-:Y:S01]  /*6500*/  STL.64 [R1+0x60], R176 ;  /* 0x000060b001007387 */ /* 0x0009e20000100a00 */
[----:B------:R-:W-:-:S03]  /*6510*/  IMAD.MOV.U32 R222, RZ, RZ, R110 ;  /* 0x000000ffffde7224 */ /* 0x000fc600078e006e */
[----:B------:R4:W-:Y:S01]  /*6520*/  STL.64 [R1+0x68], R178 ;  /* 0x000068b201007387 */ /* 0x0009e20000100a00 */
[----:B------:R-:W-:-:S03]  /*6530*/  IMAD.MOV.U32 R223, RZ, RZ, R111 ;  /* 0x000000ffffdf7224 */ /* 0x000fc600078e006f */
[----:B------:R4:W-:Y:S01]  /*6540*/  STL.64 [R1+0x70], R180 ;  /* 0x000070b401007387 */ /* 0x0009e20000100a00 */
[----:B------:R-:W-:-:S03]  /*6550*/  MOV R224, R112 ;  /* 0x0000007000e07202 */ /* 0x000fc60000000f00 */
[----:B------:R4:W-:Y:S01]  /*6560*/  STL.64 [R1+0x78], R182 ;  /* 0x000078b601007387 */ /* 0x0009e20000100a00 */
        /* <DEDUP_REMOVED lines=18> */
[----:B-1----:R-:W-:-:S03]  /*6690*/  IMAD.MOV.U32 R170, RZ, RZ, R154 ;  /* 0x000000ffffaa7224 */ /* 0x002fc600078e009a */
[----:B------:R-:W2:Y:S01]  /*66a0*/  LDL.LU R118, [R1+0x3ec] ;  /* 0x0003ec0001767983 */ /* 0x000ea20000300800 */
[----:B------:R-:W-:-:S03]  /*66b0*/  IMAD.MOV.U32 R171, RZ, RZ, R155 ;  /* 0x000000ffffab7224 */ /* 0x000fc600078e009b */
[----:B------:R-:W2:Y:S01]  /*66c0*/  LDL.LU R119, [R1+0x3e8] ;  /* 0x0003e80001777983 */ /* 0x000ea20000300800 */
[----:B---3--:R-:W-:-:S03]  /*66d0*/  MOV R172, R156 ;  /* 0x0000009c00ac7202 */ /* 0x008fc60000000f00 */
[----:B------:R-:W3:Y:S01]  /*66e0*/  LDL.LU R152, [R1+0x3e4] ;  /* 0x0003e40001987983 */ /* 0x000ee20000300800 */
[----:B------:R-:W-:-:S03]  /*66f0*/  IMAD.MOV.U32 R173, RZ, RZ, R157 ;  /* 0x000000ffffad7224 */ /* 0x000fc600078e009d */
[----:B------:R-:W3:Y:S01]  /*6700*/  LDL.LU R153, [R1+0x3e0] ;  /* 0x0003e00001997983 */ /* 0x000ee20000300800 */
[----:B----4-:R-:W-:-:S03]  /*6710*/  IMAD.MOV.U32 R174, RZ, RZ, R158 ;  /* 0x000000ffffae7224 */ /* 0x010fc600078e009e */
        /* <DEDUP_REMOVED lines=28> */
[----:B------:R-:W4:Y:S01]  /*68e0*/  LDL.LU R200, [R1+0x3a4] ;  /* 0x0003a40001c87983 */ /* 0x000f220000300800 */
[----:B------:R-:W-:-:S03]  /*68f0*/  IMAD.MOV.U32 R125, RZ, RZ, R205 ;  /* 0x000000ffff7d7224 */ /* 0x000fc600078e00cd */
[----:B------:R-:W4:Y:S01]  /*6900*/  LDL.LU R201, [R1+0x3a0] ;  /* 0x0003a00001c97983 */ /* 0x000f220000300800 */
[----:B------:R-:W-:-:S03]  /*6910*/  MOV R126, R206 ;  /* 0x000000ce007e7202 */ /* 0x000fc60000000f00 */
[----:B------:R-:W4:Y:S01]  /*6920*/  LDL.LU R202, [R1+0x39c] ;  /* 0x00039c0001ca7983 */ /* 0x000f220000300800 */
[----:B------:R-:W-:-:S03]  /*6930*/  IMAD.MOV.U32 R127, RZ, RZ, R207 ;  /* 0x000000ffff7f7224 */ /* 0x000fc600078e00cf */
        /* <DEDUP_REMOVED lines=16> */
[----:B------:R-:W4:Y:S04]  /*6a40*/  LDL.LU R211, [R1+0x378] ;  /* 0x0003780001d37983 */ /* 0x000f280000300800 */
[----:B------:R-:W4:Y:S04]  /*6a50*/  LDL.LU R212, [R1+0x374] ;  /* 0x0003740001d47983 */ /* 0x000f280000300800 */
[----:B------:R-:W4:Y:S04]  /*6a60*/  LDL.LU R213, [R1+0x370] ;  /* 0x0003700001d57983 */ /* 0x000f280000300800 */
[----:B------:R-:W4:Y:S04]  /*6a70*/  LDL.LU R214, [R1+0x36c] ;  /* 0x00036c0001d67983 */ /* 0x000f280000300800 */
[----:B------:R-:W4:Y:S01]  /*6a80*/  LDL.LU R215, [R1+0x368] ;  /* 0x0003680001d77983 */ /* 0x000f220000300800 */
[----:B------:R-:W-:Y:S01]  /*6a90*/  UIADD3 UR6, UR54, 0x306, URZ ;  /* 0x0000030636067890 */ /* 0x000fe2000fffe03f */
[----:B------:R-:W-:Y:S01]  /*6aa0*/  UMOV UR4, UR12 ;  /* 0x0000000c00047c82 */ /* 0x000fe20008000000 */
[----:B------:R-:W-:Y:S01]  /*6ab0*/  UMOV UR5, UR13 ;  /* 0x0000000d00057c82 */ /* 0x000fe20008000000 */
[----:B------:R-:W-:Y:S01]  /*6ac0*/  UMOV UR7, 0x40000040 ;  /* 0x4000004000077882 */ /* 0x000fe20000000000 */
[----:B------:R-:W-:Y:S01]  /*6ad0*/  UIADD3 UR26, UR54, 0x406, URZ ;  /* 0x00000406361a7890 */ /* 0x000fe2000fffe03f */
[----:B------:R-:W2:Y:S01]  /*6ae0*/  LDL.LU R24, [R1] ;  /* 0x0000000001187983 */ /* 0x000ea20000300800 */
[----:B------:R-:W-:Y:S01]  /*6af0*/  UMOV UR24, UR12 ;  /* 0x0000000c00187c82 */ /* 0x000fe20008000000 */
[----:B------:R-:W-:Y:S01]  /*6b00*/  UMOV UR25, UR13 ;  /* 0x0000000d00197c82 */ /* 0x000fe20008000000 */
[----:B------:R-:W-:Y:S01]  /*6b10*/  UMOV UR27, 0x40000040 ;  /* 0x40000040001b7882 */ /* 0x000fe20000000000 */
[----:B------:R-:W-:Y:S01]  /*6b20*/  UIADD3 UR10, UR54, 0x506, URZ ;  /* 0x00000506360a7890 */ /* 0x000fe2000fffe03f */
[----:B------:R-:W2:Y:S01]  /*6b30*/  LDL.LU R25, [R1+0x4] ;  /* 0x0000040001197983 */ /* 0x000ea20000300800 */
        /* <DEDUP_REMOVED lines=8> */
[----:B------:R-:W2:Y:S04]  /*6bc0*/  LDL.LU R27, [R1+0xc] ;  /* 0x00000c00011b7983 */ /* 0x000ea80000300800 */
[----:B------:R-:W2:Y:S04]  /*6bd0*/  LDL.LU R28, [R1+0x10] ;  /* 0x00001000011c7983 */ /* 0x000ea80000300800 */
[----:B------:R-:W2:Y:S04]  /*6be0*/  LDL.LU R29, [R1+0x14] ;  /* 0x00001400011d7983 */ /* 0x000ea80000300800 */
[----:B------:R-:W2:Y:S04]  /*6bf0*/  LDL.LU R30, [R1+0x18] ;  /* 0x00001800011e7983 */ /* 0x000ea80000300800 */
[----:B------:R-:W2:Y:S04]  /*6c00*/  LDL.LU R31, [R1+0x1c] ;  /* 0x00001c00011f7983 */ /* 0x000ea80000300800 */
[----:B------:R-:W2:Y:S01]  /*6c10*/  LDL.LU R32, [R1+0x20] ;  /* 0x0000200001207983 */ /* 0x000ea20000300800 */
[----:B----4-:R-:W-:-:S06]  /*6c20*/  WARPGROUP.ARRIVE ;  /* 0x00000000000079c5 */ /* 0x010fcc0000000000 */
[----:B------:R-:W-:Y:S03]  /*6c30*/  HGMMA.64x32x16.F32.BF16 R200, gdesc[UR4], R200, gsb0 ;  /* 0x0060000004c879f0 */ /* 0x000fe600080018c8 */
[----:B------:R-:W-:Y:S02]  /*6c40*/  WARPGROUP.DEPBAR.LE gsb0, 0x0 ;  /* 0x00008000000079c5 */ /* 0x000fe40000010000 */
[----:B---3--:R-:W-:-:S06]  /*6c50*/  WARPGROUP.ARRIVE ;  /* 0x00000000000079c5 */ /* 0x008fcc0000000000 */
[----:B------:R-:W-:Y:S03]  /*6c60*/  HGMMA.64x32x16.F32.BF16 R152, gdesc[UR24], R152, gsb0 ;  /* 0x00600000189879f0 */ /* 0x000fe60008001898 */
[----:B------:R-:W-:Y:S02]  /*6c70*/  WARPGROUP.DEPBAR.LE gsb0, 0x0 ;  /* 0x00008000000079c5 */ /* 0x000fe40000010000 */
[----:B--2---:R-:W-:-:S06]  /*6c80*/  WARPGROUP.ARRIVE ;  /* 0x00000000000079c5 */ /* 0x004fcc0000000000 */
        /* <DEDUP_REMOVED lines=25> */
[----:B------:R-:W-:Y:S01]  /*6e20*/  IMAD.MOV.U32 R33, RZ, RZ, R17 ;  /* 0x000000ffff217224 */ /* 0x000fe200078e0011 */
[----:B------:R-:W-:Y:S01]  /*6e30*/  MOV R35, R3 ;  /* 0x0000000300237202 */ /* 0x000fe20000000f00 */
[----:B------:R-:W-:Y:S02]  /*6e40*/  IMAD.MOV.U32 R34, RZ, RZ, R16 ;  /* 0x000000ffff227224 */ /* 0x000fe400078e0010 */
[----:B------:R-:W-:Y:S02]  /*6e50*/  IMAD.MOV.U32 R36, RZ, RZ, R2 ;  /* 0x000000ffff247224 */ /* 0x000fe400078e0002 */
[----:B------:R-:W-:Y:S02]  /*6e60*/  IMAD.MOV.U32 R37, RZ, RZ, R23 ;  /* 0x000000ffff257224 */ /* 0x000fe400078e0017 */
[----:B------:R-:W-:Y:S02]  /*6e70*/  IMAD.MOV.U32 R38, RZ, RZ, R22 ;  /* 0x000000ffff267224 */ /* 0x000fe400078e0016 */
[----:B------:R-:W-:Y:S01]  /*6e80*/  IMAD.MOV.U32 R39, RZ, RZ, R21 ;  /* 0x000000ffff277224 */ /* 0x000fe200078e0015 */
[----:B------:R-:W-:Y:S01]  /*6e90*/  UMOV UR16, UR28 ;  /* 0x0000001c00107c82 */ /* 0x000fe20008000000 */
[----:B------:R-:W-:Y:S01]  /*6ea0*/  UMOV UR17, UR29 ;  /* 0x0000001d00117c82 */ /* 0x000fe20008000000 */
[----:B------:R-:W-:Y:S01]  /*6eb0*/  IMAD.MOV.U32 R72, RZ, RZ, R20 ;  /* 0x000000ffff487224 */ /* 0x000fe200078e0014 */
[----:B------:R-:W-:Y:S01]  /*6ec0*/  MOV R73, R19 ;  /* 0x0000001300497202 */ /* 0x000fe20000000f00 */
        /* <DEDUP_REMOVED lines=13> */
[----:B------:R-:W-:Y:S01]  /*6fa0*/  IMAD.MOV.U32 R87, RZ, RZ, R0 ;  /* 0x000000ffff577224 */ /* 0x000fe200078e0000 */
[----:B------:R-:W-:Y:S01]  /*6fb0*/  UMOV UR20, UR28 ;  /* 0x0000001c00147c82 */ /* 0x000fe20008000000 */
[----:B------:R-:W-:Y:S01]  /*6fc0*/  UMOV UR21, UR29 ;  /* 0x0000001d00157c82 */ /* 0x000fe20008000000 */
[----:B------:R-:W-:Y:S01]  /*6fd0*/  UMOV UR12, UR28 ;  /* 0x0000001c000c7c82 */ /* 0x000fe20008000000 */
[----:B------:R-:W-:Y:S01]  /*6fe0*/  UMOV UR13, UR29 ;  /* 0x0000001d000d7c82 */ /* 0x000fe20008000000 */
[----:B------:R-:W-:Y:S01]  /*6ff0*/  UIADD3 UR51, UR51, 0x806, URZ ;  /* 0x0000080633337890 */ /* 0x000fe2000fffe03f */
[----:B------:R0:W5:Y:S04]  /*7000*/  LDL.LU R17, [R1+0x364] ;  /* 0x0003640001117983 */ /* 0x0001680000300800 */
[----:B------:R0:W5:Y:S04]  /*7010*/  LDL.LU R16, [R1+0x360] ;  /* 0x0003600001107983 */ /* 0x0001680000300800 */
[----:B------:R0:W5:Y:S04]  /*7020*/  LDL.LU R3, [R1+0x35c] ;  /* 0x00035c0001037983 */ /* 0x0001680000300800 */
[----:B------:R0:W5:Y:S01]  /*7030*/  LDL.LU R2, [R1+0x358] ;  /* 0x0003580001027983 */ /* 0x0001620000300800 */
[----:B------:R-:W-:-:S02]  /*7040*/  WARPGROUP.DEPBAR.LE gsb0, 0x0 ;  /* 0x00008000000079c5 */ /* 0x000fc40000010000 */
        /* <DEDUP_REMOVED lines=10> */
[----:B------:R-:W-:Y:S02]  /*70f0*/  WARPGROUP.DEPBAR.LE gsb0, 0x0 ;  /* 0x00008000000079c5 */ /* 0x000fe40000010000 */
[----:B------:R-:W-:-:S06]  /*7100*/  WARPGROUP.ARRIVE ;  /* 0x00000000000079c5 */ /* 0x000fcc0000000000 */
[----:B------:R-:W-:Y:S01]  /*7110*/  HGMMA.64x32x16.F32.BF16 R168, gdesc[UR12], R168, gsb0 ;  /* 0x006000000ca879f0 */ /* 0x000fe200080018a8 */
[----:B------:R-:W-:Y:S01]  /*7120*/  STL.64 [R1], R24 ;  /* 0x0000001801007387 */ /* 0x000fe20000100a00 */
[----:B------:R-:W-:Y:S01]  /*7130*/  UMOV UR20, UR12 ;  /* 0x0000000c00147c82 */ /* 0x000fe20008000000 */
[----:B------:R-:W-:Y:S02]  /*7140*/  UMOV UR21, UR13 ;  /* 0x0000000d00157c82 */ /* 0x000fe40008000000 */
[----:B------:R-:W-:Y:S04]  /*7150*/  STL.64 [R1+0x8], R26 ;  /* 0x0000081a01007387 */ /* 0x000fe80000100a00 */
[----:B------:R-:W-:Y:S04]  /*7160*/  STL.64 [R1+0x10], R28 ;  /* 0x0000101c01007387 */ /* 0x000fe80000100a00 */
[----:B------:R-:W-:Y:S04]  /*7170*/  STL.64 [R1+0x18], R30 ;  /* 0x0000181e01007387 */ /* 0x000fe80000100a00 */
[----:B------:R-:W-:Y:S04]  /*7180*/  STL.64 [R1+0x20], R32 ;  /* 0x0000202001007387 */ /* 0x000fe80000100a00 */
[----:B------:R-:W-:Y:S04]  /*7190*/  STL.64 [R1+0x28], R34 ;  /* 0x0000282201007387 */ /* 0x000fe80000100a00 */
[----:B------:R-:W-:Y:S04]  /*71a0*/  STL.64 [R1+0x30], R36 ;  /* 0x0000302401007387 */ /* 0x000fe80000100a00 */
[----:B------:R1:W-:Y:S04]  /*71b0*/  STL.64 [R1+0x38], R38 ;  /* 0x0000382601007387 */ /* 0x0003e80000100a00 */
[----:B-1----:R-:W2:Y:S04]  /*71c0*/  LDL.LU.64 R38, [R1+0x350] ;  /* 0x0003500001267983 */ /* 0x002ea80000300a00 */
[----:B------:R-:W2:Y:S04]  /*71d0*/  LDL.LU.64 R36, [R1+0x348] ;  /* 0x0003480001247983 */ /* 0x000ea80000300a00 */
[----:B------:R-:W2:Y:S04]  /*71e0*/  LDL.LU.64 R34, [R1+0x340] ;  /* 0x0003400001227983 */ /* 0x000ea80000300a00 */
[----:B------:R-:W2:Y:S04]  /*71f0*/  LDL.LU.64 R32, [R1+0x338] ;  /* 0x0003380001207983 */ /* 0x000ea80000300a00 */
[----:B------:R-:W2:Y:S01]  /*7200*/  LDL.LU.64 R30, [R1+0x330] ;  /* 0x00033000011e7983 */ /* 0x000ea20000300a00 */
[----:B------:R-:W-:-:S02]  /*7210*/  WARPGROUP.DEPBAR.LE gsb0, 0x0 ;  /* 0x00008000000079c5 */ /* 0x000fc40000010000 */
[----:B------:R-:W-:Y:S01]  /*7220*/  WARPGROUP.ARRIVE ;  /* 0x00000000000079c5 */ /* 0x000fe20000000000 */
[----:B------:R-:W2:Y:S04]  /*7230*/  LDL.LU.64 R28, [R1+0x328] ;  /* 0x00032800011c7983 */ /* 0x000ea80000300a00 */
[----:B------:R-:W2:Y:S01]  /*7240*/  LDL.LU.64 R26, [R1+0x320] ;  /* 0x00032000011a7983 */ /* 0x000ea20000300a00 */
[----:B------:R-:W-:Y:S03]  /*7250*/  HGMMA.64x32x16.F32.BF16 R220, gdesc[UR20], R220, gsb0 ;  /* 0x0060000014dc79f0 */ /* 0x000fe600080018dc */
[----:B------:R-:W2:Y:S04]  /*7260*/  LDL.LU.64 R24, [R1+0x318] ;  /* 0x0003180001187983 */ /* 0x000ea80000300a00 */
        /* <DEDUP_REMOVED lines=8> */
[----:B-1----:R-:W3:Y:S04]  /*72f0*/  LDL.LU.64 R86, [R1+0x310] ;  /* 0x0003100001567983 */ /* 0x002ee80000300a00 */
[----:B------:R-:W3:Y:S04]  /*7300*/  LDL.LU.64 R84, [R1+0x308] ;  /* 0x0003080001547983 */ /* 0x000ee80000300a00 */
[----:B------:R-:W3:Y:S04]  /*7310*/  LDL.LU.64 R82, [R1+0x300] ;  /* 0x0003000001527983 */ /* 0x000ee80000300a00 */
[----:B------:R-:W3:Y:S04]  /*7320*/  LDL.LU.64 R80, [R1+0x2f8] ;  /* 0x0002f80001507983 */ /* 0x000ee80000300a00 */
[----:B------:R-:W3:Y:S04]  /*7330*/  LDL.LU.64 R78, [R1+0x2f0] ;  /* 0x0002f000014e7983 */ /* 0x000ee80000300a00 */
[----:B------:R-:W3:Y:S04]  /*7340*/  LDL.LU.64 R76, [R1+0x2e8] ;  /* 0x0002e800014c7983 */ /* 0x000ee80000300a00 */
[----:B------:R-:W3:Y:S04]  /*7350*/  LDL.LU.64 R74, [R1+0x2e0] ;  /* 0x0002e000014a7983 */ /* 0x000ee80000300a00 */
[----:B------:R-:W3:Y:S04]  /*7360*/  LDL.LU.64 R72, [R1+0x2d8] ;  /* 0x0002d80001487983 */ /* 0x000ee80000300a00 */
        /* <DEDUP_REMOVED lines=8> */
[----:B-1----:R-:W4:Y:S04]  /*73f0*/  LDL.LU.64 R134, [R1+0x2d0] ;  /* 0x0002d00001867983 */ /* 0x002f280000300a00 */
[----:B------:R-:W4:Y:S04]  /*7400*/  LDL.LU.64 R132, [R1+0x2c8] ;  /* 0x0002c80001847983 */ /* 0x000f280000300a00 */
[----:B------:R-:W4:Y:S04]  /*7410*/  LDL.LU.64 R130, [R1+0x2c0] ;  /* 0x0002c00001827983 */ /* 0x000f280000300a00 */
[----:B------:R-:W4:Y:S04]  /*7420*/  LDL.LU.64 R128, [R1+0x2b8] ;  /* 0x0002b80001807983 */ /* 0x000f280000300a00 */
[----:B------:R-:W4:Y:S04]  /*7430*/  LDL.LU.64 R126, [R1+0x2b0] ;  /* 0x0002b000017e7983 */ /* 0x000f280000300a00 */
[----:B------:R-:W4:Y:S04]  /*7440*/  LDL.LU.64 R124, [R1+0x2a8] ;  /* 0x0002a800017c7983 */ /* 0x000f280000300a00 */
[----:B------:R-:W4:Y:S04]  /*7450*/  LDL.LU.64 R122, [R1+0x2a0] ;  /* 0x0002a000017a7983 */ /* 0x000f280000300a00 */
[----:B------:R-:W4:Y:S04]  /*7460*/  LDL.LU.64 R120, [R1+0x298] ;  /* 0x0002980001787983 */ /* 0x000f280000300a00 */
        /* <DEDUP_REMOVED lines=9> */
[----:B-1----:R-:W2:Y:S04]  /*7500*/  LDL.LU.64 R182, [R1+0x290] ;  /* 0x0002900001b67983 */ /* 0x002ea80000300a00 */
[----:B------:R-:W2:Y:S04]  /*7510*/  LDL.LU.64 R180, [R1+0x288] ;  /* 0x0002880001b47983 */ /* 0x000ea80000300a00 */
[----:B------:R-:W2:Y:S04]  /*7520*/  LDL.LU.64 R178, [R1+0x280] ;  /* 0x0002800001b27983 */ /* 0x000ea80000300a00 */
[----:B------:R-:W2:Y:S04]  /*7530*/  LDL.LU.64 R176, [R1+0x278] ;  /* 0x0002780001b07983 */ /* 0x000ea80000300a00 */
[----:B------:R-:W2:Y:S04]  /*7540*/  LDL.LU.64 R174, [R1+0x270] ;  /* 0x0002700001ae7983 */ /* 0x000ea80000300a00 */
[----:B------:R-:W2:Y:S04]  /*7550*/  LDL.LU.64 R172, [R1+0x268] ;  /* 0x0002680001ac7983 */ /* 0x000ea80000300a00 */
[----:B------:R-:W2:Y:S04]  /*7560*/  LDL.LU.64 R170, [R1+0x260] ;  /* 0x0002600001aa7983 */ /* 0x000ea80000300a00 */
[----:B------:R-:W2:Y:S04]  /*7570*/  LDL.LU.64 R168, [R1+0x258] ;  /* 0x0002580001a87983 */ /* 0x000ea80000300a00 */
[----:B------:R-:W-:Y:S04]  /*7580*/  STL.64 [R1+0x80], R220 ;  /* 0x000080dc01007387 */ /* 0x000fe80000100a00 */
[----:B------:R-:W-:Y:S04]  /*7590*/  STL.64 [R1+0x88], R222 ;  /* 0x000088de01007387 */ /* 0x000fe80000100a00 */
[----:B------:R-:W-:Y:S04]  /*75a0*/  STL.64 [R1+0x90], R224 ;  /* 0x000090e001007387 */ /* 0x000fe80000100a00 */
[----:B------:R-:W-:Y:S04]  /*75b0*/  STL.64 [R1+0x98], R226 ;  /* 0x000098e201007387 */ /* 0x000fe80000100a00 */
[----:B------:R-:W-:Y:S04]  /*75c0*/  STL.64 [R1+0xa0], R228 ;  /* 0x0000a0e401007387 */ /* 0x000fe80000100a00 */
[----:B------:R1:W-:Y:S04]  /*75d0*/  STL.64 [R1+0xa8], R230 ;  /* 0x0000a8e601007387 */ /* 0x0003e80000100a00 */
[----:B------:R0:W-:Y:S04]  /*75e0*/  STL.64 [R1+0xb0], R232 ;  /* 0x0000b0e801007387 */ /* 0x0001e80000100a00 */
[----:B------:R0:W-:Y:S04]  /*75f0*/  STL.64 [R1+0xb8], R234 ;  /* 0x0000b8ea01007387 */ /* 0x0001e80000100a00 */
[----:B-1----:R-:W3:Y:S04]  /*7600*/  LDL.LU.64 R230, [R1+0x250] ;  /* 0x0002500001e67983 */ /* 0x002ee80000300a00 */
        /* <DEDUP_REMOVED lines=19> */
[----:B------:R-:W-:Y:S03]  /*7740*/  HGMMA.64x32x16.F32.BF16 R168, gdesc[UR4], R168, gsb0 ;  /* 0x0060000004a879f0 */ /* 0x000fe600080018a8 */
[----:B------:R-:W-:Y:S02]  /*7750*/  WARPGROUP.DEPBAR.LE gsb0, 0x0 ;  /* 0x00008000000079c5 */ /* 0x000fe40000010000 */
[----:B----4-:R-:W-:-:S06]  /*7760*/  WARPGROUP.ARRIVE ;  /* 0x00000000000079c5 */ /* 0x010fcc0000000000 */
        /* <DEDUP_REMOVED lines=8> */
[----:B0-----:R-:W-:Y:S05]  /*77f0*/  @!P1 BRA `(.L_x_22) ;  /* 0x0000006c00289947 */ /* 0x001fea0003800000 */
[----:B------:R-:W-:Y:S01]  /*7800*/  UIADD3 UR34, UR37, 0x1, URZ ;  /* 0x0000000125227890 */ /* 0x000fe2000fffe03f */
[----:B-----5:R-:W-:Y:S01]  /*7810*/  R2UR UR33, R3 ;  /* 0x00000000032172ca */ /* 0x020fe200000e0000 */
[----:B------:R-:W-:Y:S02]  /*7820*/  UMOV UR32, UR37 ;  /* 0x0000002500207c82 */ /* 0x000fe40008000000 */
[----:B------:R-:W-:-:S04]  /*7830*/  UISETP.NE.AND UP0, UPT, UR34, 0x2, UPT ;  /* 0x000000022200788c */ /* 0x000fc8000bf05270 */
[----:B------:R-:W-:Y:S02]  /*7840*/  USEL UR35, URZ, 0x1, UP0 ;  /* 0x000000013f237887 */ /* 0x000fe40008000000 */
[----:B------:R-:W-:Y:S02]  /*7850*/  USEL UR34, UR34, URZ, UP0 ;  /* 0x0000003f22227287 */ /* 0x000fe40008000000 */
[----:B------:R-:W-:-:S12]  /*7860*/  ULOP3.LUT UR35, UR36, UR35, URZ, 0x3c, !UPT ;  /* 0x0000002324237292 */ /* 0x000fd8000f8e3c3f */
.L_x_29:
[----:B------:R-:W-:Y:S05]  /*7870*/  @!P0 BRA `(.L_x_23) ;  /* 0x0000000000048947 */ /* 0x000fea0003800000 */
[----:B------:R-:W-:Y:S01]  /*7880*/  BPT.TRAP 0x1 ;  /* 0x000000040000795c */ /* 0x000fe20000300000 */
.L_x_23:
[----:B------:R-:W-:Y:S01]  /*7890*/  ULEA UR4, UR34, UR40, 0x3 ;  /* 0x0000002822047291 */ /* 0x000fe2000f8e183f */
[----:B------:R-:W-:-:S05]  /*78a0*/  IMAD.U32 R0, RZ, RZ, UR35 ;  /* 0x00000023ff007e24 */ /* 0x000fca000f8e00ff */
[----:B------:R-:W-:-:S04]  /*78b0*/  SHF.L.U32 R0, R0, 0x1f, RZ ;  /* 0x0000001f00007819 */ /* 0x000fc800000006ff */
[----:B------:R0:W1:Y:S01]  /*78c0*/  SYNCS.PHASECHK.TRANS64.TRYWAIT P1, [UR4], R0 ;  /* 0x00000000ff0075a7 */ /* 0x0000620008020144 */
[----:B------:R-:W-:Y:S05]  /*78d0*/  @!P0 BRA `(.L_x_24) ;  /* 0x0000000000048947 */ /* 0x000fea0003800000 */
[----:B------:R-:W-:Y:S01]  /*78e0*/  BPT.TRAP 0x1 ;  /* 0x000000040000795c */ /* 0x000fe20000300000 */
.L_x_24:
[----:B-1----:R-:W-:Y:S05]  /*78f0*/  @P1 BRA `(.L_x_25) ;  /* 0x0000000000081947 */ /* 0x002fea0003800000 */
[----:B------:R-:W1:Y:S02]  /*7900*/  SYNCS.PHASECHK.TRANS64.TRYWAIT P1, [UR4], R0 ;  /* 0x00000000ff0075a7 */ /* 0x000e640008020144 */
[----:B-1----:R-:W-:Y:S05]  /*7910*/  @!P1 BRA `(.L_x_26) ;  /* 0x0000022c00a49947 */ /* 0x002fea0003800000 */
.L_x_25:
        /* <DEDUP_REMOVED lines=8> */
[----:B--2---:R-:W2:Y:S04]  /*79a0*/  LDL.LU.64 R120, [R1+0x100] ;  /* 0x0001000001787983 */ /* 0x004ea80000300a00 */
        /* <DEDUP_REMOVED lines=15> */
[----:B---3--:R-:W3:Y:S04]  /*7aa0*/  LDL.LU.64 R72, [R1+0x1c0] ;  /* 0x0001c00001487983 */ /* 0x008ee80000300a00 */
[----:B------:R-:W3:Y:S04]  /*7ab0*/  LDL.LU.64 R74, [R1+0x1c8] ;  /* 0x0001c800014a7983 */ /* 0x000ee80000300a00 */
[----:B------:R-:W3:Y:S04]  /*7ac0*/  LDL.LU.64 R76, [R1+0x1d0] ;  /* 0x0001d000014c7983 */ /* 0x000ee80000300a00 */
[----:B------:R-:W3:Y:S04]  /*7ad0*/  LDL.LU.64 R78, [R1+0x1d8] ;  /* 0x0001d800014e7983 */ /* 0x000ee80000300a00 */
[----:B------:R-:W3:Y:S04]  /*7ae0*/  LDL.LU.64 R80, [R1+0x1e0] ;  /* 0x0001e00001507983 */ /* 0x000ee80000300a00 */
[----:B------:R-:W3:Y:S04]  /*7af0*/  LDL.LU.64 R82, [R1+0x1e8] ;  /* 0x0001e80001527983 */ /* 0x000ee80000300a00 */
[----:B------:R-:W3:Y:S04]  /*7b00*/  LDL.LU.64 R84, [R1+0x1f0] ;  /* 0x0001f00001547983 */ /* 0x000ee80000300a00 */
[----:B------:R-:W3:Y:S04]  /*7b10*/  LDL.LU.64 R86, [R1+0x1f8] ;  /* 0x0001f80001567983 */ /* 0x000ee80000300a00 */
        /* <DEDUP_REMOVED lines=11> */
[----:B-1----:R-:W2:Y:S04]  /*7bd0*/  LDL.LU.64 R4, [R1+0x40] ;  /* 0x0000400001047983 */ /* 0x002ea80000300a00 */
[----:B------:R-:W2:Y:S04]  /*7be0*/  LDL.LU.64 R6, [R1+0x48] ;  /* 0x0000480001067983 */ /* 0x000ea80000300a00 */
[----:B------:R-:W2:Y:S04]  /*7bf0*/  LDL.LU.64 R8, [R1+0x50] ;  /* 0x0000500001087983 */ /* 0x000ea80000300a00 */
[----:B------:R-:W2:Y:S04]  /*7c00*/  LDL.LU.64 R10, [R1+0x58] ;  /* 0x00005800010a7983 */ /* 0x000ea80000300a00 */
[----:B------:R-:W2:Y:S04]  /*7c10*/  LDL.LU.64 R12, [R1+0x60] ;  /* 0x00006000010c7983 */ /* 0x000ea80000300a00 */
[----:B------:R-:W2:Y:S04]  /*7c20*/  LDL.LU.64 R14, [R1+0x68] ;  /* 0x00006800010e7983 */ /* 0x000ea80000300a00 */
[----:B----4-:R-:W4:Y:S04]  /*7c30*/  LDL.LU.64 R16, [R1+0x70] ;  /* 0x0000700001107983 */ /* 0x010f280000300a00 */
[----:B------:R-:W4:Y:S01]  /*7c40*/  LDL.LU.64 R18, [R1+0x78] ;  /* 0x0000780001127983 */ /* 0x000f220000300a00 */
[----:B------:R-:W-:-:S02]  /*7c50*/  UIMAD UR44, UR34, 0xc00, UR49 ;  /* 0x00000c00222c78a4 */ /* 0x000fc4000f8e0231 */
[----:B------:R-:W-:Y:S01]  /*7c60*/  UIMAD UR45, UR34, 0x700, UR50 ;  /* 0x00000700222d78a4 */ /* 0x000fe2000f8e0232 */
[----:B------:R-:W-:Y:S01]  /*7c70*/  STL [R1+0x35c], R3 ;  /* 0x00035c0301007387 */ /* 0x000fe20000100800 */
[----:B------:R-:W-:Y:S01]  /*7c80*/  UMOV UR25, 0x40000040 ;  /* 0x4000004000197882 */ /* 0x000fe20000000000 */
[----:B------:R-:W-:Y:S01]  /*7c90*/  UMOV UR27, 0x40000040 ;  /* 0x40000040001b7882 */ /* 0x000fe20000000000 */
[----:B------:R-:W-:Y:S01]  /*7ca0*/  UIADD3 UR22, UR45, 0x100, URZ ;  /* 0x000001002d167890 */ /* 0x000fe2000fffe03f */
[----:B------:R-:W-:Y:S01]  /*7cb0*/  STL [R1+0x358], R2 ;  /* 0x0003580201007387 */ /* 0x000fe20000100800 */
[----:B------:R-:W-:Y:S01]  /*7cc0*/  UMOV UR24, UR44 ;  /* 0x0000002c00187c82 */ /* 0x000fe20008000000 */
[----:B------:R-:W-:Y:S01]  /*7cd0*/  UMOV UR26, UR45 ;  /* 0x0000002d001a7c82 */ /* 0x000fe20008000000 */
        /* <DEDUP_REMOVED lines=8> */
[----:B---3--:R-:W-:-:S06]  /*7d60*/  WARPGROUP.ARRIVE ;  /* 0x00000000000079c5 */ /* 0x008fcc0000000000 */
[----:B------:R-:W-:Y:S03]  /*7d70*/  HGMMA.64x32x16.F32.BF16 R72, gdesc[UR24], R72, gsb0 ;  /* 0x00600000184879f0 */ /* 0x000fe60008001848 */
[----:B------:R-:W-:Y:S02]  /*7d80*/  WARPGROUP.DEPBAR.LE gsb0, 0x0 ;  /* 0x00008000000079c5 */ /* 0x000fe40000010000 */
[----:B--2---:R-:W-:Y:S01]  /*7d90*/  WARPGROUP.ARRIVE ;  /* 0x00000000000079c5 */ /* 0x004fe20000000000 */
[----:B------:R-:W-:Y:S01]  /*7da0*/  UMOV UR12, UR24 ;  /* 0x00000018000c7c82 */ /* 0x000fe20008000000 */
[----:B------:R-:W-:Y:S01]  /*7db0*/  UMOV UR13, UR25 ;  /* 0x00000019000d7c82 */ /* 0x000fe20008000000 */
[----:B------:R-:W-:Y:S01]  /*7dc0*/  UMOV UR15, 0x40000040 ;  /* 0x40000040000f7882 */ /* 0x000fe20000000000 */
[----:B------:R-:W-:Y:S01]  /*7dd0*/  UIADD3 UR10, UR45, 0x400, URZ ;  /* 0x000004002d0a7890 */ /* 0x000fe2000fffe03f */
[----:B------:R1:W-:Y:S01]  /*7de0*/  STL.64 [R1+0x1c0], R72 ;  /* 0x0001c04801007387 */ /* 0x0003e20000100a00 */
[----:B------:R-:W-:Y:S01]  /*7df0*/  HGMMA.64x32x16.F32.BF16 R120, gdesc[UR20], R120, gsb0 ;  /* 0x00600000147879f0 */ /* 0x000fe20008001878 */
[----:B------:R-:W-:Y:S01]  /*7e00*/  UMOV UR8, UR24 ;  /* 0x0000001800087c82 */ /* 0x000fe20008000000 */
[----:B------:R-:W-:Y:S01]  /*7e10*/  UMOV UR9, UR25 ;  /* 0x0000001900097c82 */ /* 0x000fe20008000000 */
[----:B------:R-:W-:Y:S01]  /*7e20*/  UMOV UR11, 0x40000040 ;  /* 0x40000040000b7882 */ /* 0x000fe20000000000 */
[----:B------:R-:W-:Y:S01]  /*7e30*/  UIADD3 UR6, UR45, 0x500, URZ ;  /* 0x000005002d067890 */ /* 0x000fe2000fffe03f */
[----:B------:R2:W-:Y:S01]  /*7e40*/  STL.64 [R1+0x1c8], R74 ;  /* 0x0001c84a01007387 */ /* 0x0005e20000100a00 */
        /* <DEDUP_REMOVED lines=8> */
[----:B------:R0:W-:Y:S04]  /*7ed0*/  STL.64 [R1+0x1d8], R78 ;  /* 0x0001d84e01007387 */ /* 0x0001e80000100a00 */
[----:B------:R0:W-:Y:S04]  /*7ee0*/  STL.64 [R1+0x1e0], R80 ;  /* 0x0001e05001007387 */ /* 0x0001e80000100a00 */
[----:B------:R0:W-:Y:S04]  /*7ef0*/  STL.64 [R1+0x1e8], R82 ;  /* 0x0001e85201007387 */ /* 0x0001e80000100a00 */
[----:B------:R0:W-:Y:S04]  /*7f00*/  STL.64 [R1+0x1f0], R84 ;  /* 0x0001f05401007387 */ /* 0x0001e80000100a00 */
[----:B------:R4:W-:Y:S04]  /*7f10*/  STL.64 [R1+0x1f8], R86 ;  /* 0x0001f85601007387 */ /* 0x0009e80000100a00 */
[----:B-1----:R-:W4:Y:S04]  /*7f20*/  LDL.LU.64 R72, [R1] ;  /* 0x0000000001487983 */ /* 0x002f280000300a00 */
[----:B--2---:R-:W2:Y:S04]  /*7f30*/  LDL.LU.64 R74, [R1+0x8] ;  /* 0x00000800014a7983 */ /* 0x004ea80000300a00 */
[----:B---3--:R-:W2:Y:S04]  /*7f40*/  LDL.LU.64 R76, [R1+0x10] ;  /* 0x00001000014c7983 */ /* 0x008ea80000300a00 */
[----:B0-----:R-:W2:Y:S04]  /*7f50*/  LDL.LU.64 R78, [R1+0x18] ;  /* 0x00001800014e7983 */ /* 0x001ea80000300a00 */
[----:B------:R-:W2:Y:S04]  /*7f60*/  LDL.LU.64 R80, [R1+0x20] ;  /* 0x0000200001507983 */ /* 0x000ea80000300a00 */
[----:B------:R-:W2:Y:S04]  /*7f70*/  LDL.LU.64 R82, [R1+0x28] ;  /* 0x0000280001527983 */ /* 0x000ea80000300a00 */
[----:B------:R-:W2:Y:S01]  /*7f80*/  LDL.LU.64 R84, [R1+0x30] ;  /* 0x0000300001547983 */ /* 0x000ea20000300a00 */
[----:B------:R-:W-:-:S02]  /*7f90*/  WARPGROUP.DEPBAR.LE gsb0, 0x0 ;  /* 0x00008000000079c5 */ /* 0x000fc40000010000 */
[----:B----4-:R-:W-:Y:S01]  /*7fa0*/  WARPGROUP.ARRIVE ;  /* 0x00000000000079c5 */ /* 0x010fe20000000000 */
[----:B------:R-:W2:Y:S01]  /*7fb0*/  LDL.LU.64 R86, [R1+0x38] ;  /* 0x0000380001567983 */ /* 0x000ea20000300a00 */
[----:B------:R-:W-:Y:S01]  /*7fc0*/  IMAD.MOV.U32 R31, RZ, RZ, R120 ;  /* 0x000000ffff1f7224 */ /* 0x000fe200078e0078 */
[----:B------:R-:W-:Y:S01]  /*7fd0*/  MOV R33, R122 ;  /* 0x0000007a00217202 */ /* 0x000fe20000000f00 */
[----:B------:R-:W-:Y:S01]  /*7fe0*/  IMAD.MOV.U32 R32, RZ, RZ, R121 ;  /* 0x000000ffff207224 */ /* 0x000fe200078e0079 */
[----:B------:R-:W-:Y:S01]  /*7ff0*/  MOV R39, R128 ;  /* 0x0000008000277202 */ /* 0x000fe20000000f00 */
[----:B------:R-:W-:Y:S01]  /*8000*/  HGMMA.64x32x16.F32.BF16 R4, gdesc[UR16], R4, gsb0 ;  /* 0x00600000100479f0 */ /* 0x000fe20008001804 */
        /* <DEDUP_REMOVED lines=12> */
[----:B------:R-:W-:Y:S02]  /*80d0*/  IMAD.MOV.U32 R21, RZ, RZ, R131 ;  /* 0x000000ffff157224 */ /* 0x000fe400078e0083 */
[----:B------:R-:W-:Y:S01]  /*80e0*/  IMAD.MOV.U32 R20, RZ, RZ, R132 ;  /* 0x000000ffff147224 */ /* 0x000fe200078e0084 */
[----:B------:R-:W3:Y:S01]  /*80f0*/  LDL.LU.64 R128, [R1+0xe0] ;  /* 0x0000e00001807983 */ /* 0x000ee20000300a00 */
[----:B------:R-:W-:-:S02]  /*8100*/  IMAD.MOV.U32 R3, RZ, RZ, R133 ;  /* 0x000000ffff037224 */ /* 0x000fc400078e0085 */
[----:B------:R-:W-:Y:S01]  /*8110*/  IMAD.MOV.U32 R0, RZ, RZ, R135 ;  /* 0x000000ffff007224 */ /* 0x000fe200078e0087 */
[----:B------:R-:W3:Y:S04]  /*8120*/  LDL.LU.64 R130, [R1+0xe8] ;  /* 0x0000e80001827983 */ /* 0x000ee80000300a00 */
[----:B------:R-:W3:Y:S04]  /*8130*/  LDL.LU.64 R132, [R1+0xf0] ;  /* 0x0000f00001847983 */ /* 0x000ee80000300a00 */
[----:B------:R-:W3:Y:S01]  /*8140*/  LDL.LU.64 R134, [R1+0xf8] ;  /* 0x0000f80001867983 */ /* 0x000ee20000300a00 */
        /* <DEDUP_REMOVED lines=103> */
[----:B------:R3:W-:Y:S04]  /*87c0*/  STL.64 [R1+0x20], R80 ;  /* 0x0000205001007387 */ /* 0x0007e80000100a00 */
[----:B------:R3:W-:Y:S04]  /*87d0*/  STL.64 [R1+0x28], R82 ;  /* 0x0000285201007387 */ /* 0x0007e80000100a00 */
[----:B------:R3:W-:Y:S04]  /*87e0*/  STL.64 [R1+0x30], R84 ;  /* 0x0000305401007387 */ /* 0x0007e80000100a00 */
[----:B------:R3:W-:Y:S04]  /*87f0*/  STL.64 [R1+0x38], R86 ;  /* 0x0000385601007387 */ /* 0x0007e80000100a00 */
        /* <DEDUP_REMOVED lines=8> */
[----:B------:R-:W-:Y:S01]  /*8880*/  WARPGROUP.ARRIVE ;  /* 0x00000000000079c5 */ /* 0x000fe20000000000 */
[----:B------:R-:W-:Y:S01]  /*8890*/  UMOV UR20, UR28 ;  /* 0x0000001c00147c82 */ /* 0x000fe20008000000 */
[----:B------:R-:W-:Y:S01]  /*88a0*/  UMOV UR21, UR29 ;  /* 0x0000001d00157c82 */ /* 0x000fe20008000000 */
[----:B------:R-:W3:Y:S03]  /*88b0*/  LDL.LU.64 R108, [R1+0x140] ;  /* 0x00014000016c7983 */ /* 0x000ee60000300a00 */
[----:B------:R-:W-:Y:S01]  /*88c0*/  HGMMA.64x32x16.F32.BF16 R120, gdesc[UR20], R120, gsb0 ;  /* 0x00600000147879f0 */ /* 0x000fe20008001878 */
[----:B------:R-:W3:Y:S04]  /*88d0*/  LDL.LU.64 R110, [R1+0x148] ;  /* 0x00014800016e7983 */ /* 0x000ee80000300a00 */
[----:B------:R-:W3:Y:S04]  /*88e0*/  LDL.LU.64 R112, [R1+0x150] ;  /* 0x0001500001707983 */ /* 0x000ee80000300a00 */
[----:B------:R-:W3:Y:S04]  /*88f0*/  LDL.LU.64 R114, [R1+0x158] ;  /* 0x0001580001727983 */ /* 0x000ee80000300a00 */
[----:B------:R-:W3:Y:S04]  /*8900*/  LDL.LU.64 R116, [R1+0x160] ;  /* 0x0001600001747983 */ /* 0x000ee80000300a00 */
[----:B------:R-:W3:Y:S01]  /*8910*/  LDL.LU.64 R118, [R1+0x168] ;  /* 0x0001680001767983 */ /* 0x000ee20000300a00 */
[----:B------:R-:W-:-:S02]  /*8920*/  WARPGROUP.DEPBAR.LE gsb0, 0x0 ;  /* 0x00008000000079c5 */ /* 0x000fc40000010000 */
[----:B------:R-:W-:Y:S02]  /*8930*/  IMAD.MOV.U32 R4, RZ, RZ, R120 ;  /* 0x000000ffff047224 */ /* 0x000fe400078e0078 */
[----:B------:R-:W-:Y:S02]  /*8940*/  IMAD.MOV.U32 R5, RZ, RZ, R121 ;  /* 0x000000ffff057224 */ /* 0x000fe400078e0079 */
[----:B------:R-:W-:Y:S01]  /*8950*/  IMAD.MOV.U32 R6, RZ, RZ, R122 ;  /* 0x000000ffff067224 */ /* 0x000fe200078e007a */
[----:B------:R-:W3:Y:S01]  /*8960*/  LDL.LU.64 R120, [R1+0x170] ;  /* 0x0001700001787983 */ /* 0x000ee20000300a00 */
[----:B------:R-:W-:-:S03]  /*8970*/  IMAD.MOV.U32 R7, RZ, RZ, R123 ;  /* 0x000000ffff077224 */ /* 0x000fc600078e007b */
[----:B------:R-:W3:Y:S01]  /*8980*/  LDL.LU.64 R122, [R1+0x178] ;  /* 0x00017800017a7983 */ /* 0x000ee20000300a00 */
[----:B------:R-:W-:Y:S01]  /*8990*/  UMOV UR24, UR28 ;  /* 0x0000001c00187c82 */ /* 0x000fe20008000000 */
[----:B------:R-:W-:Y:S01]  /*89a0*/  UMOV UR25, UR29 ;  /* 0x0000001d00197c82 */ /* 0x000fe20008000000 */
[----:B------:R-:W-:Y:S01]  /*89b0*/  UIADD3 UR4, UR44, 0x800, URZ ;  /* 0x000008002c047890 */ /* 0x000fe2000fffe03f */
[----:B--2---:R-:W-:-:S06]  /*89c0*/  WARPGROUP.ARRIVE ;  /* 0x00000000000079c5 */ /* 0x004fcc0000000000 */
[----:B------:R-:W-:Y:S03]  /*89d0*/  HGMMA.64x32x16.F32.BF16 R72, gdesc[UR24], R72, gsb0 ;  /* 0x00600000184879f0 */ /* 0x000fe60008001848 */
[----:B------:R-:W-:Y:S02]  /*89e0*/  WARPGROUP.DEPBAR.LE gsb0, 0x0 ;  /* 0x00008000000079c5 */ /* 0x000fe40000010000 */
[----:B------:R-:W-:Y:S01]  /*89f0*/  MOV R200, R72 ;  /* 0x0000004800c87202 */ /* 0x000fe20000000f00 */
[----:B------:R-:W-:Y:S02]  /*8a00*/  IMAD.MOV.U32 R201, RZ, RZ, R73 ;  /* 0x000000ffffc97224 */ /* 0x000fe400078e0049 */
[----:B------:R-:W-:Y:S01]  /*8a10*/  IMAD.MOV.U32 R202, RZ, RZ, R74 ;  /* 0x000000ffffca7224 */ /* 0x000fe200078e004a */
[----:B------:R-:W2:Y:S01]  /*8a20*/  LDL.LU.64 R72, [R1+0x80] ;  /* 0x0000800001487983 */ /* 0x000ea20000300a00 */
[----:B------:R-:W-:Y:S01]  /*8a30*/  IMAD.MOV.U32 R203, RZ, RZ, R75 ;  /* 0x000000ffffcb7224 */ /* 0x000fe200078e004b */
[----:B------:R-:W-:Y:S01]  /*8a40*/  MOV R206, R78 ;  /* 0x0000004e00ce7202 */ /* 0x000fe20000000f00 */
[----:B------:R-:W-:Y:S01]  /*8a50*/  IMAD.MOV.U32 R204, RZ, RZ, R76 ;  /* 0x000000ffffcc7224 */ /* 0x000fe200078e004c */
[----:B------:R-:W2:Y:S01]  /*8a60*/  LDL.LU.64 R74, [R1+0x88] ;  /* 0x00008800014a7983 */ /* 0x000ea20000300a00 */
[----:B------:R-:W-:-:S02]  /*8a70*/  IMAD.MOV.U32 R205, RZ, RZ, R77 ;  /* 0x000000ffffcd7224 */ /* 0x000fc400078e004d */
[----:B------:R-:W-:Y:S01]  /*8a80*/  IMAD.MOV.U32 R207, RZ, RZ, R79 ;  /* 0x000000ffffcf7224 */ /* 0x000fe200078e004f */
[----:B------:R-:W2:Y:S01]  /*8a90*/  LDL.LU.64 R76, [R1+0x90] ;  /* 0x00009000014c7983 */ /* 0x000ea20000300a00 */
        /* <DEDUP_REMOVED lines=10> */
[----:B------:R-:W-:-:S03]  /*8b40*/  IMAD.MOV.U32 R215, RZ, RZ, R87 ;  /* 0x000000ffffd77224 */ /* 0x000fc600078e0057 */
[----:B------:R-:W2:Y:S04]  /*8b50*/  LDL.LU.64 R84, [R1+0xb0] ;  /* 0x0000b00001547983 */ /* 0x000ea80000300a00 */
[----:B------:R-:W2:Y:S01]  /*8b60*/  LDL.LU.64 R86, [R1+0xb8] ;  /* 0x0000b80001567983 */ /* 0x000ea20000300a00 */
[----:B---3--:R-:W-:Y:S01]  /*8b70*/  WARPGROUP.ARRIVE ;  /* 0x00000000000079c5 */ /* 0x008fe20000000000 */
[----:B------:R-:W-:Y:S01]  /*8b80*/  UMOV UR24, UR4 ;  /* 0x0000000400187c82 */ /* 0x000fe20008000000 */
[----:B------:R-:W-:-:S04]  /*8b90*/  UMOV UR25, 0x40000040 ;  /* 0x4000004000197882 */ /* 0x000fc80000000000 */
[----:B------:R-:W-:Y:S01]  /*8ba0*/  HGMMA.64x32x16.F32.BF16 R108, gdesc[UR24], R108, gsb0 ;  /* 0x00600000186c79f0 */ /* 0x000fe2000800186c */
[----:B------:R-:W-:Y:S02]  /*8bb0*/  IMAD.MOV.U32 R18, RZ, RZ, R134 ;  /* 0x000000ffff127224 */ /* 0x000fe400078e0086 */
[----:B------:R-:W-:Y:S01]  /*8bc0*/  IMAD.MOV.U32 R19, RZ, RZ, R135 ;  /* 0x000000ffff137224 */ /* 0x000fe200078e0087 */
[----:B------:R-:W-:Y:S01]  /*8bd0*/  MOV R14, R130 ;  /* 0x00000082000e7202 */ /* 0x000fe20000000f00 */
[----:B------:R-:W-:Y:S01]  /*8be0*/  IMAD.MOV.U32 R16, RZ, RZ, R132 ;  /* 0x000000ffff107224 */ /* 0x000fe200078e0084 */
[----:B------:R-:W3:Y:S01]  /*8bf0*/  LDL.LU.64 R134, [R1+0x7d8] ;  /* 0x0007d80001867983 */ /* 0x000ee20000300a00 */
[----:B------:R-:W-:Y:S02]  /*8c00*/  IMAD.MOV.U32 R17, RZ, RZ, R133 ;  /* 0x000000ffff117224 */ /* 0x000fe400078e0085 */
[----:B------:R-:W-:Y:S01]  /*8c10*/  IMAD.MOV.U32 R15, RZ, RZ, R131 ;  /* 0x000000ffff0f7224 */ /* 0x000fe200078e0083 */
[----:B------:R-:W3:Y:S01]  /*8c20*/  LDL.LU.64 R132, [R1+0x7d0] ;  /* 0x0007d00001847983 */ /* 0x000ee20000300a00 */
[----:B------:R-:W-:-:S02]  /*8c30*/  IMAD.MOV.U32 R12, RZ, RZ, R128 ;  /* 0x000000ffff0c7224 */ /* 0x000fc400078e0080 */
[----:B------:R-:W-:Y:S01]  /*8c40*/  IMAD.MOV.U32 R13, RZ, RZ, R129 ;  /* 0x000000ffff0d7224 */ /* 0x000fe200078e0081 */
[----:B------:R-:W3:Y:S01]  /*8c50*/  LDL.LU.64 R130, [R1+0x7c8] ;  /* 0x0007c80001827983 */ /* 0x000ee20000300a00 */
[----:B------:R-:W-:Y:S01]  /*8c60*/  IMAD.MOV.U32 R10, RZ, RZ, R126 ;  /* 0x000000ffff0a7224 */ /* 0x000fe200078e007e */
[----:B------:R-:W-:Y:S01]  /*8c70*/  MOV R8, R124 ;  /* 0x0000007c00087202 */ /* 0x000fe20000000f00 */
[----:B------:R-:W-:Y:S01]  /*8c80*/  IMAD.MOV.U32 R11, RZ, RZ, R127 ;  /* 0x000000ffff0b7224 */ /* 0x000fe200078e007f */
[----:B------:R-:W3:Y:S01]  /*8c90*/  LDL.LU.64 R128, [R1+0x7c0] ;  /* 0x0007c00001807983 */ /* 0x000ee20000300a00 */
[----:B------:R-:W-:-:S03]  /*8ca0*/  IMAD.MOV.U32 R9, RZ, RZ, R125 ;  /* 0x000000ffff097224 */ /* 0x000fc600078e007d */
[----:B------:R-:W3:Y:S04]  /*8cb0*/  LDL.LU.64 R126, [R1+0x7b8] ;  /* 0x0007b800017e7983 */ /* 0x000ee80000300a00 */
[----:B------:R-:W3:Y:S01]  /*8cc0*/  LDL.LU.64 R124, [R1+0x7b0] ;  /* 0x0007b000017c7983 */ /* 0x000ee20000300a00 */
[----:B------:R-:W-:Y:S02]  /*8cd0*/  WARPGROUP.DEPBAR.LE gsb0, 0x0 ;  /* 0x00008000000079c5 */ /* 0x000fe40000010000 */
[----:B------:R-:W-:Y:S01]  /*8ce0*/  MOV R166, R122 ;  /* 0x0000007a00a67202 */ /* 0x000fe20000000f00 */
[----:B------:R-:W-:Y:S02]  /*8cf0*/  IMAD.MOV.U32 R167, RZ, RZ, R123 ;  /* 0x000000ffffa77224 */ /* 0x000fe400078e007b */
[----:B------:R-:W-:Y:S01]  /*8d00*/  IMAD.MOV.U32 R164, RZ, RZ, R120 ;  /* 0x000000ffffa47224 */ /* 0x000fe200078e0078 */
[----:B------:R-:W3:Y:S01]  /*8d10*/  LDL.LU.64 R122, [R1+0x7a8] ;  /* 0x0007a800017a7983 */ /* 0x000ee20000300a00 */
[----:B------:R-:W-:-:S03]  /*8d20*/  IMAD.MOV.U32 R165, RZ, RZ, R121 ;  /* 0x000000ffffa57224 */ /* 0x000fc600078e0079 */
[----:B------:R-:W3:Y:S01]  /*8d30*/  LDL.LU.64 R120, [R1+0x7a0] ;  /* 0x0007a00001787983 */ /* 0x000ee20000300a00 */
[----:B------:R-:W-:Y:S01]  /*8d40*/  UMOV UR20, UR24 ;  /* 0x0000001800147c82 */ /* 0x000fe20008000000 */
[----:B------:R-:W-:Y:S01]  /*8d50*/  UMOV UR21, UR25 ;  /* 0x0000001900157c82 */ /* 0x000fe20008000000 */
[----:B------:R-:W-:Y:S01]  /*8d60*/  UMOV UR16, UR24 ;  /* 0x0000001800107c82 */ /* 0x000fe20008000000 */
[----:B------:R-:W-:Y:S01]  /*8d70*/  UMOV UR17, UR25 ;  /* 0x0000001900117c82 */ /* 0x000fe20008000000 */
[----:B------:R-:W-:Y:S01]  /*8d80*/  UMOV UR12, UR24 ;  /* 0x00000018000c7c82 */ /* 0x000fe20008000000 */
[----:B------:R-:W-:Y:S01]  /*8d90*/  UMOV UR13, UR25 ;  /* 0x00000019000d7c82 */ /* 0x000fe20008000000 */
[----:B------:R-:W-:Y:S01]  /*8da0*/  IMAD.MOV.U32 R162, RZ, RZ, R118 ;  /* 0x000000ffffa27224 */ /* 0x000fe200078e0076 */
[----:B------:R-:W-:Y:S01]  /*8db0*/  MOV R160, R116 ;  /* 0x0000007400a07202 */ /* 0x000fe20000000f00 */
[----:B------:R-:W-:Y:S02]  /*8dc0*/  IMAD.MOV.U32 R163, RZ, RZ, R119 ;  /* 0x000000ffffa37224 */ /* 0x000fe400078e0077 */
[----:B------:R-:W-:-:S02]  /*8dd0*/  IMAD.MOV.U32 R161, RZ, RZ, R117 ;  /* 0x000000ffffa17224 */ /* 0x000fc400078e0075 */
[----:B------:R-:W-:Y:S02]  /*8de0*/  IMAD.MOV.U32 R158, RZ, RZ, R114 ;  /* 0x000000ffff9e7224 */ /* 0x000fe400078e0072 */
[----:B------:R-:W-:Y:S01]  /*8df0*/  IMAD.MOV.U32 R159, RZ, RZ, R115 ;  /* 0x000000ffff9f7224 */ /* 0x000fe200078e0073 */
[----:B------:R-:W-:Y:S01]  /*8e00*/  MOV R154, R110 ;  /* 0x0000006e009a7202 */ /* 0x000fe20000000f00 */
[----:B------:R-:W-:Y:S02]  /*8e10*/  IMAD.MOV.U32 R156, RZ, RZ, R112 ;  /* 0x000000ffff9c7224 */ /* 0x000fe400078e0070 */
[----:B------:R-:W-:Y:S02]  /*8e20*/  IMAD.MOV.U32 R157, RZ, RZ, R113 ;  /* 0x000000ffff9d7224 */ /* 0x000fe400078e0071 */
[----:B------:R-:W-:Y:S02]  /*8e30*/  IMAD.MOV.U32 R155, RZ, RZ, R111 ;  /* 0x000000ffff9b7224 */ /* 0x000fe400078e006f */
[----:B------:R-:W-:-:S02]  /*8e40*/  IMAD.MOV.U32 R152, RZ, RZ, R108 ;  /* 0x000000ffff987224 */ /* 0x000fc400078e006c */
[----:B------:R-:W-:Y:S01]  /*8e50*/  IMAD.MOV.U32 R153, RZ, RZ, R109 ;  /* 0x000000ffff997224 */ /* 0x000fe200078e006d */
[----:B--2---:R-:W-:-:S06]  /*8e60*/  WARPGROUP.ARRIVE ;  /* 0x00000000000079c5 */ /* 0x004fcc0000000000 */
[----:B------:R-:W-:Y:S03]  /*8e70*/  HGMMA.64x32x16.F32.BF16 R72, gdesc[UR20], R72, gsb0 ;  /* 0x00600000144879f0 */ /* 0x000fe60008001848 */
[----:B------:R-:W-:Y:S02]  /*8e80*/  WARPGROUP.DEPBAR.LE gsb0, 0x0 ;  /* 0x00008000000079c5 */ /* 0x000fe40000010000 */
[----:B------:R-:W-:-:S06]  /*8e90*/  WARPGROUP.ARRIVE ;  /* 0x00000000000079c5 */ /* 0x000fcc0000000000 */
[----:B------:R-:W-:Y:S01]  /*8ea0*/  HGMMA.64x32x16.F32.BF16 R216, gdesc[UR16], R216, gsb0 ;  /* 0x0060000010d879f0 */ /* 0x000fe200080018d8 */
[----:B------:R-:W-:Y:S02]  /*8eb0*/  IMAD.MOV.U32 R234, RZ, RZ, R86 ;  /* 0x000000ffffea7224 */ /* 0x000fe400078e0056 */
[----:B------:R-:W-:Y:S01]  /*8ec0*/  IMAD.MOV.U32 R235, RZ, RZ, R87 ;  /* 0x000000ffffeb7224 */ /* 0x000fe200078e0057 */
[----:B------:R-:W-:Y:S01]  /*8ed0*/  MOV R118, R82 ;  /* 0x0000005200767202 */ /* 0x000fe20000000f00 */
[----:B------:R-:W-:Y:S01]  /*8ee0*/  IMAD.MOV.U32 R232, RZ, RZ, R84 ;  /* 0x000000ffffe87224 */ /* 0x000fe200078e0054 */
[----:B------:R-:W2:Y:S01]  /*8ef0*/  LDL.LU.64 R86, [R1+0x798] ;  /* 0x0007980001567983 */ /* 0x000ea20000300a00 */
[----:B------:R-:W-:Y:S02]  /*8f00*/  IMAD.MOV.U32 R233, RZ, RZ, R85 ;  /* 0x000000ffffe97224 */ /* 0x000fe400078e0055 */
[----:B------:R-:W-:Y:S01]  /*8f10*/  IMAD.MOV.U32 R119, RZ, RZ, R83 ;  /* 0x000000ffff777224 */ /* 0x000fe200078e0053 */
[----:B------:R-:W2:Y:S01]  /*8f20*/  LDL.LU.64 R84, [R1+0x790] ;  /* 0x0007900001547983 */ /* 0x000ea20000300a00 */
[----:B------:R-:W-:-:S02]  /*8f30*/  IMAD.MOV.U32 R116, RZ, RZ, R80 ;  /* 0x000000ffff747224 */ /* 0x000fc400078e0050 */
[----:B------:R-:W-:Y:S01]  /*8f40*/  IMAD.MOV.U32 R117, RZ, RZ, R81 ;  /* 0x000000ffff757224 */ /* 0x000fe200078e0051 */
[----:B------:R-:W2:Y:S01]  /*8f50*/  LDL.LU.64 R82, [R1+0x788] ;  /* 0x0007880001527983 */ /* 0x000ea20000300a00 */
        /* <DEDUP_REMOVED lines=21> */
[----:B------:R-:W-:Y:S01]  /*90b0*/  STL.64 [R1+0x518], R220 ;  /* 0x000518dc01007387 */ /* 0x000fe20000100a00 */
[----:B------:R-:W-:Y:S01]  /*90c0*/  UMOV UR8, UR24 ;  /* 0x0000001800087c82 */ /* 0x000fe20008000000 */
[----:B------:R-:W-:Y:S01]  /*90d0*/  UMOV UR9, UR25 ;  /* 0x0000001900097c82 */ /* 0x000fe20008000000 */
[----:B------:R-:W-:-:S02]  /*90e0*/  WARPGROUP.DEPBAR.LE gsb0, 0x0 ;  /* 0x00008000000079c5 */ /* 0x000fc40000010000 */
[----:B------:R-:W-:Y:S01]  /*90f0*/  STL.64 [R1+0x580], R182 ;  /* 0x000580b601007387 */ /* 0x000fe20000100a00 */
[----:B---3--:R-:W-:-:S03]  /*9100*/  WARPGROUP.ARRIVE ;  /* 0x00000000000079c5 */ /* 0x008fc60000000000 */
[----:B------:R-:W-:Y:S03]  /*9110*/  STL.64 [R1+0x578], R180 ;  /* 0x000578b401007387 */ /* 0x000fe60000100a00 */
[----:B------:R-:W-:Y:S01]  /*9120*/  HGMMA.64x32x16.F32.BF16 R120, gdesc[UR8], R120, gsb0 ;  /* 0x00600000087879f0 */ /* 0x000fe20008001878 */
        /* <DEDUP_REMOVED lines=8> */
[----:B---3--:R-:W-:Y:S01]  /*91b0*/  IMAD.MOV.U32 R170, RZ, RZ, R33 ;  /* 0x000000ffffaa7224 */ /* 0x008fe200078e0021 */
[----:B----4-:R-:W-:Y:S01]  /*91c0*/  MOV R168, R31 ;  /* 0x0000001f00a87202 */ /* 0x010fe20000000f00 */
[----:B------:R-:W-:Y:S01]  /*91d0*/  IMAD.MOV.U32 R169, RZ, RZ, R32 ;  /* 0x000000ffffa97224 */ /* 0x000fe200078e0020 */
        /* <DEDUP_REMOVED lines=31> */
[----:B------:R-:W-:Y:S01]  /*93d0*/  UMOV UR5, UR25 ;  /* 0x0000001900057c82 */ /* 0x000fe20008000000 */
[----:B--2---:R-:W-:-:S06]  /*93e0*/  WARPGROUP.ARRIVE ;  /* 0x00000000000079c5 */ /* 0x004fcc0000000000 */
[----:B------:R-:W-:Y:S01]  /*93f0*/  HGMMA.64x32x16.F32.BF16 R72, gdesc[UR4], R72, gsb0 ;  /* 0x00600000044879f0 */ /* 0x000fe20008001848 */
[----:B------:R-:W-:Y:S01]  /*9400*/  UMOV UR26, UR30 ;  /* 0x0000001e001a7c82 */ /* 0x000fe20008000000 */
[----:B------:R-:W-:Y:S01]  /*9410*/  UMOV UR27, UR31 ;  /* 0x0000001f001b7c82 */ /* 0x000fe20008000000 */
[----:B------:R-:W-:Y:S02]  /*9420*/  WARPGROUP.DEPBAR.LE gsb0, 0x0 ;  /* 0x00008000000079c5 */ /* 0x000fe40000010000 */
[----:B------:R-:W-:Y:S02]  /*9430*/  UIADD3 UR12, UR44, 0x2, URZ ;  /* 0x000000022c0c7890 */ /* 0x000fe4000fffe03f */
[----:B------:R-:W-:Y:S01]  /*9440*/  UIADD3 UR8, UR45, 0x2, URZ ;  /* 0x000000022d087890 */ /* 0x000fe2000fffe03f */
[----:B---3--:R-:W-:-:S06]  /*9450*/  WARPGROUP.ARRIVE ;  /* 0x00000000000079c5 */ /* 0x008fcc0000000000 */
[----:B------:R-:W-:Y:S01]  /*9460*/  HGMMA.64x32x16.F32.BF16 R24, gdesc[UR24], R24, gsb0 ;  /* 0x00600000181879f0 */ /* 0x000fe20008001818 */
[----:B------:R-:W-:Y:S01]  /*9470*/  UMOV UR24, UR12 ;  /* 0x0000000c00187c82 */ /* 0x000fe20008000000 */
[----:B------:R-:W-:Y:S01]  /*9480*/  UMOV UR25, 0x40000040 ;  /* 0x4000004000197882 */ /* 0x000fe20000000000 */
[----:B------:R-:W-:Y:S01]  /*9490*/  UMOV UR26, UR8 ;  /* 0x00000008001a7c82 */ /* 0x000fe20008000000 */
[----:B------:R-:W-:Y:S01]  /*94a0*/  UMOV UR27, 0x40000040 ;  /* 0x40000040001b7882 */ /* 0x000fe20000000000 */
[----:B------:R-:W-:Y:S02]  /*94b0*/  WARPGROUP.DEPBAR.LE gsb0, 0x0 ;  /* 0x00008000000079c5 */ /* 0x000fe40000010000 */
[----:B----4-:R-:W-:-:S06]  /*94c0*/  WARPGROUP.ARRIVE ;  /* 0x00000000000079c5 */ /* 0x010fcc0000000000 */
        /* <DEDUP_REMOVED lines=8> */
[----:B------:R-:W-:Y:S01]  /*9550*/  UIADD3 UR22, UR45, 0x102, URZ ;  /* 0x000001022d167890 */ /* 0x000fe2000fffe03f */
[----:B------:R-:W-:Y:S01]  /*9560*/  UMOV UR20, UR24 ;  /* 0x0000001800147c82 */ /* 0x000fe20008000000 */
[----:B------:R-:W-:Y:S01]  /*9570*/  UMOV UR21, UR25 ;  /* 0x0000001900157c82 */ /* 0x000fe20008000000 */
[----:B------:R-:W-:Y:S01]  /*9580*/  UMOV UR23, 0x40000040 ;  /* 0x4000004000177882 */ /* 0x000fe20000000000 */
[----:B------:R-:W-:-:S02]  /*9590*/  WARPGROUP.DEPBAR.LE gsb0, 0x0 ;  /* 0x00008000000079c5 */ /* 0x000fc40000010000 */
        /* <DEDUP_REMOVED lines=21> */
[----:B------:R-:W-:Y:S01]  /*96f0*/  STL.64 [R1+0x1d0], R124 ;  /* 0x0001d07c01007387 */ /* 0x000fe20000100a00 */
[----:B------:R-:W-:-:S03]  /*9700*/  WARPGROUP.DEPBAR.LE gsb0, 0x0 ;  /* 0x00008000000079c5 */ /* 0x000fc60000010000 */
[----:B------:R-:W-:Y:S04]  /*9710*/  STL.64 [R1+0x1d8], R126 ;  /* 0x0001d87e01007387 */ /* 0x000fe80000100a00 */
[----:B------:R-:W-:Y:S04]  /*9720*/  STL [R1+0x1e0], R128 ;  /* 0x0001e08001007387 */ /* 0x000fe80000100800 */
[----:B------:R-:W2:Y:S04]  /*9730*/  LDL.LU R108, [R1+0x734] ;  /* 0x00073400016c7983 */ /* 0x000ea80000300800 */
[----:B------:R0:W-:Y:S04]  /*9740*/  STL.64 [R1+0x100], R168 ;  /* 0x000100a801007387 */ /* 0x0001e80000100a00 */
[----:B------:R1:W-:Y:S04]  /*9750*/  STL.64 [R1+0x108], R170 ;  /* 0x000108aa01007387 */ /* 0x0003e80000100a00 */
[----:B------:R3:W-:Y:S04]  /*9760*/  STL.64 [R1+0x110], R172 ;  /* 0x000110ac01007387 */ /* 0x0007e80000100a00 */
[----:B------:R4:W-:Y:S01]  /*9770*/  STL.64 [R1+0x118], R174 ;  /* 0x000118ae01007387 */ /* 0x0009e20000100a00 */
[----:B------:R-:W-:-:S03]  /*9780*/  MOV R221, R109 ;  /* 0x0000006d00dd7202 */ /* 0x000fc60000000f00 */
[----:B------:R4:W-:Y:S01]  /*9790*/  STL.64 [R1+0x120], R176 ;  /* 0x000120b001007387 */ /* 0x0009e20000100a00 */
[----:B------:R-:W-:-:S03]  /*97a0*/  IMAD.MOV.U32 R222, RZ, RZ, R110 ;  /* 0x000000ffffde7224 */ /* 0x000fc600078e006e */
[----:B------:R4:W-:Y:S01]  /*97b0*/  STL.64 [R1+0x128], R178 ;  /* 0x000128b201007387 */ /* 0x0009e20000100a00 */
[----:B------:R-:W-:-:S03]  /*97c0*/  IMAD.MOV.U32 R223, RZ, RZ, R111 ;  /* 0x000000ffffdf7224 */ /* 0x000fc600078e006f */
[----:B------:R4:W-:Y:S01]  /*97d0*/  STL.64 [R1+0x130], R180 ;  /* 0x000130b401007387 */ /* 0x0009e20000100a00 */
[----:B------:R-:W-:-:S03]  /*97e0*/  IMAD.MOV.U32 R224, RZ, RZ, R112 ;  /* 0x000000ffffe07224 */ /* 0x000fc600078e0070 */
[----:B------:R4:W-:Y:S01]  /*97f0*/  STL.64 [R1+0x138], R182 ;  /* 0x000138b601007387 */ /* 0x0009e20000100a00 */
        /* <DEDUP_REMOVED lines=14> */
[----:B0-----:R-:W-:-:S03]  /*98e0*/  IMAD.MOV.U32 R168, RZ, RZ, R152 ;  /* 0x000000ffffa87224 */ /* 0x001fc600078e0098 */
[----:B------:R-:W2:Y:S01]  /*98f0*/  LDL.LU R116, [R1+0x714] ;  /* 0x0007140001747983 */ /* 0x000ea20000300800 */
[----:B------:R-:W-:-:S03]  /*9900*/  MOV R169, R153 ;  /* 0x0000009900a97202 */ /* 0x000fc60000000f00 */
[----:B------:R-:W2:Y:S01]  /*9910*/  LDL.LU R117, [R1+0x710] ;  /* 0x0007100001757983 */ /* 0x000ea20000300800 */
[----:B-1----:R-:W-:-:S03]  /*9920*/  IMAD.MOV.U32 R170, RZ, RZ, R154 ;  /* 0x000000ffffaa7224 */ /* 0x002fc600078e009a */
[----:B------:R-:W2:Y:S01]  /*9930*/  LDL.LU R118, [R1+0x70c] ;  /* 0x00070c0001767983 */ /* 0x000ea20000300800 */
[----:B------:R-:W-:-:S03]  /*9940*/  IMAD.MOV.U32 R171, RZ, RZ, R155 ;  /* 0x000000ffffab7224 */ /* 0x000fc600078e009b */
[----:B------:R-:W2:Y:S01]  /*9950*/  LDL.LU R119, [R1+0x708] ;  /* 0x0007080001777983 */ /* 0x000ea20000300800 */
[----:B---3--:R-:W-:-:S03]  /*9960*/  IMAD.MOV.U32 R172, RZ, RZ, R156 ;  /* 0x000000ffffac7224 */ /* 0x008fc600078e009c */
[----:B------:R-:W3:Y:S01]  /*9970*/  LDL.LU R152, [R1+0x704] ;  /* 0x0007040001987983 */ /* 0x000ee20000300800 */
[----:B------:R-:W-:-:S03]  /*9980*/  IMAD.MOV.U32 R173, RZ, RZ, R157 ;  /* 0x000000ffffad7224 */ /* 0x000fc600078e009d */
[----:B------:R-:W3:Y:S01]  /*9990*/  LDL.LU R153, [R1+0x700] ;  /* 0x0007000001997983 */ /* 0x000ee20000300800 */
[----:B----4-:R-:W-:-:S03]  /*99a0*/  IMAD.MOV.U32 R174, RZ, RZ, R158 ;  /* 0x000000ffffae7224 */ /* 0x010fc600078e009e */
        /* <DEDUP_REMOVED lines=39> */
[----:B------:R-:W-:Y:S01]  /*9c20*/  IMAD.MOV.U32 R22, RZ, RZ, R130 ;  /* 0x000000ffff167224 */ /* 0x000fe200078e0082 */
[----:B------:R-:W-:Y:S02]  /*9c30*/  MOV R129, R209 ;  /* 0x000000d100817202 */ /* 0x000fe40000000f00 */
[----:B------:R-:W4:Y:S01]  /*9c40*/  LDL.LU R206, [R1+0x6ac] ;  /* 0x0006ac0001ce7983 */ /* 0x000f220000300800 */
[----:B------:R-:W-:Y:S01]  /*9c50*/  MOV R21, R131 ;  /* 0x0000008300157202 */ /* 0x000fe20000000f00 */
[----:B------:R-:W-:Y:S02]  /*9c60*/  IMAD.MOV.U32 R130, RZ, RZ, R210 ;  /* 0x000000ffff827224 */ /* 0x000fe400078e00d2 */
[----:B------:R-:W4:Y:S01]  /*9c70*/  LDL.LU R207, [R1+0x6a8] ;  /* 0x0006a80001cf7983 */ /* 0x000f220000300800 */
[----:B------:R-:W-:-:S03]  /*9c80*/  IMAD.MOV.U32 R20, RZ, RZ, R132 ;  /* 0x000000ffff147224 */ /* 0x000fc600078e0084 */
[----:B------:R-:W4:Y:S01]  /*9c90*/  LDL.LU R208, [R1+0x6a4] ;  /* 0x0006a40001d07983 */ /* 0x000f220000300800 */
[----:B------:R-:W-:-:S03]  /*9ca0*/  IMAD.MOV.U32 R131, RZ, RZ, R211 ;  /* 0x000000ffff837224 */ /* 0x000fc600078e00d3 */
[----:B------:R-:W4:Y:S01]  /*9cb0*/  LDL.LU R209, [R1+0x6a0] ;  /* 0x0006a00001d17983 */ /* 0x000f220000300800 */
[----:B------:R-:W-:Y:S02]  /*9cc0*/  IMAD.MOV.U32 R3, RZ, RZ, R133 ;  /* 0x000000ffff037224 */ /* 0x000fe400078e0085 */
[----:B------:R-:W-:Y:S01]  /*9cd0*/  IMAD.MOV.U32 R132, RZ, RZ, R212 ;  /* 0x000000ffff847224 */ /* 0x000fe200078e00d4 */
[----:B------:R-:W4:Y:S01]  /*9ce0*/  LDL.LU R210, [R1+0x69c] ;  /* 0x00069c0001d27983 */ /* 0x000f220000300800 */
[----:B------:R-:W-:Y:S02]  /*9cf0*/  IMAD.MOV.U32 R2, RZ, RZ, R134 ;  /* 0x000000ffff027224 */ /* 0x000fe400078e0086 */
[----:B------:R-:W-:Y:S01]  /*9d00*/  IMAD.MOV.U32 R133, RZ, RZ, R213 ;  /* 0x000000ffff857224 */ /* 0x000fe200078e00d5 */
[----:B------:R-:W4:Y:S01]  /*9d10*/  LDL.LU R211, [R1+0x698] ;  /* 0x0006980001d37983 */ /* 0x000f220000300800 */
[----:B------:R-:W-:Y:S01]  /*9d20*/  IMAD.MOV.U32 R0, RZ, RZ, R135 ;  /* 0x000000ffff007224 */ /* 0x000fe200078e0087 */
[----:B------:R-:W-:Y:S01]  /*9d30*/  MOV R135, R215 ;  /* 0x000000d700877202 */ /* 0x000fe20000000f00 */
[----:B------:R-:W-:Y:S01]  /*9d40*/  IMAD.MOV.U32 R134, RZ, RZ, R214 ;  /* 0x000000ffff867224 */ /* 0x000fe200078e00d6 */
        /* <DEDUP_REMOVED lines=35> */
[----:B------:R-:W2:Y:S01]  /*9f80*/  LDL.LU R19, [R1+0x648] ;  /* 0x0006480001137983 */ /* 0x000ea20000300800 */
[----:B------:R-:W-:Y:S01]  /*9f90*/  UIADD3 UR18, UR45, 0x202, URZ ;  /* 0x000002022d127890 */ /* 0x000fe2000fffe03f */
[----:B------:R-:W-:Y:S01]  /*9fa0*/  UMOV UR16, UR24 ;  /* 0x0000001800107c82 */ /* 0x000fe20008000000 */
[----:B------:R-:W-:Y:S01]  /*9fb0*/  UMOV UR17, UR25 ;  /* 0x0000001900117c82 */ /* 0x000fe20008000000 */
[----:B------:R-:W-:Y:S01]  /*9fc0*/  UMOV UR19, 0x40000040 ;  /* 0x4000004000137882 */ /* 0x000fe20000000000 */
[----:B------:R-:W-:Y:S01]  /*9fd0*/  UIADD3 UR14, UR45, 0x302, URZ ;  /* 0x000003022d0e7890 */ /* 0x000fe2000fffe03f */
[----:B------:R-:W3:Y:S01]  /*9fe0*/  LDL.LU R24, [R1] ;  /* 0x0000000001187983 */ /* 0x000ee20000300800 */
[----:B------:R-:W-:Y:S01]  /*9ff0*/  UMOV UR12, UR24 ;  /* 0x00000018000c7c82 */ /* 0x000fe20008000000 */
[----:B------:R-:W-:Y:S01]  /*a000*/  UMOV UR13, UR25 ;  /* 0x00000019000d7c82 */ /* 0x000fe20008000000 */
[----:B------:R-:W-:Y:S01]  /*a010*/  UMOV UR15, 0x40000040 ;  /* 0x40000040000f7882 */ /* 0x000fe20000000000 */
[----:B------:R-:W-:Y:S01]  /*a020*/  UIADD3 UR10, UR45, 0x402, URZ ;  /* 0x000004022d0a7890 */ /* 0x000fe2000fffe03f */
[----:B------:R-:W3:Y:S01]  /*a030*/  LDL.LU R25, [R1+0x4] ;  /* 0x0000040001197983 */ /* 0x000ee20000300800 */
        /* <DEDUP_REMOVED lines=25> */
[----:B--2---:R-:W-:-:S06]  /*a1d0*/  WARPGROUP.ARRIVE ;  /* 0x00000000000079c5 */ /* 0x004fcc0000000000 */
[----:B------:R-:W-:Y:S03]  /*a1e0*/  HGMMA.64x32x16.F32.BF16 R4, gdesc[UR16], R4, gsb0 ;  /* 0x00600000100479f0 */ /* 0x000fe60008001804 */
[----:B------:R-:W-:Y:S02]  /*a1f0*/  WARPGROUP.DEPBAR.LE gsb0, 0x0 ;  /* 0x00008000000079c5 */ /* 0x000fe40000010000 */
[----:B----4-:R-:W-:-:S06]  /*a200*/  WARPGROUP.ARRIVE ;  /* 0x00000000000079c5 */ /* 0x010fcc0000000000 */
[----:B------:R-:W-:Y:S03]  /*a210*/  HGMMA.64x32x16.F32.BF16 R200, gdesc[UR12], R200, gsb0 ;  /* 0x006000000cc879f0 */ /* 0x000fe600080018c8 */
[----:B------:R-:W-:Y:S02]  /*a220*/  WARPGROUP.DEPBAR.LE gsb0, 0x0 ;  /* 0x00008000000079c5 */ /* 0x000fe40000010000 */
[----:B---3--:R-:W-:-:S06]  /*a230*/  WARPGROUP.ARRIVE ;  /* 0x00000000000079c5 */ /* 0x008fcc0000000000 */
        /* <DEDUP_REMOVED lines=178> */
[----:B----4-:R-:W-:-:S06]  /*ad60*/  WARPGROUP.ARRIVE ;  /* 0x00000000000079c5 */ /* 0x010fcc0000000000 */
        /* <DEDUP_REMOVED lines=18> */
[----:B------:R-:W-:-:S02]  /*ae90*/  UIADD3 UR12, UR44, 0x4, URZ ;  /* 0x000000042c0c7890 */ /* 0x000fc4000fffe03f */
[----:B------:R-:W-:Y:S01]  /*aea0*/  UIADD3 UR8, UR45, 0x4, URZ ;  /* 0x000000042d087890 */ /* 0x000fe2000fffe03f */
[----:B------:R-:W-:Y:S01]  /*aeb0*/  UMOV UR25, 0x40000040 ;  /* 0x4000004000197882 */ /* 0x000fe20000000000 */
[----:B------:R-:W-:-:S03]  /*aec0*/  UMOV UR27, 0x40000040 ;  /* 0x40000040001b7882 */ /* 0x000fc60000000000 */
[----:B------:R-:W-:Y:S02]  /*aed0*/  UMOV UR24, UR12 ;  /* 0x0000000c00187c82 */ /* 0x000fe40008000000 */
[----:B------:R-:W-:Y:S01]  /*aee0*/  UMOV UR26, UR8 ;  /* 0x00000008001a7c82 */ /* 0x000fe20008000000 */
[----:B------:R-:W-:Y:S02]  /*aef0*/  WARPGROUP.DEPBAR.LE gsb0, 0x0 ;  /* 0x00008000000079c5 */ /* 0x000fe40000010000 */
[----:B------:R-:W-:Y:S01]  /*af00*/  UIADD3 UR22, UR45, 0x104, URZ ;  /* 0x000001042d167890 */ /* 0x000fe2000fffe03f */
[----:B------:R-:W-:Y:S01]  /*af10*/  UMOV UR20, UR24 ;  /* 0x0000001800147c82 */ /* 0x000fe20008000000 */
[----:B------:R-:W-:Y:S01]  /*af20*/  UMOV UR21, UR25 ;  /* 0x0000001900157c82 */ /* 0x000fe20008000000 */
[----:B------:R-:W-:Y:S01]  /*af30*/  UMOV UR23, 0x40000040 ;  /* 0x4000004000177882 */ /* 0x000fe20000000000 */
[----:B---3--:R-:W-:-:S06]  /*af40*/  WARPGROUP.ARRIVE ;  /* 0x00000000000079c5 */ /* 0x008fcc0000000000 */
[----:B------:R-:W-:Y:S03]  /*af50*/  HGMMA.64x32x16.F32.BF16 R168, gdesc[UR24], R168, gsb0 ;  /* 0x0060000018a879f0 */ /* 0x000fe600080018a8 */
[----:B------:R-:W-:Y:S02]  /*af60*/  WARPGROUP.DEPBAR.LE gsb0, 0x0 ;  /* 0x00008000000079c5 */ /* 0x000fe40000010000 */
[----:B--2---:R-:W-:-:S06]  /*af70*/  WARPGROUP.ARRIVE ;  /* 0x00000000000079c5 */ /* 0x004fcc0000000000 */
[----:B------:R-:W-:Y:S01]  /*af80*/  HGMMA.64x32x16.F32.BF16 R220, gdesc[UR20], R220, gsb0 ;  /* 0x0060000014dc79f0 */ /* 0x000fe200080018dc */
[----:B------:R-:W-:Y:S01]  /*af90*/  UIADD3 UR18, UR45, 0x204, URZ ;  /* 0x000002042d127890 */ /* 0x000fe2000fffe03f */
[----:B------:R-:W-:Y:S01]  /*afa0*/  UMOV UR16, UR24 ;  /* 0x0000001800107c82 */ /* 0x000fe20008000000 */
[----:B------:R-:W-:Y:S01]  /*afb0*/  UMOV UR17, UR25 ;  /* 0x0000001900117c82 */ /* 0x000fe20008000000 */
[----:B------:R-:W-:Y:S01]  /*afc0*/  UMOV UR19, 0x40000040 ;  /* 0x4000004000137882 */ /* 0x000fe20000000000 */
[----:B------:R-:W-:Y:S02]  /*afd0*/  WARPGROUP.DEPBAR.LE gsb0, 0x0 ;  /* 0x00008000000079c5 */ /* 0x000fe40000010000 */
[----:B------:R-:W-:-:S06]  /*afe0*/  WARPGROUP.ARRIVE ;  /* 0x00000000000079c5 */ /* 0x000fcc0000000000 */
        /* <DEDUP_REMOVED lines=22> */
[----:B------:R-:W-:Y:S04]  /*b150*/  STL [R1+0x494], R124 ;  /* 0x0004947c01007387 */ /* 0x000fe80000100800 */
[----:B------:R-:W-:Y:S04]  /*b160*/  STL [R1+0x490], R125 ;  /* 0x0004907d01007387 */ /* 0x000fe80000100800 */
[----:B------:R-:W-:Y:S04]  /*b170*/  STL [R1+0x48c], R126 ;  /* 0x00048c7e01007387 */ /* 0x000fe80000100800 */
[----:B------:R-:W-:Y:S04]  /*b180*/  STL [R1+0x488], R127 ;  /* 0x0004887f01007387 */ /* 0x000fe80000100800 */
[----:B------:R-:W-:Y:S04]  /*b190*/  STL [R1+0x484], R128 ;  /* 0x0004848001007387 */ /* 0x000fe80000100800 */
[----:B------:R-:W-:Y:S01]  /*b1a0*/  STL [R1+0x480], R129 ;  /* 0x0004808101007387 */ /* 0x000fe20000100800 */
[----:B------:R-:W-:-:S03]  /*b1b0*/  UIADD3 UR30, UR45, 0x604, URZ ;  /* 0x000006042d1e7890 */ /* 0x000fc6000fffe03f */
[----:B------:R-:W-:Y:S04]  /*b1c0*/  STL [R1+0x47c], R130 ;  /* 0x00047c8201007387 */ /* 0x000fe80000100800 */
[----:B------:R-:W-:Y:S04]  /*b1d0*/  STL [R1+0x478], R131 ;  /* 0x0004788301007387 */ /* 0x000fe80000100800 */
[----:B------:R-:W-:Y:S04]  /*b1e0*/  STL [R1+0x474], R132 ;  /* 0x0004748401007387 */ /* 0x000fe80000100800 */
[----:B------:R-:W-:Y:S04]  /*b1f0*/  STL [R1+0x470], R133 ;  /* 0x0004708501007387 */ /* 0x000fe80000100800 */
[----:B------:R-:W-:Y:S04]  /*b200*/  STL [R1+0x46c], R134 ;  /* 0x00046c8601007387 */ /* 0x000fe80000100800 */
[----:B------:R-:W-:Y:S04]  /*b210*/  STL [R1+0x468], R135 ;  /* 0x0004688701007387 */ /* 0x000fe80000100800 */
[----:B------:R-:W-:Y:S01]  /*b220*/  STL [R1+0x464], R72 ;  /* 0x0004644801007387 */ /* 0x000fe20000100800 */
[----:B------:R-:W-:-:S03]  /*b230*/  UMOV UR28, UR24 ;  /* 0x00000018001c7c82 */ /* 0x000fc60008000000 */
[----:B------:R-:W-:Y:S01]  /*b240*/  STL [R1+0x460], R73 ;  /* 0x0004604901007387 */ /* 0x000fe20000100800 */
[----:B------:R-:W-:Y:S01]  /*b250*/  UMOV UR29, UR25 ;  /* 0x00000019001d7c82 */ /* 0x000fe20008000000 */
[----:B------:R-:W-:Y:S02]  /*b260*/  UMOV UR31, 0x40000040 ;  /* 0x40000040001f7882 */ /* 0x000fe40000000000 */
[----:B------:R-:W-:Y:S01]  /*b270*/  STL [R1+0x45c], R74 ;  /* 0x00045c4a01007387 */ /* 0x000fe20000100800 */
[----:B------:R-:W-:Y:S02]  /*b280*/  WARPGROUP.DEPBAR.LE gsb0, 0x0 ;  /* 0x00008000000079c5 */ /* 0x000fe40000010000 */
[----:B------:R-:W-:Y:S01]  /*b290*/  WARPGROUP.ARRIVE ;  /* 0x00000000000079c5 */ /* 0x000fe20000000000 */
[----:B------:R-:W-:Y:S04]  /*b2a0*/  STL [R1+0x458], R75 ;  /* 0x0004584b01007387 */ /* 0x000fe80000100800 */
[----:B------:R-:W-:Y:S01]  /*b2b0*/  STL [R1+0x454], R76 ;  /* 0x0004544c01007387 */ /* 0x000fe20000100800 */
[----:B------:R-:W-:Y:S03]  /*b2c0*/  HGMMA.64x32x16.F32.BF16 R56, gdesc[UR28], R56, gsb0 ;  /* 0x006000001c3879f0 */ /* 0x000fe60008001838 */
        /* <DEDUP_REMOVED lines=15> */
[----:B------:R0:W-:Y:S04]  /*b3c0*/  STL.64 [R1+0x1c0], R168 ;  /* 0x0001c0a801007387 */ /* 0x0001e80000100a00 */
[----:B------:R1:W-:Y:S04]  /*b3d0*/  STL.64 [R1+0x1c8], R170 ;  /* 0x0001c8aa01007387 */ /* 0x0003e80000100a00 */
        /* <DEDUP_REMOVED lines=14> */
[----:B------:R-:W-:Y:S01]  /*b4c0*/  UIADD3 UR8, UR44, 0x404, URZ ;  /* 0x000004042c087890 */ /* 0x000fe2000fffe03f */
[----:B------:R-:W-:-:S02]  /*b4d0*/  WARPGROUP.DEPBAR.LE gsb0, 0x0 ;  /* 0x00008000000079c5 */ /* 0x000fc40000010000 */
[----:B------:R-:W-:Y:S01]  /*b4e0*/  WARPGROUP.ARRIVE ;  /* 0x00000000000079c5 */ /* 0x000fe20000000000 */
[----:B------:R-:W-:-:S03]  /*b4f0*/  UMOV UR29, 0x40000040 ;  /* 0x40000040001d7882 */ /* 0x000fc60000000000 */
[----:B------:R-:W-:Y:S02]  /*b500*/  UMOV UR28, UR8 ;  /* 0x00000008001c7c82 */ /* 0x000fe40008000000 */
[----:B------:R-:W-:Y:S01]  /*b510*/  HGMMA.64x32x16.F32.BF16 R40, gdesc[UR28], R40, gsb0 ;  /* 0x006000001c2879f0 */ /* 0x000fe20008001828 */
[----:B------:R-:W-:Y:S01]  /*b520*/  UMOV UR4, UR28 ;  /* 0x0000001c00047c82 */ /* 0x000fe20008000000 */
[----:B------:R-:W-:Y:S01]  /*b530*/  UMOV UR5, UR29 ;  /* 0x0000001d00057c82 */ /* 0x000fe20008000000 */
[----:B------:R-:W-:Y:S01]  /*b540*/  MOV R76, R220 ;  /* 0x000000dc004c7202 */ /* 0x000fe20000000f00 */
        /* <DEDUP_REMOVED lines=20> */
[----:B------:R-:W-:-:S03]  /*b690*/  IMAD.MOV.U32 R39, RZ, RZ, R235 ;  /* 0x000000ffff277224 */ /* 0x000fc600078e00eb */
[----:B------:R-:W3:Y:S04]  /*b6a0*/  LDL.LU.64 R232, [R1+0xf0] ;  /* 0x0000f00001e87983 */ /* 0x000ee80000300a00 */
[----:B------:R-:W3:Y:S01]  /*b6b0*/  LDL.LU.64 R234, [R1+0xf8] ;  /* 0x0000f80001ea7983 */ /* 0x000ee20000300a00 */
        /* <DEDUP_REMOVED lines=76> */
[----:B------:R-:W-:Y:S01]  /*bb80*/  IMAD.MOV.U32 R73, RZ, RZ, R17 ;  /* 0x000000ffff497224 */ /* 0x000fe200078e0011 */
[----:B------:R-:W-:-:S02]  /*bb90*/  WARPGROUP.ARRIVE ;  /* 0x00000000000079c5 */ /* 0x000fc40000000000 */
        /* <DEDUP_REMOVED lines=10> */
[----:B------:R-:W-:Y:S02]  /*bc40*/  UMOV UR20, UR28 ;  /* 0x0000001c00147c82 */ /* 0x000fe40008000000 */
[----:B------:R-:W3:Y:S01]  /*bc50*/  LDL.LU.64 R176, [R1+0x160] ;  /* 0x0001600001b07983 */ /* 0x000ee20000300a00 */
[----:B------:R-:W-:Y:S01]  /*bc60*/  IMAD.MOV.U32 R22, RZ, RZ, R182 ;  /* 0x000000ffff167224 */ /* 0x000fe200078e00b6 */
[----:B------:R-:W-:Y:S01]  /*bc70*/  UMOV UR21, UR29 ;  /* 0x0000001d00157c82 */ /* 0x000fe20008000000 */
[----:B------:R-:W-:Y:S01]  /*bc80*/  IMAD.MOV.U32 R21, RZ, RZ, R183 ;  /* 0x000000ffff157224 */ /* 0x000fe200078e00b7 */
[----:B------:R-:W3:Y:S01]  /*bc90*/  LDL.LU.64 R178, [R1+0x168] ;  /* 0x0001680001b27983 */ /* 0x000ee20000300a00 */
[----:B------:R-:W-:Y:S03]  /*bca0*/  HGMMA.64x32x16.F32.BF16 R220, gdesc[UR20], R220, gsb0 ;  /* 0x0060000014dc79f0 */ /* 0x000fe600080018dc */
[----:B------:R-:W3:Y:S04]  /*bcb0*/  LDL.LU.64 R180, [R1+0x170] ;  /* 0x0001700001b47983 */ /* 0x000ee80000300a00 */
[----:B------:R-:W3:Y:S01]  /*bcc0*/  LDL.LU.64 R182, [R1+0x178] ;  /* 0x0001780001b67983 */ /* 0x000ee20000300a00 */
[----:B------:R-:W-:Y:S01]  /*bcd0*/  IMAD.MOV.U32 R75, RZ, RZ, R19 ;  /* 0x000000ffff4b7224 */ /* 0x000fe200078e0013 */
[----:B------:R-:W-:Y:S01]  /*bce0*/  MOV R74, R18 ;  /* 0x00000012004a7202 */ /* 0x000fe20000000f00 */
[----:B------:R-:W-:Y:S01]  /*bcf0*/  IMAD.MOV.U32 R135, RZ, RZ, R15 ;  /* 0x000000ffff877224 */ /* 0x000fe200078e000f */
[----:B------:R-:W4:Y:S01]  /*bd00*/  LDL.LU.64 R216, [R1+0x80] ;  /* 0x0000800001d87983 */ /* 0x000f220000300a00 */
[----:B------:R-:W-:Y:S01]  /*bd10*/  IMAD.MOV.U32 R133, RZ, RZ, R13 ;  /* 0x000000ffff857224 */ /* 0x000fe200078e000d */
[----:B------:R-:W-:Y:S01]  /*bd20*/  MOV R132, R12 ;  /* 0x0000000c00847202 */ /* 0x000fe20000000f00 */
[----:B------:R-:W-:Y:S01]  /*bd30*/  IMAD.MOV.U32 R134, RZ, RZ, R14 ;  /* 0x000000ffff867224 */ /* 0x000fe200078e000e */
[----:B------:R-:W4:Y:S01]  /*bd40*/  LDL.LU.64 R218, [R1+0x88] ;  /* 0x0000880001da7983 */ /* 0x000f220000300a00 */
[----:B------:R-:W-:-:S02]  /*bd50*/  IMAD.MOV.U32 R131, RZ, RZ, R11 ;  /* 0x000000ffff837224 */ /* 0x000fc400078e000b */
[----:B------:R-:W-:Y:S02]  /*bd60*/  IMAD.MOV.U32 R129, RZ, RZ, R9 ;  /* 0x000000ffff817224 */ /* 0x000fe400078e0009 */
[----:B------:R-:W-:Y:S02]  /*bd70*/  IMAD.MOV.U32 R130, RZ, RZ, R10 ;  /* 0x000000ffff827224 */ /* 0x000fe400078e000a */
[----:B------:R-:W-:Y:S02]  /*bd80*/  IMAD.MOV.U32 R127, RZ, RZ, R7 ;  /* 0x000000ffff7f7224 */ /* 0x000fe400078e0007 */
[----:B------:R-:W-:Y:S01]  /*bd90*/  IMAD.MOV.U32 R128, RZ, RZ, R8 ;  /* 0x000000ffff807224 */ /* 0x000fe200078e0008 */
[----:B------:R-:W-:Y:S02]  /*bda0*/  WARPGROUP.DEPBAR.LE gsb0, 0x0 ;  /* 0x00008000000079c5 */ /* 0x000fe40000010000 */
[----:B------:R-:W-:Y:S01]  /*bdb0*/  IMAD.MOV.U32 R20, RZ, RZ, R220 ;  /* 0x000000ffff147224 */ /* 0x000fe200078e00dc */
[----:B------:R-:W-:Y:S01]  /*bdc0*/  MOV R15, R223 ;  /* 0x000000df000f7202 */ /* 0x000fe20000000f00 */
[----:B------:R-:W-:-:S02]  /*bdd0*/  IMAD.MOV.U32 R19, RZ, RZ, R221 ;  /* 0x000000ffff137224 */ /* 0x000fc400078e00dd */
[----:B------:R-:W-:Y:S01]  /*bde0*/  IMAD.MOV.U32 R18, RZ, RZ, R222 ;  /* 0x000000ffff127224 */ /* 0x000fe200078e00de */
[----:B------:R-:W4:Y:S01]  /*bdf0*/  LDL.LU.64 R220, [R1+0x90] ;  /* 0x0000900001dc7983 */ /* 0x000f220000300a00 */
[----:B------:R-:W-:Y:S02]  /*be00*/  IMAD.MOV.U32 R14, RZ, RZ, R224 ;  /* 0x000000ffff0e7224 */ /* 0x000fe400078e00e0 */
[----:B------:R-:W-:Y:S01]  /*be10*/  IMAD.MOV.U32 R13, RZ, RZ, R225 ;  /* 0x000000ffff0d7224 */ /* 0x000fe200078e00e1 */
[----:B------:R-:W4:Y:S01]  /*be20*/  LDL.LU.64 R222, [R1+0x98] ;  /* 0x0000980001de7983 */ /* 0x000f220000300a00 */
[----:B------:R-:W-:Y:S01]  /*be30*/  IMAD.MOV.U32 R12, RZ, RZ, R226 ;  /* 0x000000ffff0c7224 */ /* 0x000fe200078e00e2 */
[----:B------:R-:W-:Y:S01]  /*be40*/  MOV R9, R229 ;  /* 0x000000e500097202 */ /* 0x000fe20000000f00 */
[----:B------:R-:W-:Y:S01]  /*be50*/  IMAD.MOV.U32 R11, RZ, RZ, R227 ;  /* 0x000000ffff0b7224 */ /* 0x000fe200078e00e3 */
[----:B------:R-:W4:Y:S01]  /*be60*/  LDL.LU.64 R224, [R1+0xa0] ;  /* 0x0000a00001e07983 */ /* 0x000f220000300a00 */
[----:B------:R-:W-:-:S02]  /*be70*/  IMAD.MOV.U32 R10, RZ, RZ, R228 ;  /* 0x000000ffff0a7224 */ /* 0x000fc400078e00e4 */
        /* <DEDUP_REMOVED lines=20> */
[----:B------:R-:W-:Y:S02]  /*bfc0*/  IMAD.MOV.U32 R214, RZ, RZ, R166 ;  /* 0x000000ffffd67224 */ /* 0x000fe400078e00a6 */
[----:B------:R-:W-:Y:S01]  /*bfd0*/  IMAD.MOV.U32 R215, RZ, RZ, R167 ;  /* 0x000000ffffd77224 */ /* 0x000fe200078e00a7 */
[----:B------:R-:W-:Y:S01]  /*bfe0*/  MOV R211, R163 ;  /* 0x000000a300d37202 */ /* 0x000fe20000000f00 */
[----:B------:R-:W-:Y:S02]  /*bff0*/  IMAD.MOV.U32 R212, RZ, RZ, R164 ;  /* 0x000000ffffd47224 */ /* 0x000fe400078e00a4 */
        /* <DEDUP_REMOVED lines=26> */
[----:B------:R-:W-:Y:S01]  /*c1a0*/  IMAD.MOV.U32 R157, RZ, RZ, R173 ;  /* 0x000000ffff9d7224 */ /* 0x000fe200078e00ad */
[----:B------:R-:W-:Y:S01]  /*c1b0*/  MOV R126, R6 ;  /* 0x00000006007e7202 */ /* 0x000fe20000000f00 */
[----:B------:R-:W-:Y:S01]  /*c1c0*/  IMAD.MOV.U32 R124, RZ, RZ, R4 ;  /* 0x000000ffff7c7224 */ /* 0x000fe200078e0004 */
[----:B------:R-:W2:Y:S01]  /*c1d0*/  LDL.LU.64 R172, [R1+0x4e8] ;  /* 0x0004e80001ac7983 */ /* 0x000ea20000300a00 */
[----:B------:R-:W-:Y:S01]  /*c1e0*/  IMAD.MOV.U32 R200, RZ, RZ, R152 ;  /* 0x000000ffffc87224 */ /* 0x000fe200078e0098 */
[----:B------:R-:W-:Y:S01]  /*c1f0*/  MOV R0, R235 ;  /* 0x000000eb00007202 */ /* 0x000fe20000000f00 */
        /* <DEDUP_REMOVED lines=8> */
[----:B------:R-:W-:Y:S02]  /*c280*/  WARPGROUP.DEPBAR.LE gsb0, 0x0 ;  /* 0x00008000000079c5 */ /* 0x000fe40000010000 */
[----:B------:R-:W-:Y:S01]  /*c290*/  IMAD.MOV.U32 R6, RZ, RZ, R232 ;  /* 0x000000ffff067224 */ /* 0x000fe200078e00e8 */
[----:B------:R-:W2:Y:S01]  /*c2a0*/  LDL.LU.64 R168, [R1+0x4d8] ;  /* 0x0004d80001a87983 */ /* 0x000ea20000300a00 */
[----:B------:R-:W-:Y:S01]  /*c2b0*/  IMAD.MOV.U32 R5, RZ, RZ, R233 ;  /* 0x000000ffff057224 */ /* 0x000fe200078e00e9 */
[----:B------:R-:W-:Y:S01]  /*c2c0*/  MOV R235, R231 ;  /* 0x000000e700eb7202 */ /* 0x000fe20000000f00 */
[----:B------:R-:W-:-:S02]  /*c2d0*/  IMAD.MOV.U32 R234, RZ, RZ, R230 ;  /* 0x000000ffffea7224 */ /* 0x000fc400078e00e6 */
[----:B------:R-:W-:Y:S01]  /*c2e0*/  IMAD.MOV.U32 R232, RZ, RZ, R228 ;  /* 0x000000ffffe87224 */ /* 0x000fe200078e00e4 */
[----:B------:R-:W3:Y:S01]  /*c2f0*/  LDL.LU.64 R230, [R1+0x4d0] ;  /* 0x0004d00001e67983 */ /* 0x000ee20000300a00 */
        /* <DEDUP_REMOVED lines=46> */
[----:B------:R-:W-:Y:S01]  /*c5e0*/  MOV R173, R129 ;  /* 0x0000008100ad7202 */ /* 0x000fe20000000f00 */
[----:B--2---:R-:W-:Y:S02]  /*c5f0*/  IMAD.MOV.U32 R170, RZ, RZ, R126 ;  /* 0x000000ffffaa7224 */ /* 0x004fe400078e007e */
[----:B---3--:R-:W-:Y:S02]  /*c600*/  IMAD.MOV.U32 R168, RZ, RZ, R124 ;  /* 0x000000ffffa87224 */ /* 0x008fe400078e007c */
[----:B------:R-:W2:Y:S01]  /*c610*/  LDL.LU R124, [R1+0x494] ;  /* 0x00049400017c7983 */ /* 0x000ea20000300800 */
[----:B------:R-:W-:Y:S02]  /*c620*/  IMAD.MOV.U32 R169, RZ, RZ, R125 ;  /* 0x000000ffffa97224 */ /* 0x000fe400078e007d */
[----:B------:R-:W-:Y:S01]  /*c630*/  IMAD.MOV.U32 R171, RZ, RZ, R127 ;  /* 0x000000ffffab7224 */ /* 0x000fe200078e007f */
[----:B------:R-:W2:Y:S04]  /*c640*/  LDL.LU R125, [R1+0x490] ;  /* 0x00049000017d7983 */ /* 0x000ea80000300800 */
        /* <DEDUP_REMOVED lines=10> */
[----:B------:R-:W2:Y:S04]  /*c6f0*/  LDL.LU R131, [R1+0x478] ;  /* 0x0004780001837983 */ /* 0x000ea80000300800 */
[----:B------:R-:W2:Y:S04]  /*c700*/  LDL.LU R132, [R1+0x474] ;  /* 0x0004740001847983 */ /* 0x000ea80000300800 */
[----:B------:R-:W2:Y:S04]  /*c710*/  LDL.LU R133, [R1+0x470] ;  /* 0x0004700001857983 */ /* 0x000ea80000300800 */
[----:B------:R-:W2:Y:S04]  /*c720*/  LDL.LU R134, [R1+0x46c] ;  /* 0x00046c0001867983 */ /* 0x000ea80000300800 */
[----:B------:R-:W2:Y:S01]  /*c730*/  LDL.LU R135, [R1+0x468] ;  /* 0x0004680001877983 */ /* 0x000ea20000300800 */
[----:B------:R-:W-:Y:S01]  /*c740*/  UMOV UR8, UR24 ;  /* 0x0000001800087c82 */ /* 0x000fe20008000000 */
[----:B------:R-:W-:Y:S01]  /*c750*/  UMOV UR9, UR25 ;  /* 0x0000001900097c82 */ /* 0x000fe20008000000 */
[----:B------:R-:W-:-:S02]  /*c760*/  IMAD.MOV.U32 R180, RZ, RZ, R72 ;  /* 0x000000ffffb47224 */ /* 0x000fc400078e0048 */
[----:B------:R-:W3:Y:S01]  /*c770*/  LDL.LU R72, [R1+0x464] ;  /* 0x0004640001487983 */ /* 0x000ee20000300800 */
[----:B------:R-:W-:Y:S02]  /*c780*/  IMAD.MOV.U32 R181, RZ, RZ, R73 ;  /* 0x000000ffffb57224 */ /* 0x000fe400078e0049 */
[----:B------:R-:W-:Y:S01]  /*c790*/  IMAD.MOV.U32 R182, RZ, RZ, R74 ;  /* 0x000000ffffb67224 */ /* 0x000fe200078e004a */
[----:B------:R-:W3:Y:S01]  /*c7a0*/  LDL.LU R73, [R1+0x460] ;  /* 0x0004600001497983 */ /* 0x000ee20000300800 */
[----:B------:R-:W-:-:S03]  /*c7b0*/  IMAD.MOV.U32 R183, RZ, RZ, R75 ;  /* 0x000000ffffb77224 */ /* 0x000fc600078e004b */
        /* <DEDUP_REMOVED lines=14> */
[----:B-1----:R-:W-:Y:S02]  /*c8a0*/  IMAD.MOV.U32 R124, RZ, RZ, R80 ;  /* 0x000000ffff7c7224 */ /* 0x002fe400078e0050 */
[----:B--2---:R-:W-:Y:S02]  /*c8b0*/  IMAD.MOV.U32 R122, RZ, RZ, R78 ;  /* 0x000000ffff7a7224 */ /* 0x004fe400078e004e */
[----:B----4-:R-:W-:Y:S01]  /*c8c0*/  IMAD.MOV.U32 R120, RZ, RZ, R76 ;  /* 0x000000ffff787224 */ /* 0x010fe200078e004c */
[----:B------:R-:W-:Y:S01]  /*c8d0*/  MOV R121, R77 ;  /* 0x0000004d00797202 */ /* 0x000fe20000000f00 */
        /* <DEDUP_REMOVED lines=60> */
[----:B------:R-:W-:Y:S02]  /*cca0*/  UIADD3 UR12, UR44, 0x6, URZ ;  /* 0x000000062c0c7890 */ /* 0x000fe4000fffe03f */
        /* <DEDUP_REMOVED lines=81> */
[----:B------:R-:W-:-:S03]  /*d1c0*/  MOV R171, R155 ;  /* 0x0000009b00ab7202 */ /* 0x000fc60000000f00 */
[----:B------:R-:W2:Y:S01]  /*d1d0*/  LDL.LU R119, [R1+0x3e8] ;  /* 0x0003e80001777983 */ /* 0x000ea20000300800 */
[----:B---3--:R-:W-:-:S03]  /*d1e0*/  IMAD.MOV.U32 R172, RZ, RZ, R156 ;  /* 0x000000ffffac7224 */ /* 0x008fc600078e009c */
        /* <DEDUP_REMOVED lines=274> */
[----:B------:R-:W-:Y:S01]  /*e310*/  BPT.TRAP 0x1 ;  /* 0x000000040000795c */ /* 0x000fe20000300000 */
.L_x_27:
[----:B------:R-:W2:Y:S01]  /*e320*/  LDL R4, [R1+0x210] ;  /* 0x0002100001047983 */ /* 0x000ea20000100800 */
[----:B-----5:R-:W-:Y:S01]  /*e330*/  ISETP.NE.AND P1, PT, R17, RZ, PT ;  /* 0x000000ff1100720c */ /* 0x020fe20003f25270 */
[----:B------:R-:W-:Y:S01]  /*e340*/  IMAD.U32 R0, RZ, RZ, UR32 ;  /* 0x00000020ff007e24 */ /* 0x000fe2000f8e00ff */
[----:B------:R-:W-:-:S11]  /*e350*/  UISETP.GT.U32.AND UP0, UPT, UR38, 0x1, UPT ;  /* 0x000000012600788c */ /* 0x000fd6000bf04070 */
[----:B------:R-:W-:-:S05]  /*e360*/  @P1 LEA R0, R0, UR40, 0x3 ;  /* 0x0000002800001c11 */ /* 0x000fca000f8e18ff */
[----:B------:R-:W-:-:S05]  /*e370*/  @P1 VIADD R0, R0, 0x10 ;  /* 0x0000001000001836 */ /* 0x000fca0000000000 */
[----:B--2---:R-:W-:-:S04]  /*e380*/  @P1 PRMT R0, R4, 0x654, R0 ;  /* 0x0000065404001816 */ /* 0x004fc80000000000 */
[----:B------:R0:W-:Y:S01]  /*e390*/  @P1 SYNCS.ARRIVE.TRANS64.RED.A1T0 RZ, [R0+URZ], RZ ;  /* 0x000000ff00ff19a7 */ /* 0x0001e2000810043f */
[----:B------:R-:W-:-:S13]  /*e3a0*/  PLOP3.LUT P1, PT, PT, PT, UP0, 0x80, 0x0 ;  /* 0x000000000000781c */ /* 0x000fda0003f2f008 */
[----:B0-----:R-:W-:Y:S05]  /*e3b0*/  @P1 BRA `(.L_x_28) ;  /* 0x0000000000041947 */ /* 0x001fea0003800000 */
[----:B------:R-:W-:Y:S01]  /*e3c0*/  BPT.TRAP 0x1 ;  /* 0x000000040000795c */ /* 0x000fe20000300000 */
.L_x_28:
[----:B------:R-:W-:Y:S02]  /*e3d0*/  UISETP.GT.AND UP2, UPT, UR33, 0x1, UPT ;  /* 0x000000012100788c */ /* 0x000fe4000bf44270 */
[----:B------:R-:W-:Y:S02]  /*e3e0*/  UIADD3 UR34, UR34, 0x1, URZ ;  /* 0x0000000122227890 */ /* 0x000fe4000fffe03f */
[----:B------:R-:W-:Y:S02]  /*e3f0*/  UIADD3 UR32, UR32, 0x1, URZ ;  /* 0x0000000120207890 */ /* 0x000fe4000fffe03f */
[----:B------:R-:W-:Y:S01]  /*e400*/  PLOP3.LUT P1, PT, PT, PT, UP2, 0x80, 0x0 ;  /* 0x000000000000781c */ /* 0x000fe20003f2f028 */
[----:B------:R-:W-:Y:S02]  /*e410*/  UISETP.NE.AND UP0, UPT, UR34, 0x2, UPT ;  /* 0x000000022200788c */ /* 0x000fe4000bf05270 */
[----:B------:R-:W-:Y:S02]  /*e420*/  UIADD3 UR4, UR33, -0x1, URZ ;  /* 0xffffffff21047890 */ /* 0x000fe4000fffe03f */
[----:B------:R-:W-:-:S02]  /*e430*/  UISETP.NE.AND UP1, UPT, UR32, 0x2, UPT ;  /* 0x000000022000788c */ /* 0x000fc4000bf25270 */
[----:B------:R-:W-:Y:S02]  /*e440*/  USEL UR5, URZ, 0x1, UP0 ;  /* 0x000000013f057887 */ /* 0x000fe40008000000 */
[----:B------:R-:W-:Y:S02]  /*e450*/  USEL UR34, UR34, URZ, UP0 ;  /* 0x0000003f22227287 */ /* 0x000fe40008000000 */
[----:B------:R-:W-:Y:S02]  /*e460*/  USEL UR32, UR32, URZ, UP1 ;  /* 0x0000003f20207287 */ /* 0x000fe40008800000 */
[----:B------:R-:W-:Y:S01]  /*e470*/  ULOP3.LUT UR35, UR35, UR5, URZ, 0x3c, !UPT ;  /* 0x0000000523237292 */ /* 0x000fe2000f8e3c3f */
[----:B------:R-:W-:Y:S01]  /*e480*/  UMOV UR33, UR4 ;  /* 0x0000000400217c82 */ /* 0x000fe20008000000 */
[----:B------:R-:W-:Y:S10]  /*e490*/  @P1 BRA `(.L_x_29) ;  /* 0xffffff9000f41947 */ /* 0x000ff4000383ffff */
.L_x_22:
[----:B------:R-:W0:Y:S02]  /*e4a0*/  LDC R0, c[0x0][0x28c] ;  /* 0x0000a300ff007b82 */ /* 0x000e240000000800 */
[----:B0-----:R-:W-:-:S13]  /*e4b0*/  ISETP.GE.AND P1, PT, R0, 0x1, PT ;  /* 0x000000010000780c */ /* 0x001fda0003f26270 */
[----:B------:R-:W-:Y:S05]  /*e4c0*/  @!P1 BRA `(.L_x_30) ;  /* 0x00000000003c9947 */ /* 0x000fea0003800000 */
[----:B------:R-:W-:Y:S05]  /*e4d0*/  @!P0 BRA `(.L_x_31) ;  /* 0x0000000000048947 */ /* 0x000fea0003800000 */
[----:B------:R-:W-:Y:S01]  /*e4e0*/  BPT.TRAP 0x1 ;  /* 0x000000040000795c */ /* 0x000fe20000300000 */
.L_x_31:
[----:B------:R-:W2:Y:S01]  /*e4f0*/  LDL R4, [R1+0x210] ;  /* 0x0002100001047983 */ /* 0x000ea20000100800 */
[----:B-----5:R-:W-:Y:S01]  /*e500*/  ISETP.NE.AND P0, PT, R17, RZ, PT ;  /* 0x000000ff1100720c */ /* 0x020fe20003f05270 */
[----:B------:R-:W-:-:S12]  /*e510*/  UISETP.GT.U32.AND UP0, UPT, UR38, 0x1, UPT ;  /* 0x000000012600788c */ /* 0x000fd8000bf04070 */
[----:B------:R-:W-:Y:S01]  /*e520*/  @P0 IADD3 R0, R3, UR37, RZ ;  /* 0x0000002503000c10 */ /* 0x000fe2000fffe0ff */
[----:B------:R-:W-:-:S04]  /*e530*/  IMAD.U32 R3, RZ, RZ, UR40 ;  /* 0x00000028ff037e24 */ /* 0x000fc8000f8e00ff */
[----:B------:R-:W-:-:S05]  /*e540*/  @P0 IMAD.SHL.U32 R0, R0, 0x8, RZ ;  /* 0x0000000800000824 */ /* 0x000fca00078e00ff */
[----:B------:R-:W-:-:S04]  /*e550*/  @P0 LOP3.LUT R0, R0, 0x8, RZ, 0xc0, !PT ;  /* 0x0000000800000812 */ /* 0x000fc800078ec0ff */
[----:B------:R-:W-:-:S04]  /*e560*/  @P0 IADD3 R0, R3, 0x10, R0 ;  /* 0x0000001003000810 */ /* 0x000fc80007ffe000 */
[----:B--2---:R-:W-:-:S04]  /*e570*/  @P0 PRMT R0, R4, 0x654, R0 ;  /* 0x0000065404000816 */ /* 0x004fc80000000000 */
[----:B------:R0:W-:Y:S01]  /*e580*/  @P0 SYNCS.ARRIVE.TRANS64.RED.A1T0 RZ, [R0+URZ], RZ ;  /* 0x000000ff00ff09a7 */ /* 0x0001e2000810043f */
[----:B------:R-:W-:-:S13]  /*e590*/  PLOP3.LUT P0, PT, PT, PT, UP0, 0x80, 0x0 ;  /* 0x000000000000781c */ /* 0x000fda0003f0f008 */
[----:B0-----:R-:W-:Y:S05]  /*e5a0*/  @P0 BRA `(.L_x_30) ;  /* 0x0000000000040947 */ /* 0x001fea0003800000 */
[----:B------:R-:W-:Y:S01]  /*e5b0*/  BPT.TRAP 0x1 ;  /* 0x000000040000795c */ /* 0x000fe20000300000 */
.L_x_30:
[----:B------:R-:W0:Y:S01]  /*e5c0*/  S2R R5, SR_TID.X ;  /* 0x0000000000057919 */ /* 0x000e220000002100 */
[----:B------:R-:W-:Y:S02]  /*e5d0*/  UIMAD UR43, UR43, 0xe0, URZ ;  /* 0x000000e02b2b78a4 */ /* 0x000fe4000f8e023f */
[----:B------:R-:W-:Y:S01]  /*e5e0*/  USHF.R.S32.HI UR10, URZ, 0x1f, UR42 ;  /* 0x0000001f3f0a7899 */ /* 0x000fe2000801142a */
[----:B------:R-:W-:Y:S01]  /*e5f0*/  ULDC.64 UR8, c[0x0][0x5d0] ;  /* 0x0001740000087ab9 */ /* 0x000fe20000000a00 */
[----:B------:R-:W-:Y:S02]  /*e600*/  UIADD3 UR37, UR41, UR37, URZ ;  /* 0x0000002529257290 */ /* 0x000fe4000fffe03f */
[----:B------:R-:W-:Y:S01]  /*e610*/  IMAD.U32 R18, RZ, RZ, UR43 ;  /* 0x0000002bff127e24 */ /* 0x000fe2000f8e00ff */
[----:B------:R-:W-:Y:S02]  /*e620*/  UIMAD UR4, UR10, UR8, URZ ;  /* 0x000000080a0472a4 */ /* 0x000fe4000f8e023f */
[----:B------:R-:W-:Y:S01]  /*e630*/  MOV R8, UR8 ;  /* 0x0000000800087c02 */ /* 0x000fe20008000f00 */
[----:B------:R-:W-:-:S02]  /*e640*/  UIMAD.WIDE UR6, UR48, 0x180, URZ ;  /* 0x00000180300678a5 */ /* 0x000fc4000f8e023f */
[----:B------:R-:W-:Y:S01]  /*e650*/  UIMAD UR4, UR42, UR9, UR4 ;  /* 0x000000092a0472a4 */ /* 0x000fe2000f8e0204 */
[----:B------:R-:W-:Y:S01]  /*e660*/  ULDC UR8, c[0x0][0x288] ;  /* 0x0000a20000087ab9 */ /* 0x000fe20000000800 */
[----:B------:R-:W-:Y:S02]  /*e670*/  UIMAD UR48, UR48, 0x180, URZ ;  /* 0x00000180303078a4 */ /* 0x000fe4000f8e023f */
[----:B------:R-:W-:Y:S01]  /*e680*/  UISETP.GE.AND UP1, UPT, UR43, UR8, UPT ;  /* 0x000000082b00728c */ /* 0x000fe2000bf26270 */
[----:B------:R-:W-:Y:S01]  /*e690*/  ULDC UR5, c[0x0][0x284] ;  /* 0x0000a10000057ab9 */ /* 0x000fe20000000800 */
[----:B------:R-:W-:Y:S02]  /*e6a0*/  UISETP.GT.U32.AND UP0, UPT, UR37, 0x1, UPT ;  /* 0x000000012500788c */ /* 0x000fe4000bf04070 */
[----:B------:R-:W-:Y:S02]  /*e6b0*/  UISETP.GE.OR UP1, UPT, UR48, UR5, UP1 ;  /* 0x000000053000728c */ /* 0x000fe40008f26670 */
[----:B------:R-:W-:-:S04]  /*e6c0*/  UISETP.LT.U32.AND UP0, UPT, UR41, 0x2, UP0 ;  /* 0x000000022900788c */ /* 0x000fc80008701070 */
[----:B------:R-:W-:Y:S01]  /*e6d0*/  PLOP3.LUT P0, PT, PT, PT, UP1, 0x80, 0x0 ;  /* 0x000000000000781c */ /* 0x000fe20003f0f018 */
[----:B0-----:R-:W-:Y:S01]  /*e6e0*/  IMAD.SHL.U32 R19, R5, 0x2, RZ ;  /* 0x0000000205137824 */ /* 0x001fe200078e00ff */
[--C-:B-----5:R-:W-:Y:S02]  /*e6f0*/  SHF.R.U32.HI R3, RZ, 0x7, R5.reuse ;  /* 0x00000007ff037819 */ /* 0x120fe40000011605 */
[----:B------:R-:W-:Y:S02]  /*e700*/  SHF.R.U32.HI R0, RZ, 0x2, R5 ;  /* 0x00000002ff007819 */ /* 0x000fe40000011605 */
[----:B------:R-:W-:Y:S02]  /*e710*/  LOP3.LUT R18, R18, 0x6, R19, 0xf8, !PT ;  /* 0x0000000612127812 */ /* 0x000fe400078ef813 */
[----:B------:R-:W-:Y:S02]  /*e720*/  LOP3.LUT R3, R3, 0x1, RZ, 0xc0, !PT ;  /* 0x0000000103037812 */ /* 0x000fe400078ec0ff */
[----:B------:R-:W-:-:S02]  /*e730*/  SHF.R.S32.HI R19, RZ, 0x1f, R18 ;  /* 0x0000001fff137819 */ /* 0x000fc40000011412 */
[----:B------:R-:W-:Y:S01]  /*e740*/  LOP3.LUT R4, R5, 0x60, RZ, 0xc0, !PT ;  /* 0x0000006005047812 */ /* 0x000fe200078ec0ff */
[----:B------:R-:W-:Y:S01]  /*e750*/  IMAD.SHL.U32 R14, R3, 0x40, RZ ;  /* 0x00000040030e7824 */ /* 0x000fe200078e00ff */
[----:B------:R-:W-:Y:S01]  /*e760*/  LOP3.LUT R0, R0, 0x7, RZ, 0xc0, !PT ;  /* 0x0000000700007812 */ /* 0x000fe200078ec0ff */
[----:B------:R-:W-:Y:S01]  /*e770*/  IMAD.WIDE.U32 R8, R8, UR42, R18 ;  /* 0x0000002a08087c25 */ /* 0x000fe2000f8e0012 */
[----:B------:R-:W-:Y:S02]  /*e780*/  SHF.R.U32.HI R4, RZ, 0x1, R4 ;  /* 0x00000001ff047819 */ /* 0x000fe40000011604 */
[--C-:B------:R-:W-:Y:S01]  /*e790*/  LOP3.LUT R14, R14, 0x40, R0.reuse, 0xe2, !PT ;  /* 0x000000400e0e7812 */ /* 0x100fe200078ee200 */
[----:B------:R-:W-:Y:S01]  /*e7a0*/  VIADD R9, R9, UR4 ;  /* 0x0000000409097c36 */ /* 0x000fe20008000000 */
[----:B------:R-:W-:Y:S01]  /*e7b0*/  IADD3 R0, RZ, -R4, -R0 ;  /* 0x80000004ff007210 */ /* 0x000fe20007ffe800 */
[----:B------:R-:W-:Y:S01]  /*e7c0*/  USHF.R.U32.HI UR4, URZ, 0x1, UR37 ;  /* 0x000000013f047899 */ /* 0x000fe20008011625 */
[----:B------:R-:W-:Y:S01]  /*e7d0*/  LOP3.LUT R14, R14, UR6, R4, 0xfe, !PT ;  /* 0x000000060e0e7c12 */ /* 0x000fe2000f8efe04 */
[----:B------:R-:W-:-:S02]  /*e7e0*/  ULOP3.LUT UR37, UR37, 0x1, URZ, 0xc0, !UPT ;  /* 0x0000000125257892 */ /* 0x000fc4000f8ec03f */
[----:B------:R-:W-:Y:S01]  /*e7f0*/  IMAD R0, R3, -0x40, R0 ;  /* 0xffffffc003007824 */ /* 0x000fe200078e0200 */
[----:B------:R-:W-:Y:S01]  /*e800*/  ULOP3.LUT UR4, UR4, 0x1, URZ, 0xc0, !UPT ;  /* 0x0000000104047892 */ /* 0x000fe2000f8ec03f */
[----:B------:R-:W-:Y:S01]  /*e810*/  IMAD.U32 R3, RZ, RZ, UR5 ;  /* 0x00000005ff037e24 */ /* 0x000fe2000f8e00ff */
[----:B------:R-:W-:Y:S02]  /*e820*/  USEL UR5, URZ, 0x1, !UP0 ;  /* 0x000000013f057887 */ /* 0x000fe4000c000000 */
[----:B------:R-:W-:Y:S02]  /*e830*/  UISETP.NE.U32.AND UP2, UPT, UR4, 0x1, UPT ;  /* 0x000000010400788c */ /* 0x000fe4000bf45070 */
[----:B------:R-:W-:Y:S01]  /*e840*/  IADD3 R3, R3, -UR48, R0 ;  /* 0x8000003003037c10 */ /* 0x000fe2000fffe000 */
[----:B------:R-:W-:Y:S01]  /*e850*/  UMOV UR48, 0xffffffff ;  /* 0xffffffff00307882 */ /* 0x000fe20000000000 */
[----:B------:R-:W-:Y:S01]  /*e860*/  LOP3.LUT R0, R5, 0x3, RZ, 0xc0, !PT ;  /* 0x0000000305007812 */ /* 0x000fe200078ec0ff */
[----:B------:R-:W-:Y:S01]  /*e870*/  IMAD.MOV.U32 R5, RZ, RZ, -0x2 ;  /* 0xfffffffeff057424 */ /* 0x000fe200078e00ff */
[----:B------:R-:W-:-:S03]  /*e880*/  UISETP.GT.U32.AND UP2, UPT, UR41, 0x1, !UP2 ;  /* 0x000000012900788c */ /* 0x000fc6000d744070 */
[----:B------:R-:W-:Y:S01]  /*e890*/  IMAD R0, R0, R5, UR8 ;  /* 0x0000000800007e24 */ /* 0x000fe2000f8e0205 */
[----:B------:R-:W-:-:S03]  /*e8a0*/  USEL UR4, URZ, 0x1, !UP2 ;  /* 0x000000013f047887 */ /* 0x000fc6000d000000 */
[----:B------:R-:W-:Y:S01]  /*e8b0*/  VIADD R0, R0, -UR43 ;  /* 0x8000002b00007c36 */ /* 0x000fe20008000000 */
[----:B------:R-:W-:Y:S01]  /*e8c0*/  ULOP3.LUT UR36, UR4, UR36, UR5, 0x96, !UPT ;  /* 0x0000002404247292 */ /* 0x000fe2000f8e9605 */
[----:B------:R-:W-:Y:S11]  /*e8d0*/  @P0 BRA `(.L_x_32) ;  /* 0x000001a0003c0947 */ /* 0x000ff60003800000 */
[----:B------:R-:W-:Y:S01]  /*e8e0*/  FSETP.NEU.AND P1, PT, R16, RZ, PT ;  /* 0x000000ff1000720b */ /* 0x000fe20003f2d000 */
[----:B------:R-:W-:Y:S01]  /*e8f0*/  ULDC.64 UR8, c[0x0][0x5c8] ;  /* 0x0001720000087ab9 */ /* 0x000fe20000000a00 */
[----:B------:R-:W-:Y:S01]  /*e900*/  ISETP.GT.AND P0, PT, R3, RZ, PT ;  /* 0x000000ff0300720c */ /* 0x000fe20003f04270 */
[----:B------:R-:W-:Y:S01]  /*e910*/  UIMAD UR4, UR7, UR8, URZ ;  /* 0x00000008070472a4 */ /* 0x000fe2000f8e023f */
[----:B------:R-:W-:Y:S01]  /*e920*/  IMAD.U32 R21, RZ, RZ, UR9 ;  /* 0x00000009ff157e24 */ /* 0x000fe2000f8e00ff */
[----:B------:R-:W-:Y:S01]  /*e930*/  BSSY B0, `(.L_x_32) ;  /* 0x0001a09000007945 */ /* 0x000fe20003800000 */
[----:B------:R-:W-:Y:S01]  /*e940*/  IMAD.WIDE.U32 R8, R14, UR8, R8 ;  /* 0x000000080e087c25 */ /* 0x000fe2000f8e0008 */
[----:B------:R-:W-:-:S03]  /*e950*/  ISETP.GT.AND P2, PT, R0, RZ, P0 ;  /* 0x000000ff0000720c */ /* 0x000fc60000744270 */
[----:B------:R-:W-:-:S05]  /*e960*/  IMAD R21, R14, R21, UR4 ;  /* 0x000000040e157e24 */ /* 0x000fca000f8e0215 */
[----:B------:R-:W-:Y:S01]  /*e970*/  IADD3 R21, R9, R21, RZ ;  /* 0x0000001509157210 */ /* 0x000fe20007ffe0ff */
[----:B------:R-:W-:Y:S06]  /*e980*/  @!P1 BRA `(.L_x_33) ;  /* 0x00000138009c9947 */ /* 0x000fec0003800000 */
[----:B------:R-:W0:Y:S01]  /*e990*/  LDC.64 R6, c[0x0][0x5b8] ;  /* 0x00016e00ff067b82 */ /* 0x000e220000000a00 */
[----:B------:R-:W2:Y:S01]  /*e9a0*/  LDL.LU R9, [R1+0x1c0] ;  /* 0x0001c00001097983 */ /* 0x000ea20000300800 */
[----:B------:R-:W-:-:S06]  /*e9b0*/  ULDC.64 UR4, c[0x0][0x5c0] ;  /* 0x0001700000047ab9 */ /* 0x000fcc0000000a00 */
[----:B------:R-:W1:Y:S01]  /*e9c0*/  LDC.64 R12, c[0x0][0x5a8] ;  /* 0x00016a00ff0c7b82 */ /* 0x000e620000000a00 */
[----:B0-----:R-:W-:Y:S01]  /*e9d0*/  IMAD.MOV.U32 R5, RZ, RZ, R7 ;  /* 0x000000ffff057224 */ /* 0x001fe200078e0007 */
[----:B------:R0:W-:Y:S01]  /*e9e0*/  STL [R1+0x208], R6 ;  /* 0x0002080601007387 */ /* 0x0001e20000100800 */
[----:B------:R-:W-:-:S04]  /*e9f0*/  IMAD.MOV.U32 R23, RZ, RZ, R6 ;  /* 0x000000ffff177224 */ /* 0x000fc800078e0006 */
[C---:B------:R-:W-:Y:S02]  /*ea00*/  IMAD R4, R23.reuse, UR10, RZ ;  /* 0x0000000a17047c24 */ /* 0x040fe4000f8e02ff */
[----:B------:R-:W-:Y:S01]  /*ea10*/  IMAD.WIDE.U32 R234, R23, UR42, R18 ;  /* 0x0000002a17ea7c25 */ /* 0x000fe2000f8e0012 */
[----:B0-----:R-:W0:Y:S03]  /*ea20*/  LDC.64 R6, c[0x0][0x5b0] ;  /* 0x00016c00ff067b82 */ /* 0x001e260000000a00 */
[----:B------:R-:W-:Y:S02]  /*ea30*/  IMAD R22, R5, UR42, R4 ;  /* 0x0000002a05167c24 */ /* 0x000fe4000f8e0204 */
[----:B------:R-:W-:Y:S02]  /*ea40*/  IMAD.MOV.U32 R232, RZ, RZ, R234 ;  /* 0x000000ffffe87224 */ /* 0x000fe400078e00ea */
[----:B------:R-:W-:Y:S01]  /*ea50*/  IMAD.IADD R233, R235, 0x1, R22 ;  /* 0x00000001ebe97824 */ /* 0x000fe200078e0216 */
[----:B------:R-:W-:Y:S04]  /*ea60*/  STL [R1+0x20c], R22 ;  /* 0x00020c1601007387 */ /* 0x000fe80000100800 */
[----:B------:R-:W-:Y:S04]  /*ea70*/  STL.64 [R1+0x218], R234 ;  /* 0x000218ea01007387 */ /* 0x000fe80000100a00 */
[----:B------:R-:W-:Y:S01]  /*ea80*/  STL.64 [R1+0x200], R232 ;  /* 0x000200e801007387 */ /* 0x000fe20000100a00 */
[----:B0-----:R-:W-:-:S02]  /*ea90*/  IMAD R20, R6, UR7, RZ ;  /* 0x0000000706147c24 */ /* 0x001fc4000f8e02ff */
[----:B------:R-:W-:-:S04]  /*eaa0*/  IMAD.WIDE.U32 R4, R14, R6, R232 ;  /* 0x000000060e047225 */ /* 0x000fc800078e00e8 */
[----:B------:R-:W-:Y:S01]  /*eab0*/  IMAD R20, R14, R7, R20 ;  /* 0x000000070e147224 */ /* 0x000fe200078e0214 */
[----:B-1----:R-:W-:-:S03]  /*eac0*/  LEA R10, P1, R4, R12, 0x1 ;  /* 0x0000000c040a7211 */ /* 0x002fc600078208ff */
[----:B------:R-:W-:-:S05]  /*ead0*/  IMAD.IADD R5, R5, 0x1, R20 ;  /* 0x0000000105057824 */ /* 0x000fca00078e0214 */
[----:B------:R-:W-:-:S05]  /*eae0*/  LEA.HI.X R11, R4, R13, R5, 0x1, P1 ;  /* 0x0000000d040b7211 */ /* 0x000fca00008f0c05 */
[----:B------:R-:W3:Y:S01]  /*eaf0*/  @P2 LDG.E.LTC128B.U16 R15, desc[UR52][R10.64] ;  /* 0x000000340a0f2981 */ /* 0x000ee2000c1e1520 */
[----:B------:R-:W-:Y:S01]  /*eb00*/  BSSY B1, `(.L_x_34) ;  /* 0x0000011000017945 */ /* 0x000fe20003800000 */
[----:B---3--:R-:W-:-:S05]  /*eb10*/  SHF.L.U32 R4, R15, 0x10, RZ ;  /* 0x000000100f047819 */ /* 0x008fca00000006ff */
[----:B------:R-:W-:-:S04]  /*eb20*/  FMUL R4, R4, R16 ;  /* 0x0000001004047220 */ /* 0x000fc80000400000 */
[----:B--2---:R-:W-:Y:S01]  /*eb30*/  FFMA R9, R9, R2, R4 ;  /* 0x0000000209097223 */ /* 0x004fe20000000004 */
[----:B------:R-:W-:-:S04]  /*eb40*/  LEA R4, P1, R8, UR4, 0x1 ;  /* 0x0000000408047c11 */ /* 0x000fc8000f8208ff */
[----:B------:R-:W-:Y:S02]  /*eb50*/  LEA.HI.X R5, R8, UR5, R21, 0x1, P1 ;  /* 0x0000000508057c11 */ /* 0x000fe400088f0c15 */
[----:B------:R-:W-:-:S05]  /*eb60*/  F2FP.BF16.F32.PACK_AB R8, RZ, R9 ;  /* 0x00000009ff08723e */ /* 0x000fca00000010ff */
[----:B------:R0:W-:Y:S02]  /*eb70*/  @P2 STG.E.U16 desc[UR52][R4.64], R8 ;  /* 0x0000000804002986 */ /* 0x0001e4000c101534 */
[----:B0-----:R-:W-:-:S04]  /*eb80*/  IMAD.WIDE.U32 R8, R14, R6, R18 ;  /* 0x000000060e087225 */ /* 0x001fc800078e0012 */
[----:B------:R-:W-:Y:S02]  /*eb90*/  IMAD.IADD R9, R20, 0x1, R9 ;  /* 0x0000000114097824 */ /* 0x000fe400078e0209 */
[----:B------:R-:W-:-:S04]  /*eba0*/  IMAD.WIDE.U32 R8, R23, UR42, R8 ;  /* 0x0000002a17087c25 */ /* 0x000fc8000f8e0008 */
[----:B------:R-:W-:Y:S01]  /*ebb0*/  IMAD.IADD R9, R22, 0x1, R9 ;  /* 0x0000000116097824 */ /* 0x000fe200078e0209 */
[----:B------:R-:W-:-:S04]  /*ebc0*/  LEA R236, P1, R8, R12, 0x1 ;  /* 0x0000000c08ec7211 */ /* 0x000fc800078208ff */
[----:B------:R-:W-:Y:S02]  /*ebd0*/  LEA.HI.X R237, R8, R13, R9, 0x1, P1 ;  /* 0x0000000d08ed7211 */ /* 0x000fe400008f0c09 */
[----:B------:R-:W-:-:S13]  /*ebe0*/  ISETP.GT.AND P1, PT, R0, 0x1, P0 ;  /* 0x000000010000780c */ /* 0x000fda0000724270 */
[----:B------:R-:W-:Y:S05]  /*ebf0*/  @!P1 BRA `(.L_x_35) ;  /* 0x0000000000049947 */ /* 0x000fea0003800000 */
[----:B------:R0:W5:Y:S02]  /*ec00*/  LDG.E.LTC128B.U16 R15, desc[UR52][R236.64+0x2] ;  /* 0x00000234ec0f7981 */ /* 0x000164000c1e1520 */
.L_x_35:
[----:B------:R-:W-:Y:S05]  /*ec10*/  BSYNC B1 ;  /* 0x0000000000017941 */ /* 0x000fea0003800000 */
.L_x_34:
[----:B------:R-:W2:Y:S01]  /*ec20*/  LDL.LU R9, [R1+0x1c4] ;  /* 0x0001c40001097983 */ /* 0x000ea20000300800 */
[----:B-----5:R-:W-:Y:S01]  /*ec30*/  IMAD.U32 R8, R15, 0x10000, RZ ;  /* 0x000100000f087824 */ /* 0x020fe200078e00ff */
[C---:B------:R-:W-:Y:S01]  /*ec40*/  SHF.L.U64.HI R11, R6.reuse, 0x3, R7 ;  /* 0x00000003060b7819 */ /* 0x040fe20000010207 */
[----:B------:R-:W-:Y:S01]  /*ec50*/  IMAD.SHL.U32 R10, R6, 0x8, RZ ;  /* 0x00000008060a7824 */ /* 0x000fe200078e00ff */
[----:B------:R-:W-:Y:S01]  /*ec60*/  ISETP.GT.AND P5, PT, R3, 0x8, PT ;  /* 0x000000080300780c */ /* 0x000fe20003fa4270 */
[----:B------:R-:W-:Y:S01]  /*ec70*/  FMUL R8, R8, R16 ;  /* 0x0000001008087220 */ /* 0x000fe20000400000 */
[----:B------:R-:W3:Y:S04]  /*ec80*/  LDL.LU R21, [R1+0x1c8] ;  /* 0x0001c80001157983 */ /* 0x000ee80000300800 */
[----:B------:R-:W-:Y:S01]  /*ec90*/  STL.64 [R1+0x1c0], R10 ;  /* 0x0001c00a01007387 */ /* 0x000fe20000100a00 */
[----:B--2---:R-:W-:-:S05]  /*eca0*/  FFMA R8, R9, R2, R8 ;  /* 0x0000000209087223 */ /* 0x004fca0000000008 */
[----:B------:R-:W-:-:S05]  /*ecb0*/  F2FP.BF16.F32.PACK_AB R8, RZ, R8 ;  /* 0x00000008ff08723e */ /* 0x000fca00000010ff */
[----:B------:R1:W-:Y:S01]  /*ecc0*/  @P1 STG.E.U16 desc[UR52][R4.64+0x2], R8 ;  /* 0x0000020804001986 */ /* 0x0003e2000c101534 */
[----:B------:R-:W-:Y:S01]  /*ecd0*/  ISETP.GT.AND P1, PT, R0, RZ, P5 ;  /* 0x000000ff0000720c */ /* 0x000fe20002f24270 */
[----:B-1----:R-:W-:-:S04]  /*ece0*/  IMAD.WIDE.U32 R8, R14, R6, R10 ;  /* 0x000000060e087225 */ /* 0x002fc800078e000a */
[----:B------:R-:W-:Y:S01]  /*ecf0*/  IMAD.IADD R20, R20, 0x1, R9 ;  /* 0x0000000114147824 */ /* 0x000fe200078e0209 */
[----:B------:R-:W-:-:S04]  /*ed00*/  IADD3 R9, P2, R234, R8, RZ ;  /* 0x00000008ea097210 */ /* 0x000fc80007f5e0ff */
[----:B------:R-:W-:Y:S02]  /*ed10*/  IADD3.X R11, R20, R233, RZ, P2, !PT ;  /* 0x000000e9140b7210 */ /* 0x000fe400017fe4ff */
[----:B------:R-:W-:-:S04]  /*ed20*/  LEA R10, P2, R9, R12, 0x1 ;  /* 0x0000000c090a7211 */ /* 0x000fc800078408ff */
[----:B------:R-:W-:-:S05]  /*ed30*/  LEA.HI.X R11, R9, R13, R11, 0x1, P2 ;  /* 0x0000000d090b7211 */ /* 0x000fca00010f0c0b */
[----:B------:R1:W2:Y:S01]  /*ed40*/  @P1 LDG.E.LTC128B.U16 R15, desc[UR52][R10.64] ;  /* 0x000000340a0f1981 */ /* 0x0002a2000c1e1520 */
[----:B------:R-:W-:Y:S01]  /*ed50*/  IADD3 R8, P2, R18, R8, RZ ;  /* 0x0000000812087210 */ /* 0x000fe20007f5e0ff */
[----:B------:R-:W-:Y:S01]  /*ed60*/  BSSY B1, `(.L_x_36) ;  /* 0x0000016000017945 */ /* 0x000fe20003800000 */
[----:B------:R-:W-:-:S03]  /*ed70*/  ISETP.GT.AND P3, PT, R0, 0x1, P5 ;  /* 0x000000010000780c */ /* 0x000fc60002f64270 */
[----:B------:R-:W-:Y:S02]  /*ed80*/  IMAD.X R9, R19, 0x1, R20, P2 ;  /* 0x0000000113097824 */ /* 0x000fe400010e0614 */
[----:B------:R-:W-:Y:S01]  /*ed90*/  IMAD.WIDE.U32 R8, R23, UR42, R8 ;  /* 0x0000002a17087c25 */ /* 0x000fe2000f8e0008 */
[----:B-1----:R-:W-:-:S03]  /*eda0*/  MOV R10, UR9 ;  /* 0x00000009000a7c02 */ /* 0x002fc60008000f00 */
[----:B------:R-:W-:Y:S01]  /*edb0*/  IMAD.IADD R9, R22, 0x1, R9 ;  /* 0x0000000116097824 */ /* 0x000fe200078e0209 */
[----:B------:R-:W-:Y:S01]  /*edc0*/  LEA R234, P2, R8, R12, 0x1 ;  /* 0x0000000c08ea7211 */ /* 0x000fe200078408ff */
[----:B------:R-:W-:-:S03]  /*edd0*/  IMAD.U32 R11, RZ, RZ, UR8 ;  /* 0x00000008ff0b7e24 */ /* 0x000fc6000f8e00ff */
[----:B------:R-:W-:Y:S01]  /*ede0*/  LEA.HI.X R235, R8, R13, R9, 0x1, P2 ;  /* 0x0000000d08eb7211 */ /* 0x000fe200010f0c09 */
[----:B------:R-:W-:Y:S01]  /*edf0*/  IMAD.U32 R9, RZ, RZ, UR8 ;  /* 0x00000008ff097e24 */ /* 0x000fe2000f8e00ff */
[----:B------:R-:W-:-:S05]  /*ee00*/  SHF.L.U64.HI R20, R11, 0x4, R10 ;  /* 0x000000040b147819 */ /* 0x000fca000001020a */
[----:B------:R1:W-:Y:S01]  /*ee10*/  STL [R1+0x1c8], R20 ;  /* 0x0001c81401007387 */ /* 0x0003e20000100800 */
[----:B--2---:R-:W-:-:S04]  /*ee20*/  IMAD.U32 R8, R15, 0x10000, RZ ;  /* 0x000100000f087824 */ /* 0x004fc800078e00ff */
[----:B------:R-:W-:-:S04]  /*ee30*/  FMUL R8, R8, R16 ;  /* 0x0000001008087220 */ /* 0x000fc80000400000 */
[----:B---3--:R-:W-:Y:S01]  /*ee40*/  FFMA R8, R21, R2, R8 ;  /* 0x0000000215087223 */ /* 0x008fe20000000008 */
[----:B------:R-:W-:-:S04]  /*ee50*/  IMAD.SHL.U32 R21, R9, 0x10, RZ ;  /* 0x0000001009157824 */ /* 0x000fc800078e00ff */
[----:B------:R-:W-:Y:S02]  /*ee60*/  F2FP.BF16.F32.PACK_AB R8, RZ, R8 ;  /* 0x00000008ff08723e */ /* 0x000fe400000010ff */
[----:B------:R-:W-:-:S05]  /*ee70*/  IADD3 R10, P2, R21, R4, RZ ;  /* 0x00000004150a7210 */ /* 0x000fca0007f5e0ff */
[----:B------:R-:W-:-:S05]  /*ee80*/  IMAD.X R11, R20, 0x1, R5, P2 ;  /* 0x00000001140b7824 */ /* 0x000fca00010e0605 */
[----:B------:R1:W-:Y:S01]  /*ee90*/  @P1 STG.E.U16 desc[UR52][R10.64], R8 ;  /* 0x000000080a001986 */ /* 0x0003e2000c101534 */
[----:B------:R-:W-:Y:S05]  /*eea0*/  @!P3 BRA `(.L_x_37) ;  /* 0x000000000004b947 */ /* 0x000fea0003800000 */
[----:B------:R2:W5:Y:S02]  /*eeb0*/  LDG.E.LTC128B.U16 R15, desc[UR52][R234.64+0x2] ;  /* 0x00000234ea0f7981 */ /* 0x000564000c1e1520 */
.L_x_37:
[----:B------:R-:W-:Y:S05]  /*eec0*/  BSYNC B1 ;  /* 0x0000000000017941 */ /* 0x000fea0003800000 */
.L_x_36:
[----:B------:R-:W3:Y:S01]  /*eed0*/  LDL.LU R9, [R1+0x1cc] ;  /* 0x0001cc0001097983 */ /* 0x000ee20000300800 */
[----:B-1---5:R-:W-:Y:S01]  /*eee0*/  IMAD.U32 R8, R15, 0x10000, RZ ;  /* 0x000100000f087824 */ /* 0x022fe200078e00ff */
[----:B------:R-:W-:Y:S01]  /*eef0*/  ISETP.GT.AND P1, PT, R0, 0x8, P0 ;  /* 0x000000080000780c */ /* 0x000fe20000724270 */
[----:B------:R-:W-:Y:S02]  /*ef00*/  BSSY B1, `(.L_x_38) ;  /* 0x000000b000017945 */ /* 0x000fe40003800000 */
[----:B------:R-:W-:-:S04]  /*ef10*/  FMUL R8, R8, R16 ;  /* 0x0000001008087220 */ /* 0x000fc80000400000 */
[----:B---3--:R-:W-:Y:S01]  /*ef20*/  FFMA R8, R9, R2, R8 ;  /* 0x0000000209087223 */ /* 0x008fe20000000008 */
[----:B------:R-:W-:-:S04]  /*ef30*/  @P3 IMAD.MOV.U32 R9, RZ, RZ, R11 ;  /* 0x000000ffff093224 */ /* 0x000fc800078e000b */
[----:B------:R-:W-:-:S04]  /*ef40*/  F2FP.BF16.F32.PACK_AB R8, RZ, R8 ;  /* 0x00000008ff08723e */ /* 0x000fc800000010ff */
[----:B------:R-:W-:Y:S01]  /*ef50*/  PRMT R20, R8, 0x7610, R20 ;  /* 0x0000761008147816 */ /* 0x000fe20000000014 */
[----:B------:R-:W-:-:S05]  /*ef60*/  @P3 IMAD.MOV.U32 R8, RZ, RZ, R10 ;  /* 0x000000ffff083224 */ /* 0x000fca00078e000a */
[----:B------:R1:W-:Y:S02]  /*ef70*/  @P3 STG.E.U16 desc[UR52][R8.64+0x2], R20 ;  /* 0x0000021408003986 */ /* 0x0003e4000c101534 */
[----:B-1----:R-:W-:Y:S01]  /*ef80*/  PRMT R8, R15, 0x7610, R8 ;  /* 0x000076100f087816 */ /* 0x002fe20000000008 */
[----:B------:R-:W-:Y:S06]  /*ef90*/  @!P1 BRA `(.L_x_39) ;  /* 0x0000000000049947 */ /* 0x000fec0003800000 */
[----:B------:R1:W5:Y:S02]  /*efa0*/  LDG.E.LTC128B.U16 R8, desc[UR52][R236.64+0x10] ;  /* 0x00001034ec087981 */ /* 0x000364000c1e1520 */
.L_x_39:
[----:B------:R-:W-:Y:S05]  /*efb0*/  BSYNC B1 ;  /* 0x0000000000017941 */ /* 0x000fea0003800000 */
.L_x_38:
[----:B------:R-:W3:Y:S01]  /*efc0*/  LDL.LU R15, [R1+0x1d0] ;  /* 0x0001d000010f7983 */ /* 0x000ee20000300800 */
[----:B-----5:R-:W-:Y:S01]  /*efd0*/  SHF.L.U32 R9, R8, 0x10, RZ ;  /* 0x0000001008097819 */ /* 0x020fe200000006ff */
[----:B------:R-:W-:Y:S01]  /*efe0*/  BSSY B1, `(.L_x_40) ;  /* 0x0000008000017945 */ /* 0x000fe20003800000 */
[----:B------:R-:W-:-:S03]  /*eff0*/  ISETP.GT.AND P2, PT, R0, 0x9, P0 ;  /* 0x000000090000780c */ /* 0x000fc60000744270 */
[----:B------:R-:W-:-:S04]  /*f000*/  FMUL R9, R9, R16 ;  /* 0x0000001009097220 */ /* 0x000fc80000400000 */
[----:B---3--:R-:W-:-:S05]  /*f010*/  FFMA R9, R15, R2, R9 ;  /* 0x000000020f097223 */ /* 0x008fca0000000009 */
[----:B------:R-:W-:-:S05]  /*f020*/  F2FP.BF16.F32.PACK_AB R9, RZ, R9 ;  /* 0x00000009ff09723e */ /* 0x000fca00000010ff */
[----:B------:R3:W-:Y:S01]  /*f030*/  @P1 STG.E.U16 desc[UR52][R4.64+0x10], R9 ;  /* 0x0000100904001986 */ /* 0x0007e2000c101534 */
[----:B------:R-:W-:Y:S05]  /*f040*/  @!P2 BRA `(.L_x_41) ;  /* 0x000000000004a947 */ /* 0x000fea0003800000 */
[----:B------:R4:W5:Y:S02]  /*f050*/  LDG.E.LTC128B.U16 R8, desc[UR52][R236.64+0x12] ;  /* 0x00001234ec087981 */ /* 0x000964000c1e1520 */
.L_x_41:
[----:B------:R-:W-:Y:S05]  /*f060*/  BSYNC B1 ;  /* 0x0000000000017941 */ /* 0x000fea0003800000 */
.L_x_40:
[----:B------:R-:W2:Y:S01]  /*f070*/  LDL.LU R15, [R1+0x1d4] ;  /* 0x0001d400010f7983 */ /* 0x000ea20000300800 */
[----:B---3-5:R-:W-:Y:S01]  /*f080*/  IMAD.U32 R9, R8, 0x10000, RZ ;  /* 0x0001000008097824 */ /* 0x028fe200078e00ff */
[----:B------:R-:W-:Y:S01]  /*f090*/  ISETP.GT.AND P1, PT, R0, 0x8, P5 ;  /* 0x000000080000780c */ /* 0x000fe20002f24270 */
[----:B------:R-:W-:Y:S02]  /*f0a0*/  BSSY B1, `(.L_x_42) ;  /* 0x0000007000017945 */ /* 0x000fe40003800000 */
[----:B------:R-:W-:-:S04]  /*f0b0*/  FMUL R9, R9, R16 ;  /* 0x0000001009097220 */ /* 0x000fc80000400000 */
[----:B--2---:R-:W-:-:S05]  /*f0c0*/  FFMA R9, R15, R2, R9 ;  /* 0x000000020f097223 */ /* 0x004fca0000000009 */
[----:B------:R-:W-:-:S05]  /*f0d0*/  F2FP.BF16.F32.PACK_AB R9, RZ, R9 ;  /* 0x00000009ff09723e */ /* 0x000fca00000010ff */
[----:B------:R2:W-:Y:S01]  /*f0e0*/  @P2 STG.E.U16 desc[UR52][R4.64+0x12], R9 ;  /* 0x0000120904002986 */ /* 0x0005e2000c101534 */
[----:B------:R-:W-:Y:S05]  /*f0f0*/  @!P1 BRA `(.L_x_43) ;  /* 0x0000000000049947 */ /* 0x000fea0003800000 */
[----:B------:R3:W5:Y:S02]  /*f100*/  LDG.E.LTC128B.U16 R8, desc[UR52][R234.64+0x10] ;  /* 0x00001034ea087981 */ /* 0x000764000c1e1520 */
.L_x_43:
[----:B------:R-:W-:Y:S05]  /*f110*/  BSYNC B1 ;  /* 0x0000000000017941 */ /* 0x000fea0003800000 */
.L_x_42:
[----:B------:R-:W4:Y:S01]  /*f120*/  LDL.LU R15, [R1+0x1d8] ;  /* 0x0001d800010f7983 */ /* 0x000f220000300800 */
[----:B--2--5:R-:W-:Y:S01]  /*f130*/  IMAD.U32 R9, R8, 0x10000, RZ ;  /* 0x0001000008097824 */ /* 0x024fe200078e00ff */
[----:B------:R-:W-:Y:S01]  /*f140*/  ISETP.GT.AND P2, PT, R0, 0x9, P5 ;  /* 0x000000090000780c */ /* 0x000fe20002f44270 */
[----:B------:R-:W-:Y:S02]  /*f150*/  BSSY B1, `(.L_x_44) ;  /* 0x0000007000017945 */ /* 0x000fe40003800000 */
[----:B------:R-:W-:-:S04]  /*f160*/  FMUL R9, R9, R16 ;  /* 0x0000001009097220 */ /* 0x000fc80000400000 */
[----:B----4-:R-:W-:-:S05]  /*f170*/  FFMA R9, R15, R2, R9 ;  /* 0x000000020f097223 */ /* 0x010fca0000000009 */
[----:B------:R-:W-:-:S05]  /*f180*/  F2FP.BF16.F32.PACK_AB R9, RZ, R9 ;  /* 0x00000009ff09723e */ /* 0x000fca00000010ff */
[----:B------:R2:W-:Y:S01]  /*f190*/  @P1 STG.E.U16 desc[UR52][R10.64+0x10], R9 ;  /* 0x000010090a001986 */ /* 0x0005e2000c101534 */
[----:B------:R-:W-:Y:S05]  /*f1a0*/  @!P2 BRA `(.L_x_45) ;  /* 0x000000000004a947 */ /* 0x000fea0003800000 */
[----:B------:R4:W5:Y:S02]  /*f1b0*/  LDG.E.LTC128B.U16 R8, desc[UR52][R234.64+0x12] ;  /* 0x00001234ea087981 */ /* 0x000964000c1e1520 */
.L_x_45:
[----:B------:R-:W-:Y:S05]  /*f1c0*/  BSYNC B1 ;  /* 0x0000000000017941 */ /* 0x000fea0003800000 */
.L_x_44:
[----:B------:R-:W3:Y:S01]  /*f1d0*/  LDL.LU R15, [R1+0x1dc] ;  /* 0x0001dc00010f7983 */ /* 0x000ee20000300800 */
[----:B--2--5:R-:W-:Y:S01]  /*f1e0*/  IMAD.U32 R9, R8, 0x10000, RZ ;  /* 0x0001000008097824 */ /* 0x024fe200078e00ff */
[----:B------:R-:W-:Y:S01]  /*f1f0*/  ISETP.GT.AND P1, PT, R0, 0x10, P0 ;  /* 0x000000100000780c */ /* 0x000fe20000724270 */
[----:B------:R-:W-:Y:S02]  /*f200*/  BSSY B1, `(.L_x_46) ;  /* 0x0000007000017945 */ /* 0x000fe40003800000 */
[----:B------:R-:W-:-:S04]  /*f210*/  FMUL R9, R9, R16 ;  /* 0x0000001009097220 */ /* 0x000fc80000400000 */
[----:B---3--:R-:W-:-:S05]  /*f220*/  FFMA R9, R15, R2, R9 ;  /* 0x000000020f097223 */ /* 0x008fca0000000009 */
[----:B------:R-:W-:-:S05]  /*f230*/  F2FP.BF16.F32.PACK_AB R9, RZ, R9 ;  /* 0x00000009ff09723e */ /* 0x000fca00000010ff */
[----:B------:R2:W-:Y:S01]  /*f240*/  @P2 STG.E.U16 desc[UR52][R10.64+0x12], R9 ;  /* 0x000012090a002986 */ /* 0x0005e2000c101534 */
[----:B------:R-:W-:Y:S05]  /*f250*/  @!P1 BRA `(.L_x_47) ;  /* 0x0000000000049947 */ /* 0x000fea0003800000 */
[----:B------:R3:W5:Y:S02]  /*f260*/  LDG.E.LTC128B.U16 R8, desc[UR52][R236.64+0x20] ;  /* 0x00002034ec087981 */ /* 0x000764000c1e1520 */
.L_x_47:
[----:B------:R-:W-:Y:S05]  /*f270*/  BSYNC B1 ;  /* 0x0000000000017941 */ /* 0x000fea0003800000 */
.L_x_46:
        /* <DEDUP_REMOVED lines=10> */
.L_x_49:
[----:B------:R-:W-:Y:S05]  /*f320*/  BSYNC B1 ;  /* 0x0000000000017941 */ /* 0x000fea0003800000 */
.L_x_48:
        /* <DEDUP_REMOVED lines=10> */
.L_x_51:
[----:B------:R-:W-:Y:S05]  /*f3d0*/  BSYNC B1 ;  /* 0x0000000000017941 */ /* 0x000fea0003800000 */
.L_x_50:
[----:B------:R-:W4:Y:S01]  /*f3e0*/  LDL.LU R15, [R1+0x1e8] ;  /* 0x0001e800010f7983 */ /* 0x000f220000300800 */
[----:B--2--5:R-:W-:Y:S01]  /*f3f0*/  SHF.L.U32 R9, R8, 0x10, RZ ;  /* 0x0000001008097819 */ /* 0x024fe200000006ff */
[----:B------:R-:W-:Y:S01]  /*f400*/  BSSY B1, `(.L_x_52) ;  /* 0x0000008000017945 */ /* 0x000fe20003800000 */
[----:B------:R-:W-:-:S03]  /*f410*/  ISETP.GT.AND P2, PT, R0, 0x11, P5 ;  /* 0x000000110000780c */ /* 0x000fc60002f44270 */
[----:B------:R-:W-:-:S04]  /*f420*/  FMUL R9, R9, R16 ;  /* 0x0000001009097220 */ /* 0x000fc80000400000 */
[----:B----4-:R-:W-:-:S05]  /*f430*/  FFMA R9, R15, R2, R9 ;  /* 0x000000020f097223 */ /* 0x010fca0000000009 */
[----:B------:R-:W-:-:S05]  /*f440*/  F2FP.BF16.F32.PACK_AB R9, RZ, R9 ;  /* 0x00000009ff09723e */ /* 0x000fca00000010ff */
[----:B------:R2:W-:Y:S01]  /*f450*/  @P1 STG.E.U16 desc[UR52][R10.64+0x20], R9 ;  /* 0x000020090a001986 */ /* 0x0005e2000c101534 */
[----:B------:R-:W-:Y:S05]  /*f460*/  @!P2 BRA `(.L_x_53) ;  /* 0x000000000004a947 */ /* 0x000fea0003800000 */
[----:B------:R4:W5:Y:S02]  /*f470*/  LDG.E.LTC128B.U16 R8, desc[UR52][R234.64+0x22] ;  /* 0x00002234ea087981 */ /* 0x000964000c1e1520 */
.L_x_53:
[----:B------:R-:W-:Y:S05]  /*f480*/  BSYNC B1 ;  /* 0x0000000000017941 */ /* 0x000fea0003800000 */
.L_x_52:
        /* <DEDUP_REMOVED lines=10> */
.L_x_55:
[----:B------:R-:W-:Y:S05]  /*f530*/  BSYNC B1 ;  /* 0x0000000000017941 */ /* 0x000fea0003800000 */
.L_x_54:
        /* <DEDUP_REMOVED lines=10> */
.L_x_57:
[----:B------:R-:W-:Y:S05]  /*f5e0*/  BSYNC B1 ;  /* 0x0000000000017941 */ /* 0x000fea0003800000 */
.L_x_56:
        /* <DEDUP_REMOVED lines=10> */
.L_x_59:
[----:B------:R-:W-:Y:S05]  /*f690*/  BSYNC B1 ;  /* 0x0000000000017941 */ /* 0x000fea0003800000 */
.L_x_58:
[----:B------:R-:W4:Y:S01]  /*f6a0*/  LDL.LU R20, [R1+0x1f8] ;  /* 0x0001f80001147983 */ /* 0x000f220000300800 */
[----:B--2--5:R-:W-:Y:S01]  /*f6b0*/  IMAD.U32 R9, R8, 0x10000, RZ ;  /* 0x0001000008097824 */ /* 0x024fe200078e00ff */
[----:B------:R-:W-:Y:S01]  /*f6c0*/  ISETP.GT.AND P2, PT, R0, 0x19, P5 ;  /* 0x000000190000780c */ /* 0x000fe20002f44270 */
[----:B------:R-:W-:Y:S01]  /*f6d0*/  BSSY B1, `(.L_x_60) ;  /* 0x0000008000017945 */ /* 0x000fe20003800000 */
[----:B------:R-:W-:Y:S01]  /*f6e0*/  PRMT R15, R8, 0x7610, R15 ;  /* 0x00007610080f7816 */ /* 0x000fe2000000000f */
[----:B------:R-:W-:-:S04]  /*f6f0*/  FMUL R9, R9, R16 ;  /* 0x0000001009097220 */ /* 0x000fc80000400000 */
[----:B----4-:R-:W-:-:S05]  /*f700*/  FFMA R9, R20, R2, R9 ;  /* 0x0000000214097223 */ /* 0x010fca0000000009 */
[----:B------:R-:W-:-:S05]  /*f710*/  F2FP.BF16.F32.PACK_AB R9, RZ, R9 ;  /* 0x00000009ff09723e */ /* 0x000fca00000010ff */
[----:B------:R2:W-:Y:S01]  /*f720*/  @P1 STG.E.U16 desc[UR52][R10.64+0x30], R9 ;  /* 0x000030090a001986 */ /* 0x0005e2000c101534 */
[----:B------:R-:W-:Y:S05]  /*f730*/  @!P2 BRA `(.L_x_61) ;  /* 0x000000000004a947 */ /* 0x000fea0003800000 */
[----:B------:R4:W5:Y:S02]  /*f740*/  LDG.E.LTC128B.U16 R15, desc[UR52][R234.64+0x32] ;  /* 0x00003234ea0f7981 */ /* 0x000964000c1e1520 */
.L_x_61:
[----:B------:R-:W-:Y:S05]  /*f750*/  BSYNC B1 ;  /* 0x0000000000017941 */ /* 0x000fea0003800000 */
.L_x_60:
[----:B--2---:R-:W2:Y:S01]  /*f760*/  LDL.LU R9, [R1+0x1fc] ;  /* 0x0001fc0001097983 */ /* 0x004ea20000300800 */
[----:B-----5:R-:W-:-:S04]  /*f770*/  IMAD.U32 R8, R15, 0x10000, RZ ;  /* 0x000100000f087824 */ /* 0x020fc800078e00ff */
[----:B------:R-:W-:-:S04]  /*f780*/  FMUL R8, R8, R16 ;  /* 0x0000001008087220 */ /* 0x000fc80000400000 */
[----:B--2---:R-:W-:Y:S01]  /*f790*/  FFMA R8, R9, R2, R8 ;  /* 0x0000000209087223 */ /* 0x004fe20000000008 */
[----:B------:R-:W-:-:S04]  /*f7a0*/  @P2 IMAD.MOV.U32 R9, RZ, RZ, R11 ;  /* 0x000000ffff092224 */ /* 0x000fc800078e000b */
[----:B------:R-:W-:-:S04]  /*f7b0*/  F2FP.BF16.F32.PACK_AB R8, RZ, R8 ;  /* 0x00000008ff08723e */ /* 0x000fc800000010ff */
[----:B------:R-:W-:Y:S02]  /*f7c0*/  PRMT R20, R8, 0x7610, R20 ;  /* 0x0000761008147816 */ /* 0x000fe40000000014 */
[----:B------:R-:W-:-:S05]  /*f7d0*/  @P2 MOV R8, R10 ;  /* 0x0000000a00082202 */ /* 0x000fca0000000f00 */
[----:B------:R2:W-:Y:S04]  /*f7e0*/  @P2 STG.E.U16 desc[UR52][R8.64+0x32], R20 ;  /* 0x0000321408002986 */ /* 0x0005e8000c101534 */
[----:B--2---:R-:W2:Y:S01]  /*f7f0*/  LDL.64 R20, [R1+0x200] ;  /* 0x0002000001147983 */ /* 0x004ea20000100a00 */
[----:B------:R-:W-:Y:S02]  /*f800*/  IADD3 R232, P1, R14, 0x80, RZ ;  /* 0x000000800ee87810 */ /* 0x000fe40007f3e0ff */
[----:B------:R-:W-:-:S03]  /*f810*/  ISETP.GT.AND P4, PT, R3, 0x80, PT ;  /* 0x000000800300780c */ /* 0x000fc60003f84270 */
[----:B------:R-:W-:Y:S01]  /*f820*/  IMAD.X R8, RZ, RZ, UR7, P1 ;  /* 0x00000007ff087e24 */ /* 0x000fe200088e06ff */
[----:B------:R-:W-:-:S03]  /*f830*/  ISETP.GT.AND P2, PT, R0, RZ, P4 ;  /* 0x000000ff0000720c */ /* 0x000fc60002744270 */
[----:B------:R-:W-:-:S04]  /*f840*/  IMAD R8, R8, R6, RZ ;  /* 0x0000000608087224 */ /* 0x000fc800078e02ff */
[C---:B------:R-:W-:Y:S02]  /*f850*/  IMAD R233, R232.reuse, R7, R8 ;  /* 0x00000007e8e97224 */ /* 0x040fe400078e0208 */
[----:B--2---:R-:W-:-:S04]  /*f860*/  IMAD.WIDE.U32 R8, R232, R6, R20 ;  /* 0x00000006e8087225 */ /* 0x004fc800078e0014 */
[----:B------:R-:W-:Y:S01]  /*f870*/  IMAD.IADD R9, R9, 0x1, R233 ;  /* 0x0000000109097824 */ /* 0x000fe200078e02e9 */
[----:B------:R-:W-:-:S04]  /*f880*/  LEA R20, P1, R8, R12, 0x1 ;  /* 0x0000000c08147211 */ /* 0x000fc800078208ff */
[----:B------:R-:W-:-:S05]  /*f890*/  LEA.HI.X R21, R8, R13, R9, 0x1, P1 ;  /* 0x0000000d08157211 */ /* 0x000fca00008f0c09 */
[----:B------:R2:W3:Y:S04]  /*f8a0*/  @P2 LDG.E.LTC128B.U16 R15, desc[UR52][R20.64] ;  /* 0x00000034140f2981 */ /* 0x0004e8000c1e1520 */
[----:B------:R-:W4:Y:S01]  /*f8b0*/  LDL.LU R21, [R1+0x180] ;  /* 0x0001800001157983 */ /* 0x000f220000300800 */
[----:B------:R-:W-:Y:S01]  /*f8c0*/  IMAD.WIDE.U32 R8, R232, R6, R18 ;  /* 0x00000006e8087225 */ /* 0x000fe200078e0012 */
[----:B------:R-:W-:Y:S03]  /*f8d0*/  BSSY B1, `(.L_x_62) ;  /* 0x0000017000017945 */ /* 0x000fe60003800000 */
[----:B------:R-:W-:Y:S02]  /*f8e0*/  IMAD.IADD R9, R233, 0x1, R9 ;  /* 0x00000001e9097824 */ /* 0x000fe400078e0209 */
[----:B--2---:R-:W-:-:S02]  /*f8f0*/  IMAD.U32 R20, RZ, RZ, UR9 ;  /* 0x00000009ff147e24 */ /* 0x004fc4000f8e00ff */
[----:B------:R-:W-:-:S04]  /*f900*/  IMAD.WIDE.U32 R8, R23, UR42, R8 ;  /* 0x0000002a17087c25 */ /* 0x000fc8000f8e0008 */
[----:B------:R-:W-:Y:S01]  /*f910*/  IMAD.IADD R9, R22, 0x1, R9 ;  /* 0x0000000116097824 */ /* 0x000fe200078e0209 */
[----:B------:R-:W-:-:S04]  /*f920*/  LEA R22, P1, R8, R12, 0x1 ;  /* 0x0000000c08167211 */ /* 0x000fc800078208ff */
[----:B------:R-:W-:Y:S02]  /*f930*/  LEA.HI.X R23, R8, R13, R9, 0x1, P1 ;  /* 0x0000000d08177211 */ /* 0x000fe400008f0c09 */
[----:B------:R-:W-:Y:S02]  /*f940*/  ISETP.GT.AND P1, PT, R0, 0x1, P4 ;  /* 0x000000010000780c */ /* 0x000fe40002724270 */
[----:B---3--:R-:W-:-:S05]  /*f950*/  SHF.L.U32 R8, R15, 0x10, RZ ;  /* 0x000000100f087819 */ /* 0x008fca00000006ff */
[----:B------:R-:W-:-:S04]  /*f960*/  FMUL R8, R8, R16 ;  /* 0x0000001008087220 */ /* 0x000fc80000400000 */
[----:B----4-:R-:W-:Y:S01]  /*f970*/  FFMA R9, R21, R2, R8 ;  /* 0x0000000215097223 */ /* 0x010fe20000000008 */
[----:B------:R-:W-:Y:S02]  /*f980*/  IMAD.U32 R8, RZ, RZ, UR8 ;  /* 0x00000008ff087e24 */ /* 0x000fe4000f8e00ff */
[----:B------:R-:W-:Y:S02]  /*f990*/  IMAD.U32 R21, RZ, RZ, UR8 ;  /* 0x00000008ff157e24 */ /* 0x000fe4000f8e00ff */
[----:B------:R-:W-:Y:S01]  /*f9a0*/  IMAD.SHL.U32 R8, R8, 0x100, RZ ;  /* 0x0000010008087824 */ /* 0x000fe200078e00ff */
[----:B------:R-:W-:Y:S02]  /*f9b0*/  F2FP.BF16.F32.PACK_AB R9, RZ, R9 ;  /* 0x00000009ff09723e */ /* 0x000fe400000010ff */
[----:B------:R-:W-:Y:S02]  /*f9c0*/  SHF.L.U64.HI R21, R21, 0x8, R20 ;  /* 0x0000000815157819 */ /* 0x000fe40000010214 */
[----:B------:R-:W-:-:S02]  /*f9d0*/  IADD3 R8, P3, R8, R4, RZ ;  /* 0x0000000408087210 */ /* 0x000fc40007f7e0ff */
[----:B------:R-:W-:Y:S01]  /*f9e0*/  PRMT R20, R9, 0x7610, R20 ;  /* 0x0000761009147816 */ /* 0x000fe20000000014 */
[----:B------:R2:W-:Y:S02]  /*f9f0*/  STL [R1+0x1d4], R21 ;  /* 0x0001d41501007387 */ /* 0x0005e40000100800 */
[----:B------:R-:W-:-:S05]  /*fa00*/  IMAD.X R9, R21, 0x1, R5, P3 ;  /* 0x0000000115097824 */ /* 0x000fca00018e0605 */
[----:B------:R2:W-:Y:S01]  /*fa10*/  @P2 STG.E.U16 desc[UR52][R8.64], R20 ;  /* 0x0000001408002986 */ /* 0x0005e2000c101534 */
[----:B------:R-:W-:Y:S05]  /*fa20*/  @!P1 BRA `(.L_x_63) ;  /* 0x0000000000049947 */ /* 0x000fea0003800000 */
[----:B------:R3:W5:Y:S02]  /*fa30*/  LDG.E.LTC128B.U16 R15, desc[UR52][R22.64+0x2] ;  /* 0x00000234160f7981 */ /* 0x000764000c1e1520 */
.L_x_63:
[----:B------:R-:W-:Y:S05]  /*fa40*/  BSYNC B1 ;  /* 0x0000000000017941 */ /* 0x000fea0003800000 */
.L_x_62:
[----:B--2---:R-:W2:Y:S01]  /*fa50*/  LDL.LU R21, [R1+0x184] ;  /* 0x0001840001157983 */ /* 0x004ea20000300800 */
[----:B-----5:R-:W-:-:S03]  /*fa60*/  SHF.L.U32 R20, R15, 0x10, RZ ;  /* 0x000000100f147819 */ /* 0x020fc600000006ff */
[----:B------:R4:W-:Y:S02]  /*fa70*/  STL.64 [R1+0x238], R18 ;  /* 0x0002381201007387 */ /* 0x0009e40000100a00 */
[----:B------:R-:W-:Y:S02]  /*fa80*/  FMUL R20, R20, R16 ;  /* 0x0000001014147220 */ /* 0x000fe40000400000 */
[----:B----4-:R-:W4:Y:S04]  /*fa90*/  LDL.64 R18, [R1+0x200] ;  /* 0x0002000001127983 */ /* 0x010f280000100a00 */
[----:B------:R-:W-:Y:S04]  /*faa0*/  STL.64 [R1+0x230], R10 ;  /* 0x0002300a01007387 */ /* 0x000fe80000100a00 */
[----:B------:R-:W-:Y:S01]  /*fab0*/  STL [R1+0x228], R4 ;  /* 0x0002280401007387 */ /* 0x000fe20000100800 */
[----:B--2---:R-:W-:-:S05]  /*fac0*/  FFMA R21, R21, R2, R20 ;  /* 0x0000000215157223 */ /* 0x004fca0000000014 */
[----:B------:R2:W-:Y:S04]  /*fad0*/  STL [R1+0x180], R21 ;  /* 0x0001801501007387 */ /* 0x0005e80000100800 */
[----:B--2---:R-:W2:Y:S02]  /*fae0*/  LDL.64 R20, [R1+0x1c0] ;  /* 0x0001c00001147983 */ /* 0x004ea40000100a00 */
[----:B--2---:R-:W-:Y:S02]  /*faf0*/  IMAD.WIDE.U32 R20, R232, R6, R20 ;  /* 0x00000006e8147225 */ /* 0x004fe400078e0014 */
[----:B------:R-:W2:Y:S01]  /*fb00*/  LDL.LU R232, [R1+0x180] ;  /* 0x0001800001e87983 */ /* 0x000ea20000300800 */
[----:B------:R-:W-:Y:S02]  /*fb10*/  ISETP.GT.AND P3, PT, R3, 0x88, PT ;  /* 0x000000880300780c */ /* 0x000fe40003f64270 */
[----:B--2---:R-:W-:-:S04]  /*fb20*/  F2FP.BF16.F32.PACK_AB R10, RZ, R232 ;  /* 0x000000e8ff0a723e */ /* 0x004fc800000010ff */
[----:B------:R-:W-:Y:S01]  /*fb30*/  PRMT R11, R10, 0x7610, R11 ;  /* 0x000076100a0b7816 */ /* 0x000fe2000000000b */
[----:B------:R-:W-:Y:S02]  /*fb40*/  IMAD.IADD R10, R233, 0x1, R21 ;  /* 0x00000001e90a7824 */ /* 0x000fe400078e0215 */
[----:B------:R-:W2:Y:S01]  /*fb50*/  LDL.64 R232, [R1+0x218] ;  /* 0x0002180001e87983 */ /* 0x000ea20000100a00 */
[----:B------:R-:W-:Y:S02]  /*fb60*/  PRMT R4, R11, 0x7610, R4 ;  /* 0x000076100b047816 */ /* 0x000fe40000000004 */
[----:B------:R-:W-:Y:S01]  /*fb70*/  ISETP.GT.AND P2, PT, R0, RZ, P3 ;  /* 0x000000ff0000720c */ /* 0x000fe20001f44270 */
[----:B------:R0:W-:Y:S01]  /*fb80*/  STL [R1+0x1cc], R10 ;  /* 0x0001cc0a01007387 */ /* 0x0001e20000100800 */
[----:B--2---:R-:W-:-:S05]  /*fb90*/  IADD3 R232, P6, R232, R20, RZ ;  /* 0x00000014e8e87210 */ /* 0x004fca0007fde0ff */
[----:B----4-:R-:W-:Y:S01]  /*fba0*/  IMAD.X R233, R10, 0x1, R19, P6 ;  /* 0x000000010ae97824 */ /* 0x010fe200030e0613 */
[C---:B0-----:R-:W-:Y:S01]  /*fbb0*/  LEA R10, P6, R232.reuse, R12, 0x1 ;  /* 0x0000000ce80a7211 */ /* 0x041fe200078c08ff */
[----:B------:R0:W5:Y:S03]  /*fbc0*/  LDL.LU.64 R18, [R1+0x238] ;  /* 0x0002380001127983 */ /* 0x0001660000300a00 */
[----:B------:R-:W-:Y:S01]  /*fbd0*/  LEA.HI.X R11, R232, R13, R233, 0x1, P6 ;  /* 0x0000000de80b7211 */ /* 0x000fe200030f0ce9 */
[----:B------:R-:W-:Y:S02]  /*fbe0*/  IMAD.MOV.U32 R232, RZ, RZ, R8 ;  /* 0x000000ffffe87224 */ /* 0x000fe400078e0008 */
[----:B------:R-:W-:Y:S02]  /*fbf0*/  IMAD.MOV.U32 R233, RZ, RZ, R9 ;  /* 0x000000ffffe97224 */ /* 0x000fe400078e0009 */
[----:B------:R2:W-:Y:S04]  /*fc00*/  STL.64 [R1+0x180], R10 ;  /* 0x0001800a01007387 */ /* 0x0005e80000100a00 */
[----:B------:R4:W-:Y:S04]  /*fc10*/  @P1 STG.E.U16 desc[UR52][R232.64+0x2], R4 ;  /* 0x00000204e8001986 */ /* 0x0009e8000c101534 */
[----:B--2---:R0:W5:Y:S04]  /*fc20*/  LDL.LU.64 R10, [R1+0x230] ;  /* 0x00023000010a7983 */ /* 0x0041680000300a00 */
[----:B----4-:R0:W5:Y:S01]  /*fc30*/  LDL.LU R4, [R1+0x228] ;  /* 0x0002280001047983 */ /* 0x0101620000300800 */
[----:B------:R-:W-:Y:S04]  /*fc40*/  BSSY B1, `(.L_x_64) ;  /* 0x0000006000017945 */ /* 0x000fe80003800000 */
[----:B------:R-:W-:Y:S05]  /*fc50*/  @!P2 BRA `(.L_x_65) ;  /* 0x000000000010a947 */ /* 0x000fea0003800000 */
[----:B------:R2:W-:Y:S04]  /*fc60*/  STL.64 [R1+0x228], R2 ;  /* 0x0002280201007387 */ /* 0x0005e80000100a00 */
[----:B--2---:R-:W2:Y:S04]  /*fc70*/  LDL.LU.64 R2, [R1+0x180] ;  /* 0x0001800001027983 */ /* 0x004ea80000300a00 */
[----:B--2---:R2:W5:Y:S04]  /*fc80*/  LDG.E.LTC128B.U16 R15, desc[UR52][R2.64] ;  /* 0x00000034020f7981 */ /* 0x004568000c1e1520 */
[----:B------:R2:W5:Y:S02]  /*fc90*/  LDL.LU.64 R2, [R1+0x228] ;  /* 0x0002280001027983 */ /* 0x0005640000300a00 */
.L_x_65:
[----:B------:R-:W-:Y:S05]  /*fca0*/  BSYNC B1 ;  /* 0x0000000000017941 */ /* 0x000fea0003800000 */
.L_x_64:
[----:B------:R4:W-:Y:S04]  /*fcb0*/  STL.64 [R1+0x230], R6 ;  /* 0x0002300601007387 */ /* 0x0009e80000100a00 */
[----:B----4-:R-:W4:Y:S01]  /*fcc0*/  LDL.LU R6, [R1+0x188] ;  /* 0x0001880001067983 */ /* 0x010f220000300800 */
[----:B------:R-:W-:Y:S01]  /*fcd0*/  MOV R7, UR8 ;  /* 0x0000000800077c02 */ /* 0x000fe20008000f00 */
[----:B-----5:R-:W-:Y:S02]  /*fce0*/  IMAD.U32 R21, R15, 0x10000, RZ ;  /* 0x000100000f157824 */ /* 0x020fe400078e00ff */
[----:B------:R0:W-:Y:S02]  /*fcf0*/  STL.64 [R1+0x228], R4 ;  /* 0x0002280401007387 */ /* 0x0001e40000100a00 */
[----:B------:R-:W-:-:S02]  /*fd00*/  IMAD.SHL.U32 R7, R7, 0x10, RZ ;  /* 0x0000001007077824 */ /* 0x000fc400078e00ff */
[----:B------:R-:W-:Y:S01]  /*fd10*/  FMUL R21, R21, R16 ;  /* 0x0000001015157220 */ /* 0x000fe20000400000 */
[----:B0-----:R-:W3:Y:S04]  /*fd20*/  LDL.LU R4, [R1+0x1cc] ;  /* 0x0001cc0001047983 */ /* 0x001ee80000300800 */
[----:B------:R-:W2:Y:S01]  /*fd30*/  LDL R5, [R1+0x208] ;  /* 0x0002080001057983 */ /* 0x000ea20000100800 */
[----:B----4-:R-:W-:Y:S01]  /*fd40*/  FFMA R21, R6, R2, R21 ;  /* 0x0000000206157223 */ /* 0x010fe20000000015 */
[----:B------:R-:W-:Y:S02]  /*fd50*/  IADD3 R6, P1, R8, R7, RZ ;  /* 0x0000000708067210 */ /* 0x000fe40007f3e0ff */
[----:B------:R-:W4:Y:S02]  /*fd60*/  LDL R7, [R1+0x1c8] ;  /* 0x0001c80001077983 */ /* 0x000f240000100800 */
[----:B------:R-:W-:Y:S01]  /*fd70*/  F2FP.BF16.F32.PACK_AB R21, RZ, R21 ;  /* 0x00000015ff15723e */ /* 0x000fe200000010ff */
[----:B----4-:R-:W-:Y:S01]  /*fd80*/  IMAD.X R7, R9, 0x1, R7, P1 ;  /* 0x0000000109077824 */ /* 0x010fe200008e0607 */
[----:B------:R-:W-:-:S04]  /*fd90*/  IADD3 R20, P1, R18, R20, RZ ;  /* 0x0000001412147210 */ /* 0x000fc80007f3e0ff */
[----:B------:R3:W-:Y:S02]  /*fda0*/  @P2 STG.E.U16 desc[UR52][R6.64], R21 ;  /* 0x0000001506002986 */ /* 0x0007e4000c101534 */
[----:B---3--:R-:W-:Y:S02]  /*fdb0*/  IMAD.X R21, R19, 0x1, R4, P1 ;  /* 0x0000000113157824 */ /* 0x008fe400008e0604 */
[----:B------:R0:W5:Y:S01]  /*fdc0*/  LDL.LU.64 R6, [R1+0x230] ;  /* 0x0002300001067983 */ /* 0x0001620000300a00 */
[----:B--2---:R-:W-:-:S03]  /*fdd0*/  IMAD.WIDE.U32 R4, R5, UR42, R20 ;  /* 0x0000002a05047c25 */ /* 0x004fc6000f8e0014 */
[----:B------:R-:W2:Y:S01]  /*fde0*/  LDL R21, [R1+0x20c] ;  /* 0x00020c0001157983 */ /* 0x000ea20000100800 */
[----:B------:R-:W-:Y:S02]  /*fdf0*/  LEA R20, P1, R4, R12, 0x1 ;  /* 0x0000000c04147211 */ /* 0x000fe400078208ff */
[----:B------:R-:W-:Y:S01]  /*fe00*/  ISETP.GT.AND P6, PT, R0, 0x1, P3 ;  /* 0x000000010000780c */ /* 0x000fe20001fc4270 */
[----:B--2---:R-:W-:-:S05]  /*fe10*/  IMAD.IADD R21, R21, 0x1, R5 ;  /* 0x0000000115157824 */ /* 0x004fca00078e0205 */
[----:B------:R-:W-:Y:S02]  /*fe20*/  LEA.HI.X R21, R4, R13, R21, 0x1, P1 ;  /* 0x0000000d04157211 */ /* 0x000fe400008f0c15 */
[----:B------:R0:W5:Y:S01]  /*fe30*/  LDL.LU.64 R4, [R1+0x228] ;  /* 0x0002280001047983 */ /* 0x0001620000300a00 */
[----:B------:R-:W-:Y:S04]  /*fe40*/  BSSY B1, `(.L_x_66) ;  /* 0x0000003000017945 */ /* 0x000fe80003800000 */
[----:B------:R-:W-:Y:S05]  /*fe50*/  @!P6 BRA `(.L_x_67) ;  /* 0x000000000004e947 */ /* 0x000fea0003800000 */
[----:B------:R2:W5:Y:S02]  /*fe60*/  LDG.E.LTC128B.U16 R15, desc[UR52][R20.64+0x2] ;  /* 0x00000234140f7981 */ /* 0x000564000c1e1520 */
.L_x_67:
[----:B------:R-:W-:Y:S05]  /*fe70*/  BSYNC B1 ;  /* 0x0000000000017941 */ /* 0x000fea0003800000 */
.L_x_66:
[----:B------:R-:W-:Y:S04]  /*fe80*/  STL [R1+0x240], R11 ;  /* 0x0002400b01007387 */ /* 0x000fe80000100800 */
[----:B------:R-:W-:Y:S04]  /*fe90*/  STL [R1+0x23c], R10 ;  /* 0x00023c0a01007387 */ /* 0x000fe80000100800 */
[----:B-----5:R3:W-:Y:S04]  /*fea0*/  STL [R1+0x238], R7 ;  /* 0x0002380701007387 */ /* 0x0207e80000100800 */
[----:B---3--:R-:W3:Y:S04]  /*feb0*/  LDL.LU R7, [R1+0x18c] ;  /* 0x00018c0001077983 */ /* 0x008ee80000300800 */
[----:B------:R-:W-:Y:S04]  /*fec0*/  STL [R1+0x234], R6 ;  /* 0x0002340601007387 */ /* 0x000fe80000100800 */
[----:B------:R4:W-:Y:S04]  /*fed0*/  STL [R1+0x230], R5 ;  /* 0x0002300501007387 */ /* 0x0009e80000100800 */
[----:B----4-:R-:W4:Y:S01]  /*fee0*/  LDL R5, [R1+0x1c8] ;  /* 0x0001c80001057983 */ /* 0x010f220000100800 */
[----:B------:R-:W-:-:S02]  /*fef0*/  IMAD.U32 R11, R15, 0x10000, RZ ;  /* 0x000100000f0b7824 */ /* 0x000fc400078e00ff */
[----:B------:R-:W-:Y:S01]  /*ff00*/  IMAD.U32 R10, RZ, RZ, UR8 ;  /* 0x00000008ff0a7e24 */ /* 0x000fe2000f8e00ff */
[----:B------:R0:W-:Y:S01]  /*ff10*/  STL [R1+0x22c], R4 ;  /* 0x00022c0401007387 */ /* 0x0001e20000100800 */
[----:B------:R-:W-:-:S03]  /*ff20*/  FMUL R11, R11, R16 ;  /* 0x000000100b0b7220 */ /* 0x000fc60000400000 */
[----:B------:R-:W-:Y:S01]  /*ff30*/  SHF.L.U32 R10, R10, 0x4, RZ ;  /* 0x000000040a0a7819 */ /* 0x000fe200000006ff */
[----:B------:R1:W-:Y:S03]  /*ff40*/  STL [R1+0x228], R3 ;  /* 0x0002280301007387 */ /* 0x0003e60000100800 */
[----:B------:R-:W-:Y:S01]  /*ff50*/  IADD3 R8, P2, R10, R8, RZ ;  /* 0x000000080a087210 */ /* 0x000fe20007f5e0ff */
[----:B---3--:R-:W-:Y:S02]  /*ff60*/  FFMA R7, R7, R2, R11 ;  /* 0x0000000207077223 */ /* 0x008fe4000000000b */
[----:B------:R3:W5:Y:S03]  /*ff70*/  LDL.LU R11, [R1+0x240] ;  /* 0x00024000010b7983 */ /* 0x0007660000300800 */
[----:B------:R-:W-:Y:S01]  /*ff80*/  F2FP.BF16.F32.PACK_AB R6, RZ, R7 ;  /* 0x00000007ff06723e */ /* 0x000fe200000010ff */
[----:B------:R3:W5:Y:S03]  /*ff90*/  LDL.LU R10, [R1+0x23c] ;  /* 0x00023c00010a7983 */ /* 0x0007660000300800 */
[----:B0-----:R-:W-:Y:S01]  /*ffa0*/  PRMT R4, R6, 0x7610, R4 ;  /* 0x0000761006047816 */ /* 0x001fe20000000004 */
[----:B------:R3:W5:Y:S03]  /*ffb0*/  LDL.LU R7, [R1+0x238] ;  /* 0x0002380001077983 */ /* 0x0007660000300800 */
[----:B-1----:R-:W-:Y:S01]  /*ffc0*/  PRMT R3, R4, 0x7610, R3 ;  /* 0x0000761004037816 */ /* 0x002fe20000000003 */
[----:B------:R3:W5:Y:S01]  /*ffd0*/  LDL.LU R6, [R1+0x234] ;  /* 0x0002340001067983 */ /* 0x0007620000300800 */
[----:B------:R-:W-:Y:S01]  /*ffe0*/  ISETP.GT.AND P1, PT, R0, 0x8, P4 ;  /* 0x000000080000780c */ /* 0x000fe20002724270 */
[----:B----4-:R-:W-:-:S02]  /*fff0*/  IMAD.X R9, R5, 0x1, R9, P2 ;  /* 0x0000000105097824 */ /* 0x010fc400010e0609 */
[----:B------:R3:W5:Y:S04]  /*10000*/  LDL.LU R5, [R1+0x230] ;  /* 0x0002300001057983 */ /* 0x0007680000300800 */
[----:B------:R3:W5:Y:S04]  /*10010*/  LDL.LU R4, [R1+0x22c] ;  /* 0x00022c0001047983 */ /* 0x0007680000300800 */
[----:B------:R0:W-:Y:S04]  /*10020*/  @P6 STG.E.U16 desc[UR52][R8.64+0x2], R3 ;  /* 0x0000020308006986 */ /* 0x0001e8000c101534 */
[----:B0-----:R3:W5:Y:S01]  /*10030*/  LDL.LU R3, [R1+0x228] ;  /* 0x0002280001037983 */ /* 0x0017620000300800 */
[----:B------:R-:W-:Y:S01]  /*10040*/  BSSY B1, `(.L_x_68) ;  /* 0x0000004000017945 */ /* 0x000fe20003800000 */
[----:B------:R-:W-:-:S03]  /*10050*/  PRMT R8, R15, 0x7610, R8 ;  /* 0x000076100f087816 */ /* 0x000fc60000000008 */
[----:B------:R-:W-:Y:S05]  /*10060*/  @!P1 BRA `(.L_x_69) ;  /* 0x0000000000049947 */ /* 0x000fea0003800000 */
[----:B------:R0:W5:Y:S02]  /*10070*/  LDG.E.LTC128B.U16 R8, desc[UR52][R22.64+0x10] ;  /* 0x0000103416087981 */ /* 0x000164000c1e1520 */
.L_x_69:
[----:B------:R-:W-:Y:S05]  /*10080*/  BSYNC B1 ;  /* 0x0000000000017941 */ /* 0x000fea0003800000 */
.L_x_68:
[----:B------:R-:W4:Y:S01]  /*10090*/  LDL.LU R15, [R1+0x190] ;  /* 0x00019000010f7983 */ /* 0x000f220000300800 */
[----:B-----5:R-:W-:Y:S01]  /*100a0*/  IMAD.U32 R9, R8, 0x10000, RZ ;  /* 0x0001000008097824 */ /* 0x020fe200078e00ff */
        /* <DEDUP_REMOVED lines=8> */
.L_x_71:
[----:B------:R-:W-:Y:S05]  /*10130*/  BSYNC B1 ;  /* 0x0000000000017941 */ /* 0x000fea0003800000 */
.L_x_70:
[----:B------:R0:W-:Y:S04]  /*10140*/  STL [R1+0x228], R3 ;  /* 0x0002280301007387 */ /* 0x0001e80000100800 */
[----:B0-----:R-:W2:Y:S01]  /*10150*/  LDL.LU R3, [R1+0x194] ;  /* 0x0001940001037983 */ /* 0x001ea20000300800 */
[----:B-1---5:R-:W-:-:S04]  /*10160*/  IMAD.U32 R9, R8, 0x10000, RZ ;  /* 0x0001000008097824 */ /* 0x022fc800078e00ff */
[----:B------:R-:W-:Y:S01]  /*10170*/  FMUL R9, R9, R16 ;  /* 0x0000001009097220 */ /* 0x000fe20000400000 */
[----:B------:R-:W-:-:S03]  /*10180*/  ISETP.GT.AND P1, PT, R0, 0x8, P3 ;  /* 0x000000080000780c */ /* 0x000fc60001f24270 */
[----:B--2---:R-:W-:Y:S02]  /*10190*/  FFMA R9, R3, R2, R9 ;  /* 0x0000000203097223 */ /* 0x004fe40000000009 */
[----:B------:R0:W5:Y:S01]  /*101a0*/  LDL.LU R3, [R1+0x228] ;  /* 0x0002280001037983 */ /* 0x0001620000300800 */
[----:B------:R-:W-:Y:S01]  /*101b0*/  BSSY B1, `(.L_x_72) ;  /* 0x0000006000017945 */ /* 0x000fe20003800000 */
[----:B------:R-:W-:Y:S02]  /*101c0*/  PRMT R15, R8, 0x7610, R15 ;  /* 0x00007610080f7816 */ /* 0x000fe4000000000f */
[----:B------:R-:W-:-:S05]  /*101d0*/  F2FP.BF16.F32.PACK_AB R9, RZ, R9 ;  /* 0x00000009ff09723e */ /* 0x000fca00000010ff */
[----:B------:R0:W-:Y:S01]  /*101e0*/  @P2 STG.E.U16 desc[UR52][R232.64+0x12], R9 ;  /* 0x00001209e8002986 */ /* 0x0001e2000c101534 */
[----:B------:R-:W-:Y:S05]  /*101f0*/  @!P1 BRA `(.L_x_73) ;  /* 0x0000000000049947 */ /* 0x000fea0003800000 */
[----:B------:R1:W5:Y:S02]  /*10200*/  LDG.E.LTC128B.U16 R15, desc[UR52][R20.64+0x10] ;  /* 0x00001034140f7981 */ /* 0x000364000c1e1520 */
.L_x_73:
[----:B------:R-:W-:Y:S05]  /*10210*/  BSYNC B1 ;  /* 0x0000000000017941 */ /* 0x000fea0003800000 */
.L_x_72:
[----:B0-----:R-:W2:Y:S01]  /*10220*/  LDL.LU R9, [R1+0x198] ;  /* 0x0001980001097983 */ /* 0x001ea20000300800 */
[----:B-----5:R-:W-:-:S03]  /*10230*/  IMAD.U32 R8, R15, 0x10000, RZ ;  /* 0x000100000f087824 */ /* 0x020fc600078e00ff */
[----:B------:R0:W-:Y:S01]  /*10240*/  STL [R1+0x234], R10 ;  /* 0x0002340a01007387 */ /* 0x0001e20000100800 */
[----:B------:R-:W-:-:S03]  /*10250*/  FMUL R8, R8, R16 ;  /* 0x0000001008087220 */ /* 0x000fc60000400000 */
[----:B------:R3:W-:Y:S01]  /*10260*/  STL [R1+0x230], R7 ;  /* 0x0002300701007387 */ /* 0x0007e20000100800 */
[----:B0-----:R-:W-:-:S03]  /*10270*/  MOV R10, UR8 ;  /* 0x00000008000a7c02 */ /* 0x001fc60008000f00 */
[----:B---3--:R-:W3:Y:S02]  /*10280*/  LDL.LU R7, [R1+0x1d4] ;  /* 0x0001d40001077983 */ /* 0x008ee40000300800 */
[----:B------:R-:W-:Y:S02]  /*10290*/  IMAD.SHL.U32 R10, R10, 0x100, RZ ;  /* 0x000001000a0a7824 */ /* 0x000fe400078e00ff */
[----:B------:R0:W-:Y:S04]  /*102a0*/  STL [R1+0x22c], R6 ;  /* 0x00022c0601007387 */ /* 0x0001e80000100800 */
[----:B------:R4:W-:Y:S01]  /*102b0*/  STL [R1+0x228], R3 ;  /* 0x0002280301007387 */ /* 0x0009e20000100800 */
[----:B--2---:R-:W-:Y:S01]  /*102c0*/  FFMA R9, R9, R2, R8 ;  /* 0x0000000209097223 */ /* 0x004fe20000000008 */
[----:B------:R-:W-:-:S04]  /*102d0*/  IMAD.U32 R8, RZ, RZ, UR8 ;  /* 0x00000008ff087e24 */ /* 0x000fc8000f8e00ff */
[----:B------:R-:W-:Y:S01]  /*102e0*/  IMAD.SHL.U32 R8, R8, 0x10, RZ ;  /* 0x0000001008087824 */ /* 0x000fe200078e00ff */
[----:B------:R-:W-:-:S04]  /*102f0*/  F2FP.BF16.F32.PACK_AB R9, RZ, R9 ;  /* 0x00000009ff09723e */ /* 0x000fc800000010ff */
[----:B------:R-:W-:Y:S02]  /*10300*/  IADD3 R8, P2, P6, R8, R4, R10 ;  /* 0x0000000408087210 */ /* 0x000fe40007e5e00a */
[----:B------:R2:W5:Y:S01]  /*10310*/  LDL.LU R10, [R1+0x234] ;  /* 0x00023400010a7983 */ /* 0x0005620000300800 */
[----:B0-----:R-:W-:-:S03]  /*10320*/  PRMT R6, R9, 0x7610, R6 ;  /* 0x0000761009067816 */ /* 0x001fc60000000006 */
[----:B------:R-:W3:Y:S01]  /*10330*/  LDL R9, [R1+0x1c8] ;  /* 0x0001c80001097983 */ /* 0x000ee20000100800 */
[----:B----4-:R-:W-:Y:S02]  /*10340*/  PRMT R3, R6, 0x7610, R3 ;  /* 0x0000761006037816 */ /* 0x010fe40000000003 */
[----:B---3--:R-:W-:Y:S02]  /*10350*/  IADD3.X R9, R9, R5, R7, P2, P6 ;  /* 0x0000000509097210 */ /* 0x008fe400017ec407 */
[----:B------:R2:W5:Y:S01]  /*10360*/  LDL.LU R7, [R1+0x230] ;  /* 0x0002300001077983 */ /* 0x0005620000300800 */
[----:B------:R-:W-:-:S03]  /*10370*/  ISETP.GT.AND P2, PT, R0, 0x9, P3 ;  /* 0x000000090000780c */ /* 0x000fc60001f44270 */
[----:B------:R2:W5:Y:S04]  /*10380*/  LDL.LU R6, [R1+0x22c] ;  /* 0x00022c0001067983 */ /* 0x0005680000300800 */
[----:B------:R0:W-:Y:S04]  /*10390*/  @P1 STG.E.U16 desc[UR52][R8.64+0x10], R3 ;  /* 0x0000100308001986 */ /* 0x0001e8000c101534 */
[----:B0-----:R2:W5:Y:S01]  /*103a0*/  LDL.LU R3, [R1+0x228] ;  /* 0x0002280001037983 */ /* 0x0015620000300800 */
[----:B------:R-:W-:Y:S04]  /*103b0*/  BSSY B1, `(.L_x_74) ;  /* 0x0000003000017945 */ /* 0x000fe80003800000 */
[----:B------:R-:W-:Y:S05]  /*103c0*/  @!P2 BRA `(.L_x_75) ;  /* 0x000000000004a947 */ /* 0x000fea0003800000 */
[----:B------:R0:W5:Y:S02]  /*103d0*/  LDG.E.LTC128B.U16 R15, desc[UR52][R20.64+0x12] ;  /* 0x00001234140f7981 */ /* 0x000164000c1e1520 */
.L_x_75:
[----:B------:R-:W-:Y:S05]  /*103e0*/  BSYNC B1 ;  /* 0x0000000000017941 */ /* 0x000fea0003800000 */
.L_x_74:
[----:B-----5:R-:W-:Y:S04]  /*103f0*/  STL [R1+0x238], R7 ;  /* 0x0002380701007387 */ /* 0x020fe80000100800 */
[----:B------:R3:W-:Y:S04]  /*10400*/  STL [R1+0x234], R6 ;  /* 0x0002340601007387 */ /* 0x0007e80000100800 */
[----:B---3--:R-:W3:Y:S01]  /*10410*/  LDL.LU R6, [R1+0x19c] ;  /* 0x00019c0001067983 */ /* 0x008ee20000300800 */
[----:B------:R-:W-:-:S03]  /*10420*/  IMAD.U32 R7, R15, 0x10000, RZ ;  /* 0x000100000f077824 */ /* 0x000fc600078e00ff */
[----:B------:R4:W-:Y:S01]  /*10430*/  STL [R1+0x230], R5 ;  /* 0x0002300501007387 */ /* 0x0009e20000100800 */
[----:B------:R-:W-:-:S03]  /*10440*/  FMUL R7, R7, R16 ;  /* 0x0000001007077220 */ /* 0x000fc60000400000 */
[----:B------:R1:W-:Y:S04]  /*10450*/  STL [R1+0x22c], R4 ;  /* 0x00022c0401007387 */ /* 0x0003e80000100800 */
[----:B------:R2:W-:Y:S01]  /*10460*/  STL [R1+0x228], R3 ;  /* 0x0002280301007387 */ /* 0x0005e20000100800 */
[----:B---3--:R-:W-:-:S03]  /*10470*/  FFMA R6, R6, R2, R7 ;  /* 0x0000000206067223 */ /* 0x008fc60000000007 */
[----:B------:R3:W5:Y:S02]  /*10480*/  LDL.LU R7, [R1+0x238] ;  /* 0x0002380001077983 */ /* 0x0007640000300800 */
[----:B----4-:R-:W-:Y:S02]  /*10490*/  F2FP.BF16.F32.PACK_AB R5, RZ, R6 ;  /* 0x00000006ff05723e */ /* 0x010fe400000010ff */
[----:B------:R3:W5:Y:S02]  /*104a0*/  LDL.LU R6, [R1+0x234] ;  /* 0x0002340001067983 */ /* 0x0007640000300800 */
[----:B-1----:R-:W-:Y:S02]  /*104b0*/  PRMT R4, R5, 0x7610, R4 ;  /* 0x0000761005047816 */ /* 0x002fe40000000004 */
[----:B------:R3:W5:Y:S01]  /*104c0*/  LDL.LU R5, [R1+0x230] ;  /* 0x0002300001057983 */ /* 0x0007620000300800 */
[----:B------:R-:W-:Y:S02]  /*104d0*/  ISETP.GT.AND P1, PT, R0, 0x10, P4 ;  /* 0x000000100000780c */ /* 0x000fe40002724270 */
[----:B--2---:R-:W-:-:S02]  /*104e0*/  PRMT R3, R4, 0x7610, R3 ;  /* 0x0000761004037816 */ /* 0x004fc40000000003 */
[----:B------:R3:W5:Y:S04]  /*104f0*/  LDL.LU R4, [R1+0x22c] ;  /* 0x00022c0001047983 */ /* 0x0007680000300800 */
[----:B------:R1:W-:Y:S04]  /*10500*/  @P2 STG.E.U16 desc[UR52][R8.64+0x12], R3 ;  /* 0x0000120308002986 */ /* 0x0003e8000c101534 */
[----:B-1----:R3:W5:Y:S01]  /*10510*/  LDL.LU R3, [R1+0x228] ;  /* 0x0002280001037983 */ /* 0x0027620000300800 */
[----:B------:R-:W-:Y:S04]  /*10520*/  BSSY B1, `(.L_x_76) ;  /* 0x0000003000017945 */ /* 0x000fe80003800000 */
[----:B------:R-:W-:Y:S05]  /*10530*/  @!P1 BRA `(.L_x_77) ;  /* 0x0000000000049947 */ /* 0x000fea0003800000 */
[----:B------:R1:W5:Y:S02]  /*10540*/  LDG.E.LTC128B.U16 R15, desc[UR52][R22.64+0x20] ;  /* 0x00002034160f7981 */ /* 0x000364000c1e1520 */
.L_x_77:
[----:B------:R-:W-:Y:S05]  /*10550*/  BSYNC B1 ;  /* 0x0000000000017941 */ /* 0x000fea0003800000 */
.L_x_76:
[----:B-----5:R-:W-:Y:S04]  /*10560*/  STL [R1+0x238], R7 ;  /* 0x0002380701007387 */ /* 0x020fe80000100800 */
[----:B------:R2:W-:Y:S04]  /*10570*/  STL [R1+0x234], R6 ;  /* 0x0002340601007387 */ /* 0x0005e80000100800 */
[----:B--2---:R-:W2:Y:S01]  /*10580*/  LDL.LU R6, [R1+0x1a0] ;  /* 0x0001a00001067983 */ /* 0x004ea20000300800 */
[----:B------:R-:W-:-:S03]  /*10590*/  IMAD.U32 R7, R15, 0x10000, RZ ;  /* 0x000100000f077824 */ /* 0x000fc600078e00ff */
[----:B------:R4:W-:Y:S01]  /*105a0*/  STL [R1+0x230], R5 ;  /* 0x0002300501007387 */ /* 0x0009e20000100800 */
[----:B------:R-:W-:-:S03]  /*105b0*/  FMUL R7, R7, R16 ;  /* 0x0000001007077220 */ /* 0x000fc60000400000 */
[----:B------:R0:W-:Y:S04]  /*105c0*/  STL [R1+0x22c], R4 ;  /* 0x00022c0401007387 */ /* 0x0001e80000100800 */
[----:B------:R3:W-:Y:S01]  /*105d0*/  STL [R1+0x228], R3 ;  /* 0x0002280301007387 */ /* 0x0007e20000100800 */
[----:B--2---:R-:W-:-:S03]  /*105e0*/  FFMA R6, R6, R2, R7 ;  /* 0x0000000206067223 */ /* 0x004fc60000000007 */
[----:B------:R2:W5:Y:S02]  /*105f0*/  LDL.LU R7, [R1+0x238] ;  /* 0x0002380001077983 */ /* 0x0005640000300800 */
[----:B----4-:R-:W-:Y:S02]  /*10600*/  F2FP.BF16.F32.PACK_AB R5, RZ, R6 ;  /* 0x00000006ff05723e */ /* 0x010fe400000010ff */
[----:B------:R2:W5:Y:S02]  /*10610*/  LDL.LU R6, [R1+0x234] ;  /* 0x0002340001067983 */ /* 0x0005640000300800 */
[----:B0-----:R-:W-:Y:S02]  /*10620*/  PRMT R4, R5, 0x7610, R4 ;  /* 0x0000761005047816 */ /* 0x001fe40000000004 */
[----:B------:R2:W5:Y:S01]  /*10630*/  LDL.LU R5, [R1+0x230] ;  /* 0x0002300001057983 */ /* 0x0005620000300800 */
[----:B------:R-:W-:Y:S02]  /*10640*/  ISETP.GT.AND P2, PT, R0, 0x11, P4 ;  /* 0x000000110000780c */ /* 0x000fe40002744270 */
[----:B---3--:R-:W-:-:S02]  /*10650*/  PRMT R3, R4, 0x7610, R3 ;  /* 0x0000761004037816 */ /* 0x008fc40000000003 */
[----:B------:R2:W5:Y:S04]  /*10660*/  LDL.LU R4, [R1+0x22c] ;  /* 0x00022c0001047983 */ /* 0x0005680000300800 */
[----:B------:R0:W-:Y:S04]  /*10670*/  @P1 STG.E.U16 desc[UR52][R232.64+0x20], R3 ;  /* 0x00002003e8001986 */ /* 0x0001e8000c101534 */
[----:B0-----:R2:W5:Y:S01]  /*10680*/  LDL.LU R3, [R1+0x228] ;  /* 0x0002280001037983 */ /* 0x0015620000300800 */
[----:B------:R-:W-:Y:S04]  /*10690*/  BSSY B1, `(.L_x_78) ;  /* 0x0000003000017945 */ /* 0x000fe80003800000 */
[----:B------:R-:W-:Y:S05]  /*106a0*/  @!P2 BRA `(.L_x_79) ;  /* 0x000000000004a947 */ /* 0x000fea0003800000 */
[----:B------:R0:W5:Y:S02]  /*106b0*/  LDG.E.LTC128B.U16 R15, desc[UR52][R22.64+0x22] ;  /* 0x00002234160f7981 */ /* 0x000164000c1e1520 */
.L_x_79:
[----:B------:R-:W-:Y:S05]  /*106c0*/  BSYNC B1 ;  /* 0x0000000000017941 */ /* 0x000fea0003800000 */
.L_x_78:
[----:B-----5:R-:W-:Y:S04]  /*106d0*/  STL [R1+0x238], R7 ;  /* 0x0002380701007387 */ /* 0x020fe80000100800 */
[----:B------:R3:W-:Y:S04]  /*106e0*/  STL [R1+0x234], R6 ;  /* 0x0002340601007387 */ /* 0x0007e80000100800 */
[----:B---3--:R-:W3:Y:S01]  /*106f0*/  LDL.LU R6, [R1+0x1a4] ;  /* 0x0001a40001067983 */ /* 0x008ee20000300800 */
[----:B------:R-:W-:-:S03]  /*10700*/  SHF.L.U32 R7, R15, 0x10, RZ ;  /* 0x000000100f077819 */ /* 0x000fc600000006ff */
[----:B------:R4:W-:Y:S02]  /*10710*/  STL [R1+0x230], R5 ;  /* 0x0002300501007387 */ /* 0x0009e40000100800 */
[----:B------:R-:W-:Y:S02]  /*10720*/  FMUL R7, R7, R16 ;  /* 0x0000001007077220 */ /* 0x000fe40000400000 */
        /* <DEDUP_REMOVED lines=16> */
.L_x_81:
[----:B------:R-:W-:Y:S05]  /*10830*/  BSYNC B1 ;  /* 0x0000000000017941 */ /* 0x000fea0003800000 */
.L_x_80:
        /* <DEDUP_REMOVED lines=22> */
.L_x_83:
[----:B------:R-:W-:Y:S05]  /*109a0*/  BSYNC B1 ;  /* 0x0000000000017941 */ /* 0x000fea0003800000 */
.L_x_82:
        /* <DEDUP_REMOVED lines=22> */
.L_x_85:
[----:B------:R-:W-:Y:S05]  /*10b10*/  BSYNC B1 ;  /* 0x0000000000017941 */ /* 0x000fea0003800000 */
.L_x_84:
        /* <DEDUP_REMOVED lines=22> */
.L_x_87:
[----:B------:R-:W-:Y:S05]  /*10c80*/  BSYNC B1 ;  /* 0x0000000000017941 */ /* 0x000fea0003800000 */
.L_x_86:
        /* <DEDUP_REMOVED lines=22> */
.L_x_89:
[----:B------:R-:W-:Y:S05]  /*10df0*/  BSYNC B1 ;  /* 0x0000000000017941 */ /* 0x000fea0003800000 */
.L_x_88:
        /* <DEDUP_REMOVED lines=8> */
[----:B------:R-:W-:Y:S01]  /*10e80*/  ISETP.GT.AND P2, PT, R0, 0x19, P3 ;  /* 0x000000190000780c */ /* 0x000fe20001f44270 */
[----:B------:R-:W-:Y:S01]  /*10e90*/  BSSY B1, `(.L_x_90) ;  /* 0x000000f000017945 */ /* 0x000fe20003800000 */
[----:B--2---:R-:W-:Y:S02]  /*10ea0*/  FFMA R6, R6, R2, R7 ;  /* 0x0000000206067223 */ /* 0x004fe40000000007 */
[----:B------:R2:W5:Y:S03]  /*10eb0*/  LDL.LU R7, [R1+0x238] ;  /* 0x0002380001077983 */ /* 0x0005660000300800 */
[----:B----4-:R-:W-:-:S02]  /*10ec0*/  F2FP.BF16.F32.PACK_AB R5, RZ, R6 ;  /* 0x00000006ff05723e */ /* 0x010fc400000010ff */
[----:B------:R2:W5:Y:S02]  /*10ed0*/  LDL.LU R6, [R1+0x234] ;  /* 0x0002340001067983 */ /* 0x0005640000300800 */
[----:B0-----:R-:W-:Y:S02]  /*10ee0*/  PRMT R4, R5, 0x7610, R4 ;  /* 0x0000761005047816 */ /* 0x001fe40000000004 */
[----:B------:R2:W5:Y:S02]  /*10ef0*/  LDL.LU R5, [R1+0x230] ;  /* 0x0002300001057983 */ /* 0x0005640000300800 */
[----:B---3--:R-:W-:Y:S02]  /*10f00*/  PRMT R3, R4, 0x7610, R3 ;  /* 0x0000761004037816 */ /* 0x008fe40000000003 */
[----:B------:R2:W5:Y:S04]  /*10f10*/  LDL.LU R4, [R1+0x22c] ;  /* 0x00022c0001047983 */ /* 0x0005680000300800 */
[----:B------:R0:W-:Y:S04]  /*10f20*/  @P1 STG.E.U16 desc[UR52][R8.64+0x30], R3 ;  /* 0x0000300308001986 */ /* 0x0001e8000c101534 */
[----:B0-----:R2:W5:Y:S04]  /*10f30*/  LDL.LU R3, [R1+0x228] ;  /* 0x0002280001037983 */ /* 0x0015680000300800 */
[----:B------:R2:W-:Y:S01]  /*10f40*/  STL.S16 [R1+0x188], R15 ;  /* 0x0001880f01007387 */ /* 0x0005e20000100600 */
[----:B------:R-:W-:Y:S05]  /*10f50*/  @!P2 BRA `(.L_x_91) ;  /* 0x000000000008a947 */ /* 0x000fea0003800000 */
[----:B--2---:R-:W2:Y:S04]  /*10f60*/  LDG.E.LTC128B.U16 R15, desc[UR52][R20.64+0x32] ;  /* 0x00003234140f7981 */ /* 0x004ea8000c1e1520 */
[----:B--2---:R0:W-:Y:S02]  /*10f70*/  STL [R1+0x188], R15 ;  /* 0x0001880f01007387 */ /* 0x0041e40000100800 */
.L_x_91:
[----:B------:R-:W-:Y:S05]  /*10f80*/  BSYNC B1 ;  /* 0x0000000000017941 */ /* 0x000fea0003800000 */
.L_x_90:
[----:B------:R3:W-:Y:S04]  /*10f90*/  STL.64 [R1+0x268], R30 ;  /* 0x0002681e01007387 */ /* 0x0007e80000100a00 */
[----:B---3--:R-:W3:Y:S04]  /*10fa0*/  LDL.LU R31, [R1+0x1bc] ;  /* 0x0001bc00011f7983 */ /* 0x008ee80000300800 */
[----:B------:R4:W-:Y:S04]  /*10fb0*/  STL [R1+0x260], R27 ;  /* 0x0002601b01007387 */ /* 0x0009e80000100800 */
[----:B----4-:R-:W4:Y:S04]  /*10fc0*/  LDL.LU R27, [R1+0x140] ;  /* 0x00014000011b7983 */ /* 0x010f280000300800 */
[----:B------:R-:W-:Y:S04]  /*10fd0*/  STL.64 [R1+0x258], R28 ;  /* 0x0002581c01007387 */ /* 0x000fe80000100a00 */
[----:B------:R-:W-:Y:S04]  /*10fe0*/  STL [R1+0x250], R26 ;  /* 0x0002501a01007387 */ /* 0x000fe80000100800 */
[----:B------:R-:W-:Y:S04]  /*10ff0*/  STL.64 [R1+0x248], R24 ;  /* 0x0002481801007387 */ /* 0x000fe80000100a00 */
[----:B------:R-:W-:Y:S04]  /*11000*/  STL [R1+0x244], R17 ;  /* 0x0002441101007387 */ /* 0x000fe80000100800 */
[----:B------:R-:W-:Y:S04]  /*11010*/  STL [R1+0x240], R11 ;  /* 0x0002400b01007387 */ /* 0x000fe80000100800 */
[----:B------:R1:W-:Y:S04]  /*11020*/  STL.64 [R1+0x238], R22 ;  /* 0x0002381601007387 */ /* 0x0003e80000100a00 */
[----:B-1----:R-:W0:Y:S04]  /*11030*/  LDL.LU R22, [R1+0x188] ;  /* 0x0001880001167983 */ /* 0x002e280000300800 */
[----:B------:R-:W4:Y:S04]  /*11040*/  LDL R23, [R1+0x208] ;  /* 0x0002080001177983 */ /* 0x000f280000100800 */
[----:B------:R1:W-:Y:S04]  /*11050*/  STL.64 [R1+0x230], R20 ;  /* 0x0002301401007387 */ /* 0x0003e80000100a00 */
[----:B-1----:R-:W4:Y:S01]  /*11060*/  LDL.LU.64 R20, [R1+0x200] ;  /* 0x0002000001147983 */ /* 0x002f220000300a00 */
[----:B------:R-:W-:-:S03]  /*11070*/  IADD3 R26, P1, R14, 0x100, RZ ;  /* 0x000001000e1a7810 */ /* 0x000fc60007f3e0ff */
[----:B------:R-:W-:Y:S02]  /*11080*/  STL [R1+0x228], R10 ;  /* 0x0002280a01007387 */ /* 0x000fe40000100800 */
[----:B------:R-:W-:Y:S02]  /*11090*/  IMAD.X R14, RZ, RZ, UR7, P1 ;  /* 0x00000007ff0e7e24 */ /* 0x000fe400088e06ff */
[----:B------:R-:W4:Y:S02]  /*110a0*/  LDL.LU.64 R28, [R1+0x1c0] ;  /* 0x0001c000011c7983 */ /* 0x000f240000300a00 */
[----:B-----5:R-:W-:Y:S02]  /*110b0*/  IMAD R14, R14, R6, RZ ;  /* 0x000000060e0e7224 */ /* 0x020fe400078e02ff */
[----:B------:R-:W4:Y:S02]  /*110c0*/  LDL.LU.64 R24, [R1+0x218] ;  /* 0x0002180001187983 */ /* 0x000f240000300a00 */
[----:B------:R-:W-:Y:S01]  /*110d0*/  IMAD R11, R26, R7, R14 ;  /* 0x000000071a0b7224 */ /* 0x000fe200078e020e */
[----:B0-2---:R-:W-:-:S05]  /*110e0*/  SHF.L.U32 R15, R22, 0x10, RZ ;  /* 0x00000010160f7819 */ /* 0x005fca00000006ff */
[----:B------:R-:W-:-:S04]  /*110f0*/  FMUL R15, R15, R16 ;  /* 0x000000100f0f7220 */ /* 0x000fc80000400000 */
[----:B---3--:R-:W-:-:S05]  /*11100*/  FFMA R15, R31, R2, R15 ;  /* 0x000000021f0f7223 */ /* 0x008fca000000000f */
[----:B------:R-:W-:-:S05]  /*11110*/  F2FP.BF16.F32.PACK_AB R15, RZ, R15 ;  /* 0x0000000fff0f723e */ /* 0x000fca00000010ff */
[----:B------:R0:W-:Y:S01]  /*11120*/  @P2 STG.E.U16 desc[UR52][R8.64+0x32], R15 ;  /* 0x0000320f08002986 */ /* 0x0001e2000c101534 */
[----:B------:R-:W-:Y:S01]  /*11130*/  ISETP.GT.AND P2, PT, R3, 0x100, PT ;  /* 0x000001000300780c */ /* 0x000fe20003f44270 */
[----:B----4-:R-:W-:-:S03]  /*11140*/  IMAD.WIDE.U32 R30, R26, R6, R20 ;  /* 0x000000061a1e7225 */ /* 0x010fc600078e0014 */
[----:B------:R-:W-:Y:S01]  /*11150*/  ISETP.GT.AND P6, PT, R0, RZ, P2 ;  /* 0x000000ff0000720c */ /* 0x000fe200017c4270 */
[----:B------:R-:W-:Y:S01]  /*11160*/  IMAD.IADD R7, R31, 0x1, R11 ;  /* 0x000000011f077824 */ /* 0x000fe200078e020b */
[----:B------:R-:W-:-:S04]  /*11170*/  LEA R14, P1, R30, R12, 0x1 ;  /* 0x0000000c1e0e7211 */ /* 0x000fc800078208ff */
[--C-:B0-----:R-:W-:Y:S02]  /*11180*/  LEA.HI.X R15, R30, R13, R7.reuse, 0x1, P1 ;  /* 0x0000000d1e0f7211 */ /* 0x101fe400008f0c07 */
[----:B------:R-:W-:Y:S01]  /*11190*/  PRMT R7, R22, 0x7610, R7 ;  /* 0x0000761016077816 */ /* 0x000fe20000000007 */
[----:B------:R-:W5:Y:S05]  /*111a0*/  LDL.LU.64 R30, [R1+0x268] ;  /* 0x00026800011e7983 */ /* 0x000f6a0000300a00 */
[----:B------:R0:W2:Y:S02]  /*111b0*/  @P6 LDG.E.LTC128B.U16 R7, desc[UR52][R14.64] ;  /* 0x000000340e076981 */ /* 0x0000a4000c1e1520 */
[----:B0-----:R-:W-:-:S04]  /*111c0*/  IMAD.WIDE.U32 R14, R26, R6, R18 ;  /* 0x000000061a0e7225 */ /* 0x001fc800078e0012 */
[----:B------:R-:W-:Y:S02]  /*111d0*/  IMAD.IADD R15, R11, 0x1, R15 ;  /* 0x000000010b0f7824 */ /* 0x000fe400078e020f */
[----:B------:R-:W-:-:S04]  /*111e0*/  IMAD.WIDE.U32 R22, R23, UR42, R14 ;  /* 0x0000002a17167c25 */ /* 0x000fc8000f8e000e */
[----:B------:R-:W3:Y:S04]  /*111f0*/  LDL R15, [R1+0x20c] ;  /* 0x00020c00010f7983 */ /* 0x000ee80000100800 */
[----:B--2---:R0:W-:Y:S02]  /*11200*/  STL [R1+0x188], R7 ;  /* 0x0001880701007387 */ /* 0x0041e40000100800 */
[----:B0-----:R-:W-:-:S04]  /*11210*/  IMAD.U32 R7, R7, 0x10000, RZ ;  /* 0x0001000007077824 */ /* 0x001fc800078e00ff */
[----:B------:R-:W-:-:S04]  /*11220*/  FMUL R7, R7, R16 ;  /* 0x0000001007077220 */ /* 0x000fc80000400000 */
[----:B------:R-:W-:Y:S01]  /*11230*/  FFMA R7, R27, R2, R7 ;  /* 0x000000021b077223 */ /* 0x000fe20000000007 */
[----:B------:R-:W-:Y:S02]  /*11240*/  IMAD.U32 R27, RZ, RZ, UR9 ;  /* 0x00000009ff1b7e24 */ /* 0x000fe4000f8e00ff */
[----:B---3--:R-:W-:Y:S02]  /*11250*/  IMAD.IADD R15, R15, 0x1, R23 ;  /* 0x000000010f0f7824 */ /* 0x008fe400078e0217 */
[----:B------:R-:W-:-:S05]  /*11260*/  IMAD.U32 R23, RZ, RZ, UR8 ;  /* 0x00000008ff177e24 */ /* 0x000fca000f8e00ff */
[----:B------:R-:W-:Y:S02]  /*11270*/  SHF.L.U64.HI R23, R23, 0x9, R27 ;  /* 0x0000000917177819 */ /* 0x000fe4000001021b */
[----:B------:R0:W5:Y:S04]  /*11280*/  LDL.LU R27, [R1+0x260] ;  /* 0x00026000011b7983 */ /* 0x0001680000300800 */
[----:B------:R1:W-:Y:S04]  /*11290*/  STL [R1+0x194], R23 ;  /* 0x0001941701007387 */ /* 0x0003e80000100800 */
[----:B-1----:R-:W2:Y:S01]  /*112a0*/  LDL R23, [R1+0x194] ;  /* 0x0001940001177983 */ /* 0x002ea20000100800 */
[----:B------:R-:W-:-:S04]  /*112b0*/  LEA R14, P1, R22, R12, 0x1 ;  /* 0x0000000c160e7211 */ /* 0x000fc800078208ff */
[----:B------:R-:W-:Y:S02]  /*112c0*/  LEA.HI.X R15, R22, R13, R15, 0x1, P1 ;  /* 0x0000000d160f7211 */ /* 0x000fe400008f0c0f */
[----:B------:R-:W-:Y:S02]  /*112d0*/  MOV R22, UR8 ;  /* 0x0000000800167c02 */ /* 0x000fe40008000f00 */
[----:B------:R-:W-:-:S03]  /*112e0*/  F2FP.BF16.F32.PACK_AB R7, RZ, R7 ;  /* 0x00000007ff07723e */ /* 0x000fc600000010ff */
[----:B------:R-:W-:Y:S01]  /*112f0*/  IMAD.SHL.U32 R22, R22, 0x200, RZ ;  /* 0x0000020016167824 */ /* 0x000fe200078e00ff */
[----:B------:R-:W-:Y:S01]  /*11300*/  PRMT R17, R7, 0x7610, R17 ;  /* 0x0000761007117816 */ /* 0x000fe20000000011 */
[----:B------:R-:W-:Y:S02]  /*11310*/  IMAD.WIDE.U32 R6, R26, R6, R28 ;  /* 0x000000061a067225 */ /* 0x000fe400078e001c */
[----:B------:R0:W5:Y:S01]  /*11320*/  LDL.LU.64 R28, [R1+0x258] ;  /* 0x00025800011c7983 */ /* 0x0001620000300a00 */
[----:B------:R-:W-:Y:S02]  /*11330*/  IADD3 R22, P1, R22, R4, RZ ;  /* 0x0000000416167210 */ /* 0x000fe40007f3e0ff */
[----:B------:R-:W-:Y:S01]  /*11340*/  PRMT R10, R17, 0x7610, R10 ;  /* 0x00007610110a7816 */ /* 0x000fe2000000000a */
[----:B------:R-:W-:Y:S01]  /*11350*/  IMAD.IADD R7, R11, 0x1, R7 ;  /* 0x000000010b077824 */ /* 0x000fe200078e0207 */
[----:B------:R0:W5:Y:S01]  /*11360*/  LDL.LU R26, [R1+0x250] ;  /* 0x00025000011a7983 */ /* 0x0001620000300800 */
[----:B--2---:R-:W-:Y:S01]  /*11370*/  IMAD.X R23, R23, 0x1, R5, P1 ;  /* 0x0000000117177824 */ /* 0x004fe200008e0605 */
[----:B------:R-:W-:-:S02]  /*11380*/  IADD3 R17, P1, R24, R6, RZ ;  /* 0x0000000618117210 */ /* 0x000fc40007f3e0ff */
[----:B------:R0:W5:Y:S04]  /*11390*/  LDL.LU.64 R24, [R1+0x248] ;  /* 0x0002480001187983 */ /* 0x0001680000300a00 */
[----:B------:R1:W-:Y:S04]  /*113a0*/  STL [R1+0x18c], R17 ;  /* 0x00018c1101007387 */ /* 0x0003e80000100800 */
[----:B------:R2:W-:Y:S04]  /*113b0*/  @P6 STG.E.U16 desc[UR52][R22.64], R10 ;  /* 0x0000000a16006986 */ /* 0x0005e8000c101534 */
[----:B-1----:R0:W5:Y:S04]  /*113c0*/  LDL.LU R17, [R1+0x244] ;  /* 0x0002440001117983 */ /* 0x0021680000300800 */
[----:B------:R0:W5:Y:S01]  /*113d0*/  LDL.LU R11, [R1+0x240] ;  /* 0x00024000010b7983 */ /* 0x0001620000300800 */
[----:B--2---:R-:W-:-:S03]  /*113e0*/  IADD3.X R10, R7, R21, RZ, P1, !PT ;  /* 0x00000015070a7210 */ /* 0x004fc60000ffe4ff */
[----:B------:R1:W-:Y:S04]  /*113f0*/  STL.64 [R1+0x180], R22 ;  /* 0x0001801601007387 */ /* 0x0003e80000100a00 */
[----:B-1----:R0:W5:Y:S04]  /*11400*/  LDL.LU.64 R22, [R1+0x238] ;  /* 0x0002380001167983 */ /* 0x0021680000300a00 */
[----:B------:R0:W5:Y:S04]  /*11410*/  LDL.LU.64 R20, [R1+0x230] ;  /* 0x0002300001147983 */ /* 0x0001680000300a00 */
[----:B------:R1:W-:Y:S04]  /*11420*/  STL [R1+0x198], R10 ;  /* 0x0001980a01007387 */ /* 0x0003e80000100800 */
[----:B-1----:R0:W5:Y:S01]  /*11430*/  LDL.LU R10, [R1+0x228] ;  /* 0x00022800010a7983 */ /* 0x0021620000300800 */
[----:B------:R-:W-:Y:S01]  /*11440*/  ISETP.GT.AND P6, PT, R0, 0x1, P2 ;  /* 0x000000010000780c */ /* 0x000fe200017c4270 */
[----:B------:R-:W-:Y:S01]  /*11450*/  BSSY B1, `(.L_x_92) ;  /* 0x0000007000017945 */ /* 0x000fe20003800000 */
[----:B------:R-:W-:-:S11]  /*11460*/  IADD3 R6, P1, R18, R6, RZ ;  /* 0x0000000612067210 */ /* 0x000fd60007f3e0ff */
[----:B0-----:R-:W-:Y:S05]  /*11470*/  @!P6 BRA `(.L_x_93) ;  /* 0x000000000010e947 */ /* 0x001fea0003800000 */
[----:B------:R0:W-:Y:S04]  /*11480*/  STL [R1+0x228], R0 ;  /* 0x0002280001007387 */ /* 0x0001e80000100800 */
[----:B0-----:R-:W2:Y:S04]  /*11490*/  LDG.E.LTC128B.U16 R0, desc[UR52][R14.64+0x2] ;  /* 0x000002340e007981 */ /* 0x001ea8000c1e1520 */
[----:B--2---:R0:W-:Y:S04]  /*114a0*/  STL [R1+0x188], R0 ;  /* 0x0001880001007387 */ /* 0x0041e80000100800 */
[----:B0-----:R0:W5:Y:S02]  /*114b0*/  LDL.LU R0, [R1+0x228] ;  /* 0x0002280001007983 */ /* 0x0011640000300800 */
.L_x_93:
[----:B------:R-:W-:Y:S05]  /*114c0*/  BSYNC B1 ;  /* 0x0000000000017941 */ /* 0x000fea0003800000 */
.L_x_92:
[----:B------:R1:W-:Y:S04]  /*114d0*/  STL [R1+0x240], R9 ;  /* 0x0002400901007387 */ /* 0x0003e80000100800 */
[----:B-1----:R-:W2:Y:S04]  /*114e0*/  LDL.LU R9, [R1+0x18c] ;  /* 0x00018c0001097983 */ /* 0x002ea80000300800 */
[----:B------:R1:W-:Y:S04]  /*114f0*/  STL.64 [R1+0x238], R14 ;  /* 0x0002380e01007387 */ /* 0x0003e80000100a00 */
[----:B-1----:R-:W3:Y:S04]  /*11500*/  LDL.LU R14, [R1+0x144] ;  /* 0x00014400010e7983 */ /* 0x002ee80000300800 */
[----:B------:R-:W4:Y:S04]  /*11510*/  LDL.LU R15, [R1+0x208] ;  /* 0x00020800010f7983 */ /* 0x000f280000300800 */
[----:B-----5:R1:W-:Y:S01]  /*11520*/  STL.64 [R1+0x230], R10 ;  /* 0x0002300a01007387 */ /* 0x0203e20000100a00 */
[----:B------:R-:W-:-:S03]  /*11530*/  IMAD.X R7, R19, 0x1, R7, P1 ;  /* 0x0000000113077824 */ /* 0x000fc600008e0607 */
[----:B-1----:R-:W2:Y:S04]  /*11540*/  LDL.64 R10, [R1+0x180] ;  /* 0x00018000010a7983 */ /* 0x002ea80000100a00 */
[----:B------:R1:W-:Y:S04]  /*11550*/  STL [R1+0x228], R8 ;  /* 0x0002280801007387 */ /* 0x0003e80000100800 */
[----:B-1----:R-:W3:Y:S04]  /*11560*/  LDL.LU R8, [R1+0x188] ;  /* 0x0001880001087983 */ /* 0x002ee80000300800 */
[----:B------:R-:W2:Y:S01]  /*11570*/  LDL.LU R19, [R1+0x20c] ;  /* 0x00020c0001137983 */ /* 0x000ea20000300800 */
[----:B----4-:R-:W-:-:S03]  /*11580*/  IMAD.WIDE.U32 R6, R15, UR42, R6 ;  /* 0x0000002a0f067c25 */ /* 0x010fc6000f8e0006 */
[----:B------:R-:W4:Y:S01]  /*11590*/  LDL.LU R15, [R1+0x198] ;  /* 0x00019800010f7983 */ /* 0x000f220000300800 */
[----:B---3--:R-:W-:-:S04]  /*115a0*/  IMAD.U32 R18, R8, 0x10000, RZ ;  /* 0x0001000008127824 */ /* 0x008fc800078e00ff */
[----:B------:R-:W-:-:S04]  /*115b0*/  FMUL R18, R18, R16 ;  /* 0x0000001012127220 */ /* 0x000fc80000400000 */
[----:B------:R-:W-:Y:S01]  /*115c0*/  FFMA R18, R14, R2, R18 ;  /* 0x000000020e127223 */ /* 0x000fe20000000012 */
[----:B--2---:R-:W-:Y:S01]  /*115d0*/  LEA R14, P1, R9, R12, 0x1 ;  /* 0x0000000c090e7211 */ /* 0x004fe200078208ff */
[----:B------:R-:W-:-:S03]  /*115e0*/  IMAD.IADD R7, R19, 0x1, R7 ;  /* 0x0000000113077824 */ /* 0x000fc600078e0207 */
[----:B------:R-:W-:Y:S01]  /*115f0*/  F2FP.BF16.F32.PACK_AB R18, RZ, R18 ;  /* 0x00000012ff12723e */ /* 0x000fe200000010ff */
[----:B------:R-:W-:-:S04]  /*11600*/  IMAD.U32 R19, RZ, RZ, UR8 ;  /* 0x00000008ff137e24 */ /* 0x000fc8000f8e00ff */
[----:B------:R-:W-:Y:S01]  /*11610*/  IMAD.SHL.U32 R19, R19, 0x10, RZ ;  /* 0x0000001013137824 */ /* 0x000fe200078e00ff */
[-C--:B----4-:R-:W-:Y:S02]  /*11620*/  LEA.HI.X R15, R9, R13.reuse, R15, 0x1, P1 ;  /* 0x0000000d090f7211 */ /* 0x090fe400008f0c0f */
[C---:B------:R-:W-:Y:S01]  /*11630*/  LEA R12, P1, R6.reuse, R12, 0x1 ;  /* 0x0000000c060c7211 */ /* 0x040fe200078208ff */
[----:B------:R1:W5:Y:S03]  /*11640*/  LDL.LU R9, [R1+0x240] ;  /* 0x0002400001097983 */ /* 0x0003660000300800 */
[----:B------:R-:W-:Y:S01]  /*11650*/  LEA.HI.X R13, R6, R13, R7, 0x1, P1 ;  /* 0x0000000d060d7211 */ /* 0x000fe200008f0c07 */
[----:B------:R-:W-:Y:S01]  /*11660*/  @P6 IMAD.MOV.U32 R7, RZ, RZ, R11 ;  /* 0x000000ffff076224 */ /* 0x000fe200078e000b */
[----:B------:R-:W-:-:S05]  /*11670*/  @P6 MOV R6, R10 ;  /* 0x0000000a00066202 */ /* 0x000fca0000000f00 */
[----:B------:R2:W-:Y:S04]  /*11680*/  @P6 STG.E.U16 desc[UR52][R6.64+0x2], R18 ;  /* 0x0000021206006986 */ /* 0x0005e8000c101534 */
[----:B------:R3:W-:Y:S01]  /*11690*/  STL.64 [R1+0x140], R14 ;  /* 0x0001400e01007387 */ /* 0x0007e20000100a00 */
[----:B--2---:R-:W-:-:S04]  /*116a0*/  IMAD.U32 R7, RZ, RZ, UR8 ;  /* 0x00000008ff077e24 */ /* 0x004fc8000f8e00ff */
[----:B------:R-:W-:Y:S01]  /*116b0*/  IMAD.SHL.U32 R7, R7, 0x200, RZ ;  /* 0x0000020007077824 */ /* 0x000fe200078e00ff */
[----:B---3--:R1:W5:Y:S04]  /*116c0*/  LDL.LU.64 R14, [R1+0x238] ;  /* 0x00023800010e7983 */ /* 0x0083680000300a00 */
[----:B------:R-:W2:Y:S01]  /*116d0*/  LDL R18, [R1+0x1c8] ;  /* 0x0001c80001127983 */ /* 0x000ea20000100800 */
[----:B------:R-:W-:-:S03]  /*116e0*/  IADD3 R6, P1, P6, R19, R4, R7 ;  /* 0x0000000413067210 */ /* 0x000fc60007e3e007 */
[----:B------:R-:W2:Y:S02]  /*116f0*/  LDL.LU R7, [R1+0x194] ;  /* 0x0001940001077983 */ /* 0x000ea40000300800 */
[----:B--2---:R-:W-:Y:S02]  /*11700*/  IADD3.X R7, R18, R5, R7, P1, P6 ;  /* 0x0000000512077210 */ /* 0x004fe40000fec407 */
[----:B------:R-:W-:Y:S02]  /*11710*/  IADD3 R18, P6, R10, R19, RZ ;  /* 0x000000130a127210 */ /* 0x000fe40007fde0ff */
[----:B------:R-:W2:Y:S01]  /*11720*/  LDL R19, [R1+0x1c8] ;  /* 0x0001c80001137983 */ /* 0x000ea20000100800 */
[----:B------:R-:W-:Y:S02]  /*11730*/  ISETP.GT.AND P1, PT, R3, 0x108, PT ;  /* 0x000001080300780c */ /* 0x000fe40003f24270 */
[----:B------:R-:W-:Y:S01]  /*11740*/  PRMT R3, R8, 0x7610, R3 ;  /* 0x0000761008037816 */ /* 0x000fe20000000003 */
[----:B------:R-:W-:Y:S01]  /*11750*/  BSSY B1, `(.L_x_94) ;  /* 0x000000a000017945 */ /* 0x000fe20003800000 */
[----:B--2---:R-:W-:-:S02]  /*11760*/  IMAD.X R19, R11, 0x1, R19, P6 ;  /* 0x000000010b137824 */ /* 0x004fc400030e0613 */
[----:B------:R1:W5:Y:S04]  /*11770*/  LDL.LU.64 R10, [R1+0x230] ;  /* 0x00023000010a7983 */ /* 0x0003680000300a00 */
[----:B------:R1:W5:Y:S01]  /*11780*/  LDL.LU R8, [R1+0x228] ;  /* 0x0002280001087983 */ /* 0x0003620000300800 */
[----:B------:R-:W-:-:S13]  /*11790*/  ISETP.GT.AND P6, PT, R0, RZ, P1 ;  /* 0x000000ff0000720c */ /* 0x000fda0000fc4270 */
[----:B-1----:R-:W-:Y:S05]  /*117a0*/  @!P6 BRA `(.L_x_95) ;  /* 0x000000000010e947 */ /* 0x002fea0003800000 */
[----:B------:R1:W-:Y:S04]  /*117b0*/  STL [R1+0x228], R2 ;  /* 0x0002280201007387 */ /* 0x0003e80000100800 */
[----:B-1----:R-:W2:Y:S04]  /*117c0*/  LDL.LU.64 R2, [R1+0x140] ;  /* 0x0001400001027983 */ /* 0x002ea80000300a00 */
[----:B--2---:R1:W5:Y:S04]  /*117d0*/  LDG.E.LTC128B.U16 R3, desc[UR52][R2.64] ;  /* 0x0000003402037981 */ /* 0x004368000c1e1520 */
[----:B------:R1:W5:Y:S02]  /*117e0*/  LDL.LU R2, [R1+0x228] ;  /* 0x0002280001027983 */ /* 0x0003640000300800 */
.L_x_95:
[----:B------:R-:W-:Y:S05]  /*117f0*/  BSYNC B1 ;  /* 0x0000000000017941 */ /* 0x000fea0003800000 */
.L_x_94:
        /* <DEDUP_REMOVED lines=10> */
[----:B---3--:R-:W-:Y:S02]  /*118a0*/  F2FP.BF16.F32.PACK_AB R6, RZ, R7 ;  /* 0x00000007ff06723e */ /* 0x008fe400000010ff */
[----:B------:R2:W5:Y:S02]  /*118b0*/  LDL.LU R7, [R1+0x234] ;  /* 0x0002340001077983 */ /* 0x0005640000300800 */
[----:B----4-:R-:W-:Y:S02]  /*118c0*/  PRMT R5, R6, 0x7610, R5 ;  /* 0x0000761006057816 */ /* 0x010fe40000000005 */
[----:B------:R2:W5:Y:S02]  /*118d0*/  LDL.LU R6, [R1+0x230] ;  /* 0x0002300001067983 */ /* 0x0005640000300800 */
[----:B0-----:R-:W-:-:S02]  /*118e0*/  PRMT R4, R5, 0x7610, R4 ;  /* 0x0000761005047816 */ /* 0x001fc40000000004 */
[----:B------:R2:W5:Y:S04]  /*118f0*/  LDL.LU R5, [R1+0x22c] ;  /* 0x00022c0001057983 */ /* 0x0005680000300800 */
[----:B------:R0:W-:Y:S04]  /*11900*/  @P6 STG.E.U16 desc[UR52][R18.64], R4 ;  /* 0x0000000412006986 */ /* 0x0001e8000c101534 */
[----:B0-----:R2:W5:Y:S01]  /*11910*/  LDL.LU R4, [R1+0x228] ;  /* 0x0002280001047983 */ /* 0x0015620000300800 */
[----:B------:R-:W-:Y:S01]  /*11920*/  ISETP.GT.AND P6, PT, R0, 0x1, P1 ;  /* 0x000000010000780c */ /* 0x000fe20000fc4270 */
[----:B------:R-:W-:-:S12]  /*11930*/  BSSY B1, `(.L_x_96) ;  /* 0x0000003000017945 */ /* 0x000fd80003800000 */
[----:B--2---:R-:W-:Y:S05]  /*11940*/  @!P6 BRA `(.L_x_97) ;  /* 0x000000000004e947 */ /* 0x004fea0003800000 */
[----:B------:R0:W5:Y:S02]  /*11950*/  LDG.E.LTC128B.U16 R3, desc[UR52][R12.64+0x2] ;  /* 0x000002340c037981 */ /* 0x000164000c1e1520 */
.L_x_97:
[----:B------:R-:W-:Y:S05]  /*11960*/  BSYNC B1 ;  /* 0x0000000000017941 */ /* 0x000fea0003800000 */
.L_x_96:
[----:B-----5:R-:W-:Y:S04]  /*11970*/  STL [R1+0x238], R8 ;  /* 0x0002380801007387 */ /* 0x020fe80000100800 */
[----:B------:R2:W-:Y:S04]  /*11980*/  STL [R1+0x234], R7 ;  /* 0x0002340701007387 */ /* 0x0005e80000100800 */
[----:B--2---:R-:W2:Y:S01]  /*11990*/  LDL.LU R7, [R1+0x14c] ;  /* 0x00014c0001077983 */ /* 0x004ea20000300800 */
[----:B------:R-:W-:-:S03]  /*119a0*/  SHF.L.U32 R8, R3, 0x10, RZ ;  /* 0x0000001003087819 */ /* 0x000fc600000006ff */
[----:B------:R3:W-:Y:S02]  /*119b0*/  STL [R1+0x230], R6 ;  /* 0x0002300601007387 */ /* 0x0007e40000100800 */
[----:B------:R-:W-:Y:S02]  /*119c0*/  FMUL R8, R8, R16 ;  /* 0x0000001008087220 */ /* 0x000fe40000400000 */
        /* <DEDUP_REMOVED lines=8> */
[----:B-1----:R-:W-:-:S02]  /*11a50*/  PRMT R4, R5, 0x7610, R4 ;  /* 0x0000761005047816 */ /* 0x002fc40000000004 */
[----:B------:R2:W5:Y:S04]  /*11a60*/  LDL.LU R5, [R1+0x22c] ;  /* 0x00022c0001057983 */ /* 0x0005680000300800 */
[----:B------:R1:W-:Y:S04]  /*11a70*/  @P6 STG.E.U16 desc[UR52][R18.64+0x2], R4 ;  /* 0x0000020412006986 */ /* 0x0003e8000c101534 */
[----:B-1----:R2:W5:Y:S01]  /*11a80*/  LDL.LU R4, [R1+0x228] ;  /* 0x0002280001047983 */ /* 0x0025620000300800 */
[----:B------:R-:W-:Y:S01]  /*11a90*/  ISETP.GT.AND P6, PT, R0, 0x8, P2 ;  /* 0x000000080000780c */ /* 0x000fe200017c4270 */
[----:B------:R-:W-:-:S12]  /*11aa0*/  BSSY B1, `(.L_x_98) ;  /* 0x0000003000017945 */ /* 0x000fd80003800000 */
[----:B--2---:R-:W-:Y:S05]  /*11ab0*/  @!P6 BRA `(.L_x_99) ;  /* 0x000000000004e947 */ /* 0x004fea0003800000 */
[----:B------:R1:W5:Y:S02]  /*11ac0*/  LDG.E.LTC128B.U16 R3, desc[UR52][R14.64+0x10] ;  /* 0x000010340e037981 */ /* 0x000364000c1e1520 */
.L_x_99:
[----:B------:R-:W-:Y:S05]  /*11ad0*/  BSYNC B1 ;  /* 0x0000000000017941 */ /* 0x000fea0003800000 */
.L_x_98:
[----:B------:R-:W2:Y:S01]  /*11ae0*/  LDL.LU R19, [R1+0x150] ;  /* 0x0001500001137983 */ /* 0x000ea20000300800 */
[----:B-----5:R-:W-:-:S03]  /*11af0*/  IMAD.U32 R18, R3, 0x10000, RZ ;  /* 0x0001000003127824 */ /* 0x020fc600078e00ff */
[----:B------:R3:W-:Y:S01]  /*11b00*/  STL [R1+0x228], R4 ;  /* 0x0002280401007387 */ /* 0x0007e20000100800 */
[----:B------:R-:W-:-:S04]  /*11b10*/  FMUL R18, R18, R16 ;  /* 0x0000001012127220 */ /* 0x000fc80000400000 */
[----:B--2---:R-:W-:-:S05]  /*11b20*/  FFMA R18, R19, R2, R18 ;  /* 0x0000000213127223 */ /* 0x004fca0000000012 */
[----:B------:R-:W-:-:S04]  /*11b30*/  F2FP.BF16.F32.PACK_AB R18, RZ, R18 ;  /* 0x00000012ff12723e */ /* 0x000fc800000010ff */
[----:B---3--:R-:W-:Y:S02]  /*11b40*/  PRMT R4, R18, 0x7610, R4 ;  /* 0x0000761012047816 */ /* 0x008fe40000000004 */
[----:B------:R-:W2:Y:S01]  /*11b50*/  LDL.64 R18, [R1+0x180] ;  /* 0x0001800001127983 */ /* 0x000ea20000100a00 */
[----:B------:R-:W-:Y:S03]  /*11b60*/  BSSY B1, `(.L_x_100) ;  /* 0x0000006000017945 */ /* 0x000fe60003800000 */
[----:B--2---:R2:W-:Y:S04]  /*11b70*/  @P6 STG.E.U16 desc[UR52][R18.64+0x10], R4 ;  /* 0x0000100412006986 */ /* 0x0045e8000c101534 */
[----:B--2---:R2:W5:Y:S01]  /*11b80*/  LDL.LU R4, [R1+0x228] ;  /* 0x0002280001047983 */ /* 0x0045620000300800 */
[----:B------:R-:W-:-:S13]  /*11b90*/  ISETP.GT.AND P6, PT, R0, 0x9, P2 ;  /* 0x000000090000780c */ /* 0x000fda00017c4270 */
[----:B--2---:R-:W-:Y:S05]  /*11ba0*/  @!P6 BRA `(.L_x_101) ;  /* 0x000000000004e947 */ /* 0x004fea0003800000 */
[----:B------:R2:W5:Y:S02]  /*11bb0*/  LDG.E.LTC128B.U16 R3, desc[UR52][R14.64+0x12] ;  /* 0x000012340e037981 */ /* 0x000564000c1e1520 */
.L_x_101:
[----:B------:R-:W-:Y:S05]  /*11bc0*/  BSYNC B1 ;  /* 0x0000000000017941 */ /* 0x000fea0003800000 */
.L_x_100:
[----:B------:R3:W-:Y:S04]  /*11bd0*/  STL [R1+0x240], R10 ;  /* 0x0002400a01007387 */ /* 0x0007e80000100800 */
[----:B---3--:R-:W3:Y:S04]  /*11be0*/  LDL.LU R10, [R1+0x154] ;  /* 0x00015400010a7983 */ /* 0x008ee80000300800 */
[----:B------:R-:W-:Y:S04]  /*11bf0*/  STL [R1+0x23c], R9 ;  /* 0x00023c0901007387 */ /* 0x000fe80000100800 */
[----:B------:R-:W-:Y:S04]  /*11c00*/  STL [R1+0x238], R8 ;  /* 0x0002380801007387 */ /* 0x000fe80000100800 */
[----:B------:R4:W-:Y:S04]  /*11c10*/  STL.64 [R1+0x230], R6 ;  /* 0x0002300601007387 */ /* 0x0009e80000100a00 */
[----:B----4-:R-:W4:Y:S04]  /*11c20*/  LDL.LU.64 R6, [R1+0x180] ;  /* 0x0001800001067983 */ /* 0x010f280000300a00 */
[----:B-----5:R0:W-:Y:S02]  /*11c30*/  STL.64 [R1+0x228], R4 ;  /* 0x0002280401007387 */ /* 0x0201e40000100a00 */
[----:B0-----:R-:W-:-:S04]  /*11c40*/  IMAD.U32 R5, R3, 0x10000, RZ ;  /* 0x0001000003057824 */ /* 0x001fc800078e00ff */
[----:B------:R-:W-:-:S04]  /*11c50*/  FMUL R5, R5, R16 ;  /* 0x0000001005057220 */ /* 0x000fc80000400000 */
[----:B---3--:R-:W-:Y:S01]  /*11c60*/  FFMA R10, R10, R2, R5 ;  /* 0x000000020a0a7223 */ /* 0x008fe20000000005 */
[----:B------:R-:W-:-:S04]  /*11c70*/  IMAD.U32 R5, RZ, RZ, UR8 ;  /* 0x00000008ff057e24 */ /* 0x000fc8000f8e00ff */
[----:B------:R-:W-:Y:S01]  /*11c80*/  F2FP.BF16.F32.PACK_AB R9, RZ, R10 ;  /* 0x0000000aff09723e */ /* 0x000fe200000010ff */
[----:B------:R-:W-:Y:S01]  /*11c90*/  IMAD.SHL.U32 R5, R5, 0x10, RZ ;  /* 0x0000001005057824 */ /* 0x000fe200078e00ff */
[----:B------:R0:W5:Y:S02]  /*11ca0*/  LDL.LU R10, [R1+0x240] ;  /* 0x00024000010a7983 */ /* 0x0001640000300800 */
[----:B------:R-:W-:Y:S02]  /*11cb0*/  PRMT R8, R9, 0x7610, R8 ;  /* 0x0000761009087816 */ /* 0x000fe40000000008 */
[----:B------:R0:W5:Y:S02]  /*11cc0*/  LDL.LU R9, [R1+0x23c] ;  /* 0x00023c0001097983 */ /* 0x0001640000300800 */
[----:B------:R-:W-:Y:S02]  /*11cd0*/  PRMT R4, R8, 0x7610, R4 ;  /* 0x0000761008047816 */ /* 0x000fe40000000004 */
[----:B------:R0:W5:Y:S04]  /*11ce0*/  LDL.LU R8, [R1+0x238] ;  /* 0x0002380001087983 */ /* 0x0001680000300800 */
[----:B------:R4:W-:Y:S02]  /*11cf0*/  @P6 STG.E.U16 desc[UR52][R18.64+0x12], R4 ;  /* 0x0000120412006986 */ /* 0x0009e4000c101534 */
[----:B----4-:R-:W-:-:S02]  /*11d00*/  IADD3 R4, P6, R5, R6, RZ ;  /* 0x0000000605047210 */ /* 0x010fc40007fde0ff */
[----:B------:R-:W3:Y:S01]  /*11d10*/  LDL.LU R5, [R1+0x1c8] ;  /* 0x0001c80001057983 */ /* 0x000ee20000300800 */
[----:B------:R-:W-:Y:S02]  /*11d20*/  BSSY B1, `(.L_x_102) ;  /* 0x0000008000017945 */ /* 0x000fe40003800000 */
[----:B---3--:R-:W-:Y:S02]  /*11d30*/  IMAD.X R5, R5, 0x1, R7, P6 ;  /* 0x0000000105057824 */ /* 0x008fe400030e0607 */
[----:B------:R0:W5:Y:S04]  /*11d40*/  LDL.LU.64 R6, [R1+0x230] ;  /* 0x0002300001067983 */ /* 0x0001680000300a00 */
[----:B------:R3:W-:Y:S04]  /*11d50*/  STL.64 [R1+0x140], R4 ;  /* 0x0001400401007387 */ /* 0x0007e80000100a00 */
[----:B---3--:R0:W5:Y:S01]  /*11d60*/  LDL.LU.64 R4, [R1+0x228] ;  /* 0x0002280001047983 */ /* 0x0081620000300a00 */
[----:B------:R-:W-:-:S13]  /*11d70*/  ISETP.GT.AND P6, PT, R0, 0x8, P1 ;  /* 0x000000080000780c */ /* 0x000fda0000fc4270 */
[----:B0-----:R-:W-:Y:S05]  /*11d80*/  @!P6 BRA `(.L_x_103) ;  /* 0x000000000004e947 */ /* 0x001fea0003800000 */
[----:B------:R0:W5:Y:S02]  /*11d90*/  LDG.E.LTC128B.U16 R3, desc[UR52][R12.64+0x10] ;  /* 0x000010340c037981 */ /* 0x000164000c1e1520 */
.L_x_103:
[----:B------:R-:W-:Y:S05]  /*11da0*/  BSYNC B1 ;  /* 0x0000000000017941 */ /* 0x000fea0003800000 */
.L_x_102:
[----:B-----5:R-:W-:Y:S04]  /*11db0*/  STL [R1+0x244], R10 ;  /* 0x0002440a01007387 */ /* 0x020fe80000100800 */
[----:B------:R3:W-:Y:S04]  /*11dc0*/  STL [R1+0x240], R9 ;  /* 0x0002400901007387 */ /* 0x0007e80000100800 */
[----:B---3--:R-:W3:Y:S04]  /*11dd0*/  LDL.LU R9, [R1+0x158] ;  /* 0x0001580001097983 */ /* 0x008ee80000300800 */
[----:B------:R-:W-:Y:S04]  /*11de0*/  STL [R1+0x23c], R8 ;  /* 0x00023c0801007387 */ /* 0x000fe80000100800 */
[----:B------:R-:W-:Y:S04]  /*11df0*/  STL [R1+0x238], R5 ;  /* 0x0002380501007387 */ /* 0x000fe80000100800 */
[----:B------:R4:W-:Y:S04]  /*11e00*/  STL.64 [R1+0x230], R6 ;  /* 0x0002300601007387 */ /* 0x0009e80000100a00 */
[----:B----4-:R-:W4:Y:S01]  /*11e10*/  LDL.LU.64 R6, [R1+0x140] ;  /* 0x0001400001067983 */ /* 0x010f220000300a00 */
[----:B------:R-:W-:-:S03]  /*11e20*/  SHF.L.U32 R10, R3, 0x10, RZ ;  /* 0x00000010030a7819 */ /* 0x000fc600000006ff */
[----:B------:R1:W-:Y:S02]  /*11e30*/  STL [R1+0x228], R4 ;  /* 0x0002280401007387 */ /* 0x0003e40000100800 */
[----:B------:R-:W-:-:S04]  /*11e40*/  FMUL R10, R10, R16 ;  /* 0x000000100a0a7220 */ /* 0x000fc80000400000 */
[----:B---3--:R-:W-:Y:S02]  /*11e50*/  FFMA R9, R9, R2, R10 ;  /* 0x0000000209097223 */ /* 0x008fe4000000000a */
[----:B------:R3:W5:Y:S03]  /*11e60*/  LDL.LU R10, [R1+0x244] ;  /* 0x00024400010a7983 */ /* 0x0007660000300800 */
[----:B------:R-:W-:Y:S02]  /*11e70*/  F2FP.BF16.F32.PACK_AB R8, RZ, R9 ;  /* 0x00000009ff08723e */ /* 0x000fe400000010ff */
[----:B------:R3:W5:Y:S02]  /*11e80*/  LDL.LU R9, [R1+0x240] ;  /* 0x0002400001097983 */ /* 0x0007640000300800 */
[----:B------:R-:W-:Y:S02]  /*11e90*/  PRMT R5, R8, 0x7610, R5 ;  /* 0x0000761008057816 */ /* 0x000fe40000000005 */
[----:B------:R3:W5:Y:S02]  /*11ea0*/  LDL.LU R8, [R1+0x23c] ;  /* 0x00023c0001087983 */ /* 0x0007640000300800 */
[----:B-1----:R-:W-:-:S02]  /*11eb0*/  PRMT R4, R5, 0x7610, R4 ;  /* 0x0000761005047816 */ /* 0x002fc40000000004 */
[----:B------:R3:W5:Y:S04]  /*11ec0*/  LDL.LU R5, [R1+0x238] ;  /* 0x0002380001057983 */ /* 0x0007680000300800 */
[----:B----4-:R1:W-:Y:S04]  /*11ed0*/  @P6 STG.E.U16 desc[UR52][R6.64+0x10], R4 ;  /* 0x0000100406006986 */ /* 0x0103e8000c101534 */
[----:B-1----:R3:W5:Y:S04]  /*11ee0*/  LDL.LU.64 R6, [R1+0x230] ;  /* 0x0002300001067983 */ /* 0x0027680000300a00 */
[----:B------:R3:W5:Y:S01]  /*11ef0*/  LDL.LU R4, [R1+0x228] ;  /* 0x0002280001047983 */ /* 0x0007620000300800 */
[----:B------:R-:W-:Y:S01]  /*11f00*/  ISETP.GT.AND P6, PT, R0, 0x9, P1 ;  /* 0x000000090000780c */ /* 0x000fe20000fc4270 */
[----:B------:R-:W-:-:S12]  /*11f10*/  BSSY B1, `(.L_x_104) ;  /* 0x0000003000017945 */ /* 0x000fd80003800000 */
[----:B---3--:R-:W-:Y:S05]  /*11f20*/  @!P6 BRA `(.L_x_105) ;  /* 0x000000000004e947 */ /* 0x008fea0003800000 */
[----:B------:R1:W5:Y:S02]  /*11f30*/  LDG.E.LTC128B.U16 R3, desc[UR52][R12.64+0x12] ;  /* 0x000012340c037981 */ /* 0x000364000c1e1520 */
.L_x_105:
[----:B------:R-:W-:Y:S05]  /*11f40*/  BSYNC B1 ;  /* 0x0000000000017941 */ /* 0x000fea0003800000 */
.L_x_104:
        /* <DEDUP_REMOVED lines=12> */
[----:B0-----:R-:W-:Y:S02]  /*12010*/  PRMT R5, R8, 0x7610, R5 ;  /* 0x0000761008057816 */ /* 0x001fe40000000005 */
[----:B------:R3:W5:Y:S02]  /*12020*/  LDL.LU R8, [R1+0x230] ;  /* 0x0002300001087983 */ /* 0x0007640000300800 */
[----:B--2---:R-:W-:-:S02]  /*12030*/  PRMT R4, R5, 0x7610, R4 ;  /* 0x0000761005047816 */ /* 0x004fc40000000004 */
[----:B------:R3:W5:Y:S04]  /*12040*/  LDL.LU R5, [R1+0x22c] ;  /* 0x00022c0001057983 */ /* 0x0007680000300800 */
[----:B------:R0:W-:Y:S04]  /*12050*/  @P6 STG.E.U16 desc[UR52][R6.64+0x12], R4 ;  /* 0x0000120406006986 */ /* 0x0001e8000c101534 */
[----:B0-----:R3:W5:Y:S01]  /*12060*/  LDL.LU R4, [R1+0x228] ;  /* 0x0002280001047983 */ /* 0x0017620000300800 */
[----:B------:R-:W-:Y:S01]  /*12070*/  ISETP.GT.AND P6, PT, R0, 0x10, P2 ;  /* 0x000000100000780c */ /* 0x000fe200017c4270 */
[----:B------:R-:W-:-:S12]  /*12080*/  BSSY B1, `(.L_x_106) ;  /* 0x0000003000017945 */ /* 0x000fd80003800000 */
[----:B---3--:R-:W-:Y:S05]  /*12090*/  @!P6 BRA `(.L_x_107) ;  /* 0x000000000004e947 */ /* 0x008fea0003800000 */
[----:B------:R0:W5:Y:S02]  /*120a0*/  LDG.E.LTC128B.U16 R3, desc[UR52][R14.64+0x20] ;  /* 0x000020340e037981 */ /* 0x000164000c1e1520 */
.L_x_107:
[----:B------:R-:W-:Y:S05]  /*120b0*/  BSYNC B1 ;  /* 0x0000000000017941 */ /* 0x000fea0003800000 */
.L_x_106:
        /* <DEDUP_REMOVED lines=22> */
.L_x_109:
[----:B------:R-:W-:Y:S05]  /*12220*/  BSYNC B1 ;  /* 0x0000000000017941 */ /* 0x000fea0003800000 */
.L_x_108:
        /* <DEDUP_REMOVED lines=22> */
.L_x_111:
[----:B------:R-:W-:Y:S05]  /*12390*/  BSYNC B1 ;  /* 0x0000000000017941 */ /* 0x000fea0003800000 */
.L_x_110:
[----:B------:R-:W-:Y:S04]  /*123a0*/  STL [R1+0x238], R10 ;  /* 0x0002380a01007387 */ /* 0x000fe80000100800 */
[----:B------:R2:W-:Y:S04]  /*123b0*/  STL [R1+0x234], R9 ;  /* 0x0002340901007387 */ /* 0x0005e80000100800 */
[----:B--2---:R-:W2:Y:S01]  /*123c0*/  LDL.LU R9, [R1+0x168] ;  /* 0x0001680001097983 */ /* 0x004ea20000300800 */
[----:B-----5:R-:W-:-:S03]  /*123d0*/  IMAD.U32 R10, R3, 0x10000, RZ ;  /* 0x00010000030a7824 */ /* 0x020fc600078e00ff */
        /* <DEDUP_REMOVED lines=18> */
.L_x_113:
[----:B------:R-:W-:Y:S05]  /*12500*/  BSYNC B1 ;  /* 0x0000000000017941 */ /* 0x000fea0003800000 */
.L_x_112:
        /* <DEDUP_REMOVED lines=22> */
.L_x_115:
[----:B------:R-:W-:Y:S05]  /*12670*/  BSYNC B1 ;  /* 0x0000000000017941 */ /* 0x000fea0003800000 */
.L_x_114:
        /* <DEDUP_REMOVED lines=22> */
.L_x_117:
[----:B------:R-:W-:Y:S05]  /*127e0*/  BSYNC B1 ;  /* 0x0000000000017941 */ /* 0x000fea0003800000 */
.L_x_116:
        /* <DEDUP_REMOVED lines=22> */
.L_x_119:
[----:B------:R-:W-:Y:S05]  /*12950*/  BSYNC B1 ;  /* 0x0000000000017941 */ /* 0x000fea0003800000 */
.L_x_118:
        /* <DEDUP_REMOVED lines=22> */
.L_x_121:
[----:B------:R-:W-:Y:S05]  /*12ac0*/  BSYNC B1 ;  /* 0x0000000000017941 */ /* 0x000fea0003800000 */
.L_x_120:
        /* <DEDUP_REMOVED lines=22> */
.L_x_123:
[----:B------:R-:W-:Y:S05]  /*12c30*/  BSYNC B1 ;  /* 0x0000000000017941 */ /* 0x000fea0003800000 */
.L_x_122:
        /* <DEDUP_REMOVED lines=22> */
.L_x_125:
[----:B------:R-:W-:Y:S05]  /*12da0*/  BSYNC B1 ;  /* 0x0000000000017941 */ /* 0x000fea0003800000 */
.L_x_124:
        /* <DEDUP_REMOVED lines=22> */
.L_x_127:
[----:B------:R-:W-:Y:S05]  /*12f10*/  BSYNC B1 ;  /* 0x0000000000017941 */ /* 0x000fea0003800000 */
.L_x_126:
        /* <DEDUP_REMOVED lines=22> */
.L_x_129:
[----:B------:R-:W-:Y:S05]  /*13080*/  BSYNC B1 ;  /* 0x0000000000017941 */ /* 0x000fea0003800000 */
.L_x_128:
        /* <DEDUP_REMOVED lines=22> */
.L_x_131:
[----:B------:R-:W-:Y:S05]  /*131f0*/  BSYNC B1 ;  /* 0x0000000000017941 */ /* 0x000fea0003800000 */
.L_x_130:
        /* <DEDUP_REMOVED lines=22> */
.L_x_133:
[----:B------:R-:W-:Y:S05]  /*13360*/  BSYNC B1 ;  /* 0x0000000000017941 */ /* 0x000fea0003800000 */
.L_x_132:
        /* <DEDUP_REMOVED lines=22> */
.L_x_135:
[----:B------:R-:W-:Y:S05]  /*134d0*/  BSYNC B1 ;  /* 0x0000000000017941 */ /* 0x000fea0003800000 */
.L_x_134:
        /* <DEDUP_REMOVED lines=22> */
.L_x_137:
[----:B------:R-:W-:Y:S05]  /*13640*/  BSYNC B1 ;  /* 0x0000000000017941 */ /* 0x000fea0003800000 */
.L_x_136:
        /* <DEDUP_REMOVED lines=22> */
.L_x_139:
[----:B------:R-:W-:Y:S05]  /*137b0*/  BSYNC B1 ;  /* 0x0000000000017941 */ /* 0x000fea0003800000 */
.L_x_138:
[----:B------:R-:W-:Y:S04]  /*137c0*/  STL [R1+0x238], R10 ;  /* 0x0002380a01007387 */ /* 0x000fe80000100800 */
[----:B------:R2:W-:Y:S04]  /*137d0*/  STL [R1+0x234], R9 ;  /* 0x0002340901007387 */ /* 0x0005e80000100800 */
[----:B--2---:R-:W2:Y:S01]  /*137e0*/  LDL.LU R9, [R1+0x120] ;  /* 0x0001200001097983 */ /* 0x004ea20000300800 */
[----:B-----5:R-:W-:-:S03]  /*137f0*/  SHF.L.U32 R10, R3, 0x10, RZ ;  /* 0x00000010030a7819 */ /* 0x020fc600000006ff */
        /* <DEDUP_REMOVED lines=18> */
.L_x_141:
[----:B------:R-:W-:Y:S05]  /*13920*/  BSYNC B1 ;  /* 0x0000000000017941 */ /* 0x000fea0003800000 */
.L_x_140:
        /* <DEDUP_REMOVED lines=22> */
.L_x_143:
[----:B------:R-:W-:Y:S05]  /*13a90*/  BSYNC B1 ;  /* 0x0000000000017941 */ /* 0x000fea0003800000 */
.L_x_142:
        /* <DEDUP_REMOVED lines=22> */
.L_x_145:
[----:B------:R-:W-:Y:S05]  /*13c00*/  BSYNC B1 ;  /* 0x0000000000017941 */ /* 0x000fea0003800000 */
.L_x_144:
        /* <DEDUP_REMOVED lines=22> */
.L_x_147:
[----:B------:R-:W-:Y:S05]  /*13d70*/  BSYNC B1 ;  /* 0x0000000000017941 */ /* 0x000fea0003800000 */
.L_x_146:
        /* <DEDUP_REMOVED lines=22> */
.L_x_149:
[----:B------:R-:W-:Y:S05]  /*13ee0*/  BSYNC B1 ;  /* 0x0000000000017941 */ /* 0x000fea0003800000 */
.L_x_148:
        /* <DEDUP_REMOVED lines=22> */
.L_x_151:
[----:B------:R-:W-:Y:S05]  /*14050*/  BSYNC B1 ;  /* 0x0000000000017941 */ /* 0x000fea0003800000 */
.L_x_150:
        /* <DEDUP_REMOVED lines=22> */
.L_x_153:
[----:B------:R-:W-:Y:S05]  /*141c0*/  BSYNC B1 ;  /* 0x0000000000017941 */ /* 0x000fea0003800000 */
.L_x_152:
        /* <DEDUP_REMOVED lines=22> */
.L_x_155:
[----:B------:R-:W-:Y:S05]  /*14330*/  BSYNC B1 ;  /* 0x0000000000017941 */ /* 0x000fea0003800000 */
.L_x_154:
        /* <DEDUP_REMOVED lines=22> */
.L_x_157:
[----:B------:R-:W-:Y:S05]  /*144a0*/  BSYNC B1 ;  /* 0x0000000000017941 */ /* 0x000fea0003800000 */
.L_x_156:
        /* <DEDUP_REMOVED lines=22> */
.L_x_159:
[----:B------:R-:W-:Y:S05]  /*14610*/  BSYNC B1 ;  /* 0x0000000000017941 */ /* 0x000fea0003800000 */
.L_x_158:
[----:B------:R-:W-:Y:S04]  /*14620*/  STL [R1+0x238], R10 ;  /* 0x0002380a01007387 */ /* 0x000fe80000100800 */
[----:B-----5:R2:W-:Y:S04]  /*14630*/  STL [R1+0x234], R7 ;  /* 0x0002340701007387 */ /* 0x0205e80000100800 */
        /* <DEDUP_REMOVED lines=20> */
.L_x_161:
[----:B------:R-:W-:Y:S05]  /*14780*/  BSYNC B1 ;  /* 0x0000000000017941 */ /* 0x000fea0003800000 */
.L_x_160:
        /* <DEDUP_REMOVED lines=22> */
.L_x_163:
[----:B------:R-:W-:Y:S05]  /*148f0*/  BSYNC B1 ;  /* 0x0000000000017941 */ /* 0x000fea0003800000 */
.L_x_162:
[----:B------:R-:W-:Y:S04]  /*14900*/  STL [R1+0x238], R8 ;  /* 0x0002380801007387 */ /* 0x000fe80000100800 */
[----:B-----5:R2:W-:Y:S04]  /*14910*/  STL [R1+0x234], R7 ;  /* 0x0002340701007387 */ /* 0x0205e80000100800 */
        /* <DEDUP_REMOVED lines=20> */
.L_x_165:
[----:B------:R-:W-:Y:S05]  /*14a60*/  BSYNC B1 ;  /* 0x0000000000017941 */ /* 0x000fea0003800000 */
.L_x_164:
        /* <DEDUP_REMOVED lines=22> */
.L_x_167:
[----:B------:R-:W-:Y:S05]  /*14bd0*/  BSYNC B1 ;  /* 0x0000000000017941 */ /* 0x000fea0003800000 */
.L_x_166:
        /* <DEDUP_REMOVED lines=22> */
.L_x_169:
[----:B------:R-:W-:Y:S05]  /*14d40*/  BSYNC B1 ;  /* 0x0000000000017941 */ /* 0x000fea0003800000 */
.L_x_168:
        /* <DEDUP_REMOVED lines=22> */
.L_x_171:
[----:B------:R-:W-:Y:S05]  /*14eb0*/  BSYNC B1 ;  /* 0x0000000000017941 */ /* 0x000fea0003800000 */
.L_x_170:
        /* <DEDUP_REMOVED lines=22> */
.L_x_173:
[----:B------:R-:W-:Y:S05]  /*15020*/  BSYNC B1 ;  /* 0x0000000000017941 */ /* 0x000fea0003800000 */
.L_x_172:
        /* <DEDUP_REMOVED lines=22> */
.L_x_175:
[----:B------:R-:W-:Y:S05]  /*15190*/  BSYNC B1 ;  /* 0x0000000000017941 */ /* 0x000fea0003800000 */
.L_x_174:
        /* <DEDUP_REMOVED lines=22> */
.L_x_177:
[----:B------:R-:W-:Y:S05]  /*15300*/  BSYNC B1 ;  /* 0x0000000000017941 */ /* 0x000fea0003800000 */
.L_x_176:
        /* <DEDUP_REMOVED lines=22> */
.L_x_179:
[----:B------:R-:W-:Y:S05]  /*15470*/  BSYNC B1 ;  /* 0x0000000000017941 */ /* 0x000fea0003800000 */
.L_x_178:
        /* <DEDUP_REMOVED lines=22> */
.L_x_181:
[----:B------:R-:W-:Y:S05]  /*155e0*/  BSYNC B1 ;  /* 0x0000000000017941 */ /* 0x000fea0003800000 */
.L_x_180:
        /* <DEDUP_REMOVED lines=22> */
.L_x_183:
[----:B------:R-:W-:Y:S05]  /*15750*/  BSYNC B1 ;  /* 0x0000000000017941 */ /* 0x000fea0003800000 */
.L_x_182:
        /* <DEDUP_REMOVED lines=22> */
.L_x_185:
[----:B------:R-:W-:Y:S05]  /*158c0*/  BSYNC B1 ;  /* 0x0000000000017941 */ /* 0x000fea0003800000 */
.L_x_184:
        /* <DEDUP_REMOVED lines=22> */
.L_x_187:
[----:B------:R-:W-:Y:S05]  /*15a30*/  BSYNC B1 ;  /* 0x0000000000017941 */ /* 0x000fea0003800000 */
.L_x_186:
        /* <DEDUP_REMOVED lines=22> */
.L_x_189:
[----:B------:R-:W-:Y:S05]  /*15ba0*/  BSYNC B1 ;  /* 0x0000000000017941 */ /* 0x000fea0003800000 */
.L_x_188:
        /* <DEDUP_REMOVED lines=22> */
.L_x_191:
[----:B------:R-:W-:Y:S05]  /*15d10*/  BSYNC B1 ;  /* 0x0000000000017941 */ /* 0x000fea0003800000 */
.L_x_190:
        /* <DEDUP_REMOVED lines=22> */
.L_x_193:
[----:B------:R-:W-:Y:S05]  /*15e80*/  BSYNC B1 ;  /* 0x0000000000017941 */ /* 0x000fea0003800000 */
.L_x_192:
        /* <DEDUP_REMOVED lines=22> */
.L_x_195:
[----:B------:R-:W-:Y:S05]  /*15ff0*/  BSYNC B1 ;  /* 0x0000000000017941 */ /* 0x000fea0003800000 */
.L_x_194:
        /* <DEDUP_REMOVED lines=22> */
.L_x_197:
[----:B------:R-:W-:Y:S05]  /*16160*/  BSYNC B1 ;  /* 0x0000000000017941 */ /* 0x000fea0003800000 */
.L_x_196:
        /* <DEDUP_REMOVED lines=22> */
.L_x_199:
[----:B------:R-:W-:Y:S05]  /*162d0*/  BSYNC B1 ;  /* 0x0000000000017941 */ /* 0x000fea0003800000 */
.L_x_198:
        /* <DEDUP_REMOVED lines=22> */
.L_x_201:
[----:B------:R-:W-:Y:S05]  /*16440*/  BSYNC B1 ;  /* 0x0000000000017941 */ /* 0x000fea0003800000 */
.L_x_200:
        /* <DEDUP_REMOVED lines=22> */
.L_x_203:
[----:B------:R-:W-:Y:S05]  /*165b0*/  BSYNC B1 ;  /* 0x0000000000017941 */ /* 0x000fea0003800000 */
.L_x_202:
        /* <DEDUP_REMOVED lines=22> */
.L_x_205:
[----:B------:R-:W-:Y:S05]  /*16720*/  BSYNC B1 ;  /* 0x0000000000017941 */ /* 0x000fea0003800000 */
.L_x_204:
        /* <DEDUP_REMOVED lines=22> */
.L_x_207:
[----:B------:R-:W-:Y:S05]  /*16890*/  BSYNC B1 ;  /* 0x0000000000017941 */ /* 0x000fea0003800000 */
.L_x_206:
        /* <DEDUP_REMOVED lines=22> */
.L_x_209:
[----:B------:R-:W-:Y:S05]  /*16a00*/  BSYNC B1 ;  /* 0x0000000000017941 */ /* 0x000fea0003800000 */
.L_x_208:
        /* <DEDUP_REMOVED lines=22> */
.L_x_211:
[----:B------:R-:W-:Y:S05]  /*16b70*/  BSYNC B1 ;  /* 0x0000000000017941 */ /* 0x000fea0003800000 */
.L_x_210:
        /* <DEDUP_REMOVED lines=22> */
.L_x_213:
[----:B------:R-:W-:Y:S05]  /*16ce0*/  BSYNC B1 ;  /* 0x0000000000017941 */ /* 0x000fea0003800000 */
.L_x_212:
        /* <DEDUP_REMOVED lines=22> */
.L_x_215:
[----:B------:R-:W-:Y:S05]  /*16e50*/  BSYNC B1 ;  /* 0x0000000000017941 */ /* 0x000fea0003800000 */
.L_x_214:
        /* <DEDUP_REMOVED lines=22> */
.L_x_217:
[----:B------:R-:W-:Y:S05]  /*16fc0*/  BSYNC B1 ;  /* 0x0000000000017941 */ /* 0x000fea0003800000 */
.L_x_216:
        /* <DEDUP_REMOVED lines=22> */
.L_x_219:
[----:B------:R-:W-:Y:S05]  /*17130*/  BSYNC B1 ;  /* 0x0000000000017941 */ /* 0x000fea0003800000 */
.L_x_218:
        /* <DEDUP_REMOVED lines=22> */
.L_x_221:
[----:B------:R-:W-:Y:S05]  /*172a0*/  BSYNC B1 ;  /* 0x0000000000017941 */ /* 0x000fea0003800000 */
.L_x_220:
        /* <DEDUP_REMOVED lines=22> */
.L_x_223:
[----:B------:R-:W-:Y:S05]  /*17410*/  BSYNC B1 ;  /* 0x0000000000017941 */ /* 0x000fea0003800000 */
.L_x_222:
        /* <DEDUP_REMOVED lines=22> */
.L_x_225:
[----:B------:R-:W-:Y:S05]  /*17580*/  BSYNC B1 ;  /* 0x0000000000017941 */ /* 0x000fea0003800000 */
.L_x_224:
        /* <DEDUP_REMOVED lines=22> */
.L_x_227:
[----:B------:R-:W-:Y:S05]  /*176f0*/  BSYNC B1 ;  /* 0x0000000000017941 */ /* 0x000fea0003800000 */
.L_x_226:
        /* <DEDUP_REMOVED lines=22> */
.L_x_229:
[----:B------:R-:W-:Y:S05]  /*17860*/  BSYNC B1 ;  /* 0x0000000000017941 */ /* 0x000fea0003800000 */
.L_x_228:
        /* <DEDUP_REMOVED lines=22> */
.L_x_231:
[----:B------:R-:W-:Y:S05]  /*179d0*/  BSYNC B1 ;  /* 0x0000000000017941 */ /* 0x000fea0003800000 */
.L_x_230:
        /* <DEDUP_REMOVED lines=22> */
.L_x_233:
[----:B------:R-:W-:Y:S05]  /*17b40*/  BSYNC B1 ;  /* 0x0000000000017941 */ /* 0x000fea0003800000 */
.L_x_232:
        /* <DEDUP_REMOVED lines=22> */
.L_x_235:
[----:B------:R-:W-:Y:S05]  /*17cb0*/  BSYNC B1 ;  /* 0x0000000000017941 */ /* 0x000fea0003800000 */
.L_x_234:
        /* <DEDUP_REMOVED lines=22> */
.L_x_237:
[----:B------:R-:W-:Y:S05]  /*17e20*/  BSYNC B1 ;  /* 0x0000000000017941 */ /* 0x000fea0003800000 */
.L_x_236:
        /* <DEDUP_REMOVED lines=22> */
.L_x_239:
[----:B------:R-:W-:Y:S05]  /*17f90*/  BSYNC B1 ;  /* 0x0000000000017941 */ /* 0x000fea0003800000 */
.L_x_238:
        /* <DEDUP_REMOVED lines=22> */
.L_x_241:
[----:B------:R-:W-:Y:S05]  /*18100*/  BSYNC B1 ;  /* 0x0000000000017941 */ /* 0x000fea0003800000 */
.L_x_240:
        /* <DEDUP_REMOVED lines=22> */
.L_x_243:
[----:B------:R-:W-:Y:S05]  /*18270*/  BSYNC B1 ;  /* 0x0000000000017941 */ /* 0x000fea0003800000 */
.L_x_242:
        /* <DEDUP_REMOVED lines=22> */
.L_x_245:
[----:B------:R-:W-:Y:S05]  /*183e0*/  BSYNC B1 ;  /* 0x0000000000017941 */ /* 0x000fea0003800000 */
.L_x_244:
        /* <DEDUP_REMOVED lines=22> */
.L_x_247:
[----:B------:R-:W-:Y:S05]  /*18550*/  BSYNC B1 ;  /* 0x0000000000017941 */ /* 0x000fea0003800000 */
.L_x_246:
        /* <DEDUP_REMOVED lines=22> */
.L_x_249:
[----:B------:R-:W-:Y:S05]  /*186c0*/  BSYNC B1 ;  /* 0x0000000000017941 */ /* 0x000fea0003800000 */
.L_x_248:
        /* <DEDUP_REMOVED lines=22> */
.L_x_251:
[----:B------:R-:W-:Y:S05]  /*18830*/  BSYNC B1 ;  /* 0x0000000000017941 */ /* 0x000fea0003800000 */
.L_x_250:
[----:B-----5:R-:W-:Y:S04]  /*18840*/  STL [R1+0x238], R8 ;  /* 0x0002380801007387 */ /* 0x020fe80000100800 */
[----:B------:R2:W-:Y:S04]  /*18850*/  STL [R1+0x234], R7 ;  /* 0x0002340701007387 */ /* 0x0005e80000100800 */
[----:B--2---:R-:W2:Y:S01]  /*18860*/  LDL.LU R7, [R1] ;  /* 0x0000000001077983 */ /* 0x004ea20000300800 */
        /* <DEDUP_REMOVED lines=19> */
.L_x_253:
[----:B------:R-:W-:Y:S05]  /*189a0*/  BSYNC B1 ;  /* 0x0000000000017941 */ /* 0x000fea0003800000 */
.L_x_252:
        /* <DEDUP_REMOVED lines=22> */
.L_x_255:
[----:B------:R-:W-:Y:S05]  /*18b10*/  BSYNC B1 ;  /* 0x0000000000017941 */ /* 0x000fea0003800000 */
.L_x_254:
        /* <DEDUP_REMOVED lines=22> */
.L_x_257:
[----:B------:R-:W-:Y:S05]  /*18c80*/  BSYNC B1 ;  /* 0x0000000000017941 */ /* 0x000fea0003800000 */
.L_x_256:
        /* <DEDUP_REMOVED lines=22> */
.L_x_259:
[----:B------:R-:W-:Y:S05]  /*18df0*/  BSYNC B1 ;  /* 0x0000000000017941 */ /* 0x000fea0003800000 */
.L_x_258:
        /* <DEDUP_REMOVED lines=22> */
.L_x_261:
[----:B------:R-:W-:Y:S05]  /*18f60*/  BSYNC B1 ;  /* 0x0000000000017941 */ /* 0x000fea0003800000 */
.L_x_260:
        /* <DEDUP_REMOVED lines=22> */
.L_x_263:
[----:B------:R-:W-:Y:S05]  /*190d0*/  BSYNC B1 ;  /* 0x0000000000017941 */ /* 0x000fea0003800000 */
.L_x_262:
        /* <DEDUP_REMOVED lines=22> */
.L_x_265:
[----:B------:R-:W-:Y:S05]  /*19240*/  BSYNC B1 ;  /* 0x0000000000017941 */ /* 0x000fea0003800000 */
.L_x_264:
        /* <DEDUP_REMOVED lines=22> */
.L_x_267:
[----:B------:R-:W-:Y:S05]  /*193b0*/  BSYNC B1 ;  /* 0x0000000000017941 */ /* 0x000fea0003800000 */
.L_x_266:
        /* <DEDUP_REMOVED lines=22> */
.L_x_269:
[----:B------:R-:W-:Y:S05]  /*19520*/  BSYNC B1 ;  /* 0x0000000000017941 */ /* 0x000fea0003800000 */
.L_x_268:
        /* <DEDUP_REMOVED lines=22> */
.L_x_271:
[----:B------:R-:W-:Y:S05]  /*19690*/  BSYNC B1 ;  /* 0x0000000000017941 */ /* 0x000fea0003800000 */
.L_x_270:
        /* <DEDUP_REMOVED lines=22> */
.L_x_273:
[----:B------:R-:W-:Y:S05]  /*19800*/  BSYNC B1 ;  /* 0x0000000000017941 */ /* 0x000fea0003800000 */
.L_x_272:
        /* <DEDUP_REMOVED lines=22> */
.L_x_275:
[----:B------:R-:W-:Y:S05]  /*19970*/  BSYNC B1 ;  /* 0x0000000000017941 */ /* 0x000fea0003800000 */
.L_x_274:
        /* <DEDUP_REMOVED lines=22> */
.L_x_277:
[----:B------:R-:W-:Y:S05]  /*19ae0*/  BSYNC B1 ;  /* 0x0000000000017941 */ /* 0x000fea0003800000 */
.L_x_276:
        /* <DEDUP_REMOVED lines=22> */
.L_x_279:
[----:B------:R-:W-:Y:S05]  /*19c50*/  BSYNC B1 ;  /* 0x0000000000017941 */ /* 0x000fea0003800000 */
.L_x_278:
        /* <DEDUP_REMOVED lines=22> */
.L_x_281:
[----:B------:R-:W-:Y:S05]  /*19dc0*/  BSYNC B1 ;  /* 0x0000000000017941 */ /* 0x000fea0003800000 */
.L_x_280:
        /* <DEDUP_REMOVED lines=22> */
.L_x_283:
[----:B------:R-:W-:Y:S05]  /*19f30*/  BSYNC B1 ;  /* 0x0000000000017941 */ /* 0x000fea0003800000 */
.L_x_282:
[----:B-----5:R2:W-:Y:S02]  /*19f40*/  STL [R1+0x228], R4 ;  /* 0x0002280401007387 */ /* 0x0205e40000100800 */
[----:B--2---:R-:W-:-:S05]  /*19f50*/  SHF.L.U32 R4, R3, 0x10, RZ ;  /* 0x0000001003047819 */ /* 0x004fca00000006ff */
[----:B------:R-:W-:-:S04]  /*19f60*/  FMUL R4, R4, R16 ;  /* 0x0000001004047220 */ /* 0x000fc80000400000 */
[----:B------:R-:W-:Y:S02]  /*19f70*/  FFMA R216, R216, R2, R4 ;  /* 0x00000002d8d87223 */ /* 0x000fe40000000004 */
[----:B------:R2:W5:Y:S01]  /*19f80*/  LDL.LU R4, [R1+0x228] ;  /* 0x0002280001047983 */ /* 0x0005620000300800 */
[----:B------:R-:W-:Y:S02]  /*19f90*/  BSSY B1, `(.L_x_284) ;  /* 0x0000006000017945 */ /* 0x000fe40003800000 */
[----:B------:R-:W-:-:S05]  /*19fa0*/  F2FP.BF16.F32.PACK_AB R216, RZ, R216 ;  /* 0x000000d8ffd8723e */ /* 0x000fca00000010ff */
[----:B------:R2:W-:Y:S01]  /*19fb0*/  @P6 STG.E.U16 desc[UR52][R18.64+0x80], R216 ;  /* 0x000080d812006986 */ /* 0x0005e2000c101534 */
[----:B------:R-:W-:-:S13]  /*19fc0*/  ISETP.GT.AND P6, PT, R0, 0x41, P2 ;  /* 0x000000410000780c */ /* 0x000fda00017c4270 */
[----:B--2---:R-:W-:Y:S05]  /*19fd0*/  @!P6 BRA `(.L_x_285) ;  /* 0x000000000004e947 */ /* 0x004fea0003800000 */
[----:B------:R2:W5:Y:S02]  /*19fe0*/  LDG.E.LTC128B.U16 R3, desc[UR52][R14.64+0x82] ;  /* 0x000082340e037981 */ /* 0x000564000c1e1520 */
.L_x_285:
[----:B------:R-:W-:Y:S05]  /*19ff0*/  BSYNC B1 ;  /* 0x0000000000017941 */ /* 0x000fea0003800000 */
.L_x_284:
[----:B-----5:R-:W-:Y:S01]  /*1a000*/  IMAD.U32 R216, R3, 0x10000, RZ ;  /* 0x0001000003d87824 */ /* 0x020fe200078e00ff */
[----:B------:R-:W-:Y:S03]  /*1a010*/  BSSY B1, `(.L_x_286) ;  /* 0x0000008000017945 */ /* 0x000fe60003800000 */
[----:B------:R-:W-:-:S04]  /*1a020*/  FMUL R216, R216, R16 ;  /* 0x00000010d8d87220 */ /* 0x000fc80000400000 */
[----:B------:R-:W-:-:S05]  /*1a030*/  FFMA R216, R217, R2, R216 ;  /* 0x00000002d9d87223 */ /* 0x000fca00000000d8 */
[----:B------:R-:W-:-:S05]  /*1a040*/  F2FP.BF16.F32.PACK_AB R216, RZ, R216 ;  /* 0x000000d8ffd8723e */ /* 0x000fca00000010ff */
[----:B------:R3:W-:Y:S01]  /*1a050*/  @P6 STG.E.U16 desc[UR52][R18.64+0x82], R216 ;  /* 0x000082d812006986 */ /* 0x0007e2000c101534 */
[----:B------:R-:W-:-:S13]  /*1a060*/  ISETP.GT.AND P6, PT, R0, 0x40, P1 ;  /* 0x000000400000780c */ /* 0x000fda0000fc4270 */
[----:B---3--:R-:W-:Y:S05]  /*1a070*/  @!P6 BRA `(.L_x_287) ;  /* 0x000000000004e947 */ /* 0x008fea0003800000 */
[----:B------:R3:W5:Y:S02]  /*1a080*/  LDG.E.LTC128B.U16 R3, desc[UR52][R12.64+0x80] ;  /* 0x000080340c037981 */ /* 0x000764000c1e1520 */
.L_x_287:
[----:B------:R-:W-:Y:S05]  /*1a090*/  BSYNC B1 ;  /* 0x0000000000017941 */ /* 0x000fea0003800000 */
.L_x_286:
[----:B-----5:R-:W-:Y:S01]  /*1a0a0*/  IMAD.U32 R216, R3, 0x10000, RZ ;  /* 0x0001000003d87824 */ /* 0x020fe200078e00ff */
[----:B------:R-:W-:Y:S03]  /*1a0b0*/  BSSY B1, `(.L_x_288) ;  /* 0x0000008000017945 */ /* 0x000fe60003800000 */
[----:B------:R-:W-:-:S04]  /*1a0c0*/  FMUL R216, R216, R16 ;  /* 0x00000010d8d87220 */ /* 0x000fc80000400000 */
[----:B------:R-:W-:-:S05]  /*1a0d0*/  FFMA R216, R218, R2, R216 ;  /* 0x00000002dad87223 */ /* 0x000fca00000000d8 */
[----:B------:R-:W-:-:S05]  /*1a0e0*/  F2FP.BF16.F32.PACK_AB R216, RZ, R216 ;  /* 0x000000d8ffd8723e */ /* 0x000fca00000010ff */
[----:B------:R4:W-:Y:S01]  /*1a0f0*/  @P6 STG.E.U16 desc[UR52][R6.64+0x80], R216 ;  /* 0x000080d806006986 */ /* 0x0009e2000c101534 */
[----:B------:R-:W-:-:S13]  /*1a100*/  ISETP.GT.AND P6, PT, R0, 0x41, P1 ;  /* 0x000000410000780c */ /* 0x000fda0000fc4270 */
[----:B----4-:R-:W-:Y:S05]  /*1a110*/  @!P6 BRA `(.L_x_289) ;  /* 0x000000000004e947 */ /* 0x010fea0003800000 */
[----:B------:R4:W5:Y:S02]  /*1a120*/  LDG.E.LTC128B.U16 R3, desc[UR52][R12.64+0x82] ;  /* 0x000082340c037981 */ /* 0x000964000c1e1520 */
.L_x_289:
[----:B------:R-:W-:Y:S05]  /*1a130*/  BSYNC B1 ;  /* 0x0000000000017941 */ /* 0x000fea0003800000 */
.L_x_288:
[----:B-----5:R-:W-:Y:S01]  /*1a140*/  IMAD.U32 R216, R3, 0x10000, RZ ;  /* 0x0001000003d87824 */ /* 0x020fe200078e00ff */
[----:B------:R-:W-:Y:S03]  /*1a150*/  BSSY B1, `(.L_x_290) ;  /* 0x0000008000017945 */ /* 0x000fe60003800000 */
[----:B------:R-:W-:-:S04]  /*1a160*/  FMUL R216, R216, R16 ;  /* 0x00000010d8d87220 */ /* 0x000fc80000400000 */
[----:B------:R-:W-:-:S05]  /*1a170*/  FFMA R216, R219, R2, R216 ;  /* 0x00000002dbd87223 */ /* 0x000fca00000000d8 */
[----:B------:R-:W-:-:S05]  /*1a180*/  F2FP.BF16.F32.PACK_AB R216, RZ, R216 ;  /* 0x000000d8ffd8723e */ /* 0x000fca00000010ff */
[----:B------:R0:W-:Y:S01]  /*1a190*/  @P6 STG.E.U16 desc[UR52][R6.64+0x82], R216 ;  /* 0x000082d806006986 */ /* 0x0001e2000c101534 */
[----:B------:R-:W-:-:S13]  /*1a1a0*/  ISETP.GT.AND P6, PT, R0, 0x48, P2 ;  /* 0x000000480000780c */ /* 0x000fda00017c4270 */
[----:B0-----:R-:W-:Y:S05]  /*1a1b0*/  @!P6 BRA `(.L_x_291) ;  /* 0x000000000004e947 */ /* 0x001fea0003800000 */
[----:B------:R0:W5:Y:S02]  /*1a1c0*/  LDG.E.LTC128B.U16 R3, desc[UR52][R14.64+0x90] ;  /* 0x000090340e037981 */ /* 0x000164000c1e1520 */
.L_x_291:
[----:B------:R-:W-:Y:S05]  /*1a1d0*/  BSYNC B1 ;  /* 0x0000000000017941 */ /* 0x000fea0003800000 */
.L_x_290:
        /* <DEDUP_REMOVED lines=9> */
.L_x_293:
[----:B------:R-:W-:Y:S05]  /*1a270*/  BSYNC B1 ;  /* 0x0000000000017941 */ /* 0x000fea0003800000 */
.L_x_292:
        /* <DEDUP_REMOVED lines=9> */
.L_x_295:
[----:B------:R-:W-:Y:S05]  /*1a310*/  BSYNC B1 ;  /* 0x0000000000017941 */ /* 0x000fea0003800000 */
.L_x_294:
[----:B-----5:R-:W-:Y:S01]  /*1a320*/  SHF.L.U32 R217, R3, 0x10, RZ ;  /* 0x0000001003d97819 */ /* 0x020fe200000006ff */
[----:B------:R-:W-:Y:S04]  /*1a330*/  BSSY B1, `(.L_x_296) ;  /* 0x0000008000017945 */ /* 0x000fe80003800000 */
[----:B------:R-:W-:-:S04]  /*1a340*/  FMUL R217, R217, R16 ;  /* 0x00000010d9d97220 */ /* 0x000fc80000400000 */
[----:B------:R-:W-:-:S05]  /*1a350*/  FFMA R217, R222, R2, R217 ;  /* 0x00000002ded97223 */ /* 0x000fca00000000d9 */
[----:B------:R-:W-:-:S05]  /*1a360*/  F2FP.BF16.F32.PACK_AB R217, RZ, R217 ;  /* 0x000000d9ffd9723e */ /* 0x000fca00000010ff */
[----:B------:R0:W-:Y:S01]  /*1a370*/  @P6 STG.E.U16 desc[UR52][R6.64+0x90], R217 ;  /* 0x000090d906006986 */ /* 0x0001e2000c101534 */
[----:B------:R-:W-:-:S13]  /*1a380*/  ISETP.GT.AND P6, PT, R0, 0x49, P1 ;  /* 0x000000490000780c */ /* 0x000fda0000fc4270 */
[----:B0-----:R-:W-:Y:S05]  /*1a390*/  @!P6 BRA `(.L_x_297) ;  /* 0x000000000004e947 */ /* 0x001fea0003800000 */
[----:B------:R0:W5:Y:S02]  /*1a3a0*/  LDG.E.LTC128B.U16 R3, desc[UR52][R12.64+0x92] ;  /* 0x000092340c037981 */ /* 0x000164000c1e1520 */
.L_x_297:
[----:B------:R-:W-:Y:S05]  /*1a3b0*/  BSYNC B1 ;  /* 0x0000000000017941 */ /* 0x000fea0003800000 */
.L_x_296:
        /* <DEDUP_REMOVED lines=9> */
.L_x_299:
[----:B------:R-:W-:Y:S05]  /*1a450*/  BSYNC B1 ;  /* 0x0000000000017941 */ /* 0x000fea0003800000 */
.L_x_298:
        /* <DEDUP_REMOVED lines=9> */
.L_x_301:
[----:B------:R-:W-:Y:S05]  /*1a4f0*/  BSYNC B1 ;  /* 0x0000000000017941 */ /* 0x000fea0003800000 */
.L_x_300:
        /* <DEDUP_REMOVED lines=9> */
.L_x_303:
[----:B------:R-:W-:Y:S05]  /*1a590*/  BSYNC B1 ;  /* 0x0000000000017941 */ /* 0x000fea0003800000 */
.L_x_302:
        /* <DEDUP_REMOVED lines=9> */
.L_x_305:
[----:B------:R-:W-:Y:S05]  /*1a630*/  BSYNC B1 ;  /* 0x0000000000017941 */ /* 0x000fea0003800000 */
.L_x_304:
        /* <DEDUP_REMOVED lines=9> */
.L_x_307:
[----:B------:R-:W-:Y:S05]  /*1a6d0*/  BSYNC B1 ;  /* 0x0000000000017941 */ /* 0x000fea0003800000 */
.L_x_306:
        /* <DEDUP_REMOVED lines=9> */
.L_x_309:
[----:B------:R-:W-:Y:S05]  /*1a770*/  BSYNC B1 ;  /* 0x0000000000017941 */ /* 0x000fea0003800000 */
.L_x_308:
        /* <DEDUP_REMOVED lines=9> */
.L_x_311:
[----:B------:R-:W-:Y:S05]  /*1a810*/  BSYNC B1 ;  /* 0x0000000000017941 */ /* 0x000fea0003800000 */
.L_x_310:
        /* <DEDUP_REMOVED lines=9> */
.L_x_313:
[----:B------:R-:W-:Y:S05]  /*1a8b0*/  BSYNC B1 ;  /* 0x0000000000017941 */ /* 0x000fea0003800000 */
.L_x_312:
        /* <DEDUP_REMOVED lines=9> */
.L_x_315:
[----:B------:R-:W-:Y:S05]  /*1a950*/  BSYNC B1 ;  /* 0x0000000000017941 */ /* 0x000fea0003800000 */
.L_x_314:
        /* <DEDUP_REMOVED lines=9> */
.L_x_317:
[----:B------:R-:W-:Y:S05]  /*1a9f0*/  BSYNC B1 ;  /* 0x0000000000017941 */ /* 0x000fea0003800000 */
.L_x_316:
        /* <DEDUP_REMOVED lines=9> */
.L_x_319:
[----:B------:R-:W-:Y:S05]  /*1aa90*/  BSYNC B1 ;  /* 0x0000000000017941 */ /* 0x000fea0003800000 */
.L_x_318:
        /* <DEDUP_REMOVED lines=9> */
.L_x_321:
[----:B------:R-:W-:Y:S05]  /*1ab30*/  BSYNC B1 ;  /* 0x0000000000017941 */ /* 0x000fea0003800000 */
.L_x_320:
        /* <DEDUP_REMOVED lines=9> */
.L_x_323:
[----:B------:R-:W-:Y:S05]  /*1abd0*/  BSYNC B1 ;  /* 0x0000000000017941 */ /* 0x000fea0003800000 */
.L_x_322:
        /* <DEDUP_REMOVED lines=9> */
.L_x_325:
[----:B------:R-:W-:Y:S05]  /*1ac70*/  BSYNC B1 ;  /* 0x0000000000017941 */ /* 0x000fea0003800000 */
.L_x_324:
        /* <DEDUP_REMOVED lines=9> */
.L_x_327:
[----:B------:R-:W-:Y:S05]  /*1ad10*/  BSYNC B1 ;  /* 0x0000000000017941 */ /* 0x000fea0003800000 */
.L_x_326:
        /* <DEDUP_REMOVED lines=9> */
.L_x_329:
[----:B------:R-:W-:Y:S05]  /*1adb0*/  BSYNC B1 ;  /* 0x0000000000017941 */ /* 0x000fea0003800000 */
.L_x_328:
        /* <DEDUP_REMOVED lines=9> */
.L_x_331:
[----:B------:R-:W-:Y:S05]  /*1ae50*/  BSYNC B1 ;  /* 0x0000000000017941 */ /* 0x000fea0003800000 */
.L_x_330:
        /* <DEDUP_REMOVED lines=9> */
.L_x_333:
[----:B------:R-:W-:Y:S05]  /*1aef0*/  BSYNC B1 ;  /* 0x0000000000017941 */ /* 0x000fea0003800000 */
.L_x_332:
        /* <DEDUP_REMOVED lines=9> */
.L_x_335:
[----:B------:R-:W-:Y:S05]  /*1af90*/  BSYNC B1 ;  /* 0x0000000000017941 */ /* 0x000fea0003800000 */
.L_x_334:
        /* <DEDUP_REMOVED lines=9> */
.L_x_337:
[----:B------:R-:W-:Y:S05]  /*1b030*/  BSYNC B1 ;  /* 0x0000000000017941 */ /* 0x000fea0003800000 */
.L_x_336:
        /* <DEDUP_REMOVED lines=9> */
.L_x_339:
[----:B------:R-:W-:Y:S05]  /*1b0d0*/  BSYNC B1 ;  /* 0x0000000000017941 */ /* 0x000fea0003800000 */
.L_x_338:
        /* <DEDUP_REMOVED lines=9> */
.L_x_341:
[----:B------:R-:W-:Y:S05]  /*1b170*/  BSYNC B1 ;  /* 0x0000000000017941 */ /* 0x000fea0003800000 */
.L_x_340:
        /* <DEDUP_REMOVED lines=9> */
.L_x_343:
[----:B------:R-:W-:Y:S05]  /*1b210*/  BSYNC B1 ;  /* 0x0000000000017941 */ /* 0x000fea0003800000 */
.L_x_342:
        /* <DEDUP_REMOVED lines=9> */
.L_x_345:
[----:B------:R-:W-:Y:S05]  /*1b2b0*/  BSYNC B1 ;  /* 0x0000000000017941 */ /* 0x000fea0003800000 */
.L_x_344:
        /* <DEDUP_REMOVED lines=9> */
.L_x_347:
[----:B------:R-:W-:Y:S05]  /*1b350*/  BSYNC B1 ;  /* 0x0000000000017941 */ /* 0x000fea0003800000 */
.L_x_346:
        /* <DEDUP_REMOVED lines=9> */
.L_x_349:
[----:B------:R-:W-:Y:S05]  /*1b3f0*/  BSYNC B1 ;  /* 0x0000000000017941 */ /* 0x000fea0003800000 */
.L_x_348:
        /* <DEDUP_REMOVED lines=9> */
.L_x_351:
[----:B------:R-:W-:Y:S05]  /*1b490*/  BSYNC B1 ;  /* 0x0000000000017941 */ /* 0x000fea0003800000 */
.L_x_350:
        /* <DEDUP_REMOVED lines=9> */
.L_x_353:
[----:B------:R-:W-:Y:S05]  /*1b530*/  BSYNC B1 ;  /* 0x0000000000017941 */ /* 0x000fea0003800000 */
.L_x_352:
        /* <DEDUP_REMOVED lines=9> */
.L_x_355:
[----:B------:R-:W-:Y:S05]  /*1b5d0*/  BSYNC B1 ;  /* 0x0000000000017941 */ /* 0x000fea0003800000 */
.L_x_354:
        /* <DEDUP_REMOVED lines=9> */
.L_x_357:
[----:B------:R-:W-:Y:S05]  /*1b670*/  BSYNC B1 ;  /* 0x0000000000017941 */ /* 0x000fea0003800000 */
.L_x_356:
        /* <DEDUP_REMOVED lines=9> */
.L_x_359:
[----:B------:R-:W-:Y:S05]  /*1b710*/  BSYNC B1 ;  /* 0x0000000000017941 */ /* 0x000fea0003800000 */
.L_x_358:
        /* <DEDUP_REMOVED lines=9> */
.L_x_361:
[----:B------:R-:W-:Y:S05]  /*1b7b0*/  BSYNC B1 ;  /* 0x0000000000017941 */ /* 0x000fea0003800000 */
.L_x_360:
        /* <DEDUP_REMOVED lines=9> */
.L_x_363:
[----:B------:R-:W-:Y:S05]  /*1b850*/  BSYNC B1 ;  /* 0x0000000000017941 */ /* 0x000fea0003800000 */
.L_x_362:
        /* <DEDUP_REMOVED lines=9> */
.L_x_365:
[----:B------:R-:W-:Y:S05]  /*1b8f0*/  BSYNC B1 ;  /* 0x0000000000017941 */ /* 0x000fea0003800000 */
.L_x_364:
        /* <DEDUP_REMOVED lines=9> */
.L_x_367:
[----:B------:R-:W-:Y:S05]  /*1b990*/  BSYNC B1 ;  /* 0x0000000000017941 */ /* 0x000fea0003800000 */
.L_x_366:
        /* <DEDUP_REMOVED lines=9> */
.L_x_369:
[----:B------:R-:W-:Y:S05]  /*1ba30*/  BSYNC B1 ;  /* 0x0000000000017941 */ /* 0x000fea0003800000 */
.L_x_368:
        /* <DEDUP_REMOVED lines=9> */
.L_x_371:
[----:B------:R-:W-:Y:S05]  /*1bad0*/  BSYNC B1 ;  /* 0x0000000000017941 */ /* 0x000fea0003800000 */
.L_x_370:
        /* <DEDUP_REMOVED lines=9> */
.L_x_373:
[----:B------:R-:W-:Y:S05]  /*1bb70*/  BSYNC B1 ;  /* 0x0000000000017941 */ /* 0x000fea0003800000 */
.L_x_372:
        /* <DEDUP_REMOVED lines=9> */
.L_x_375:
[----:B------:R-:W-:Y:S05]  /*1bc10*/  BSYNC B1 ;  /* 0x0000000000017941 */ /* 0x000fea0003800000 */
.L_x_374:
        /* <DEDUP_REMOVED lines=9> */
.L_x_377:
[----:B------:R-:W-:Y:S05]  /*1bcb0*/  BSYNC B1 ;  /* 0x0000000000017941 */ /* 0x000fea0003800000 */
.L_x_376:
        /* <DEDUP_REMOVED lines=9> */
.L_x_379:
[----:B------:R-:W-:Y:S05]  /*1bd50*/  BSYNC B1 ;  /* 0x0000000000017941 */ /* 0x000fea0003800000 */
.L_x_378:
        /* <DEDUP_REMOVED lines=9> */
.L_x_381:
[----:B------:R-:W-:Y:S05]  /*1bdf0*/  BSYNC B1 ;  /* 0x0000000000017941 */ /* 0x000fea0003800000 */
.L_x_380:
        /* <DEDUP_REMOVED lines=9> */
.L_x_383:
[----:B------:R-:W-:Y:S05]  /*1be90*/  BSYNC B1 ;  /* 0x0000000000017941 */ /* 0x000fea0003800000 */
.L_x_382:
        /* <DEDUP_REMOVED lines=9> */
.L_x_385:
[----:B------:R-:W-:Y:S05]  /*1bf30*/  BSYNC B1 ;  /* 0x0000000000017941 */ /* 0x000fea0003800000 */
.L_x_384:
        /* <DEDUP_REMOVED lines=9> */
.L_x_387:
[----:B------:R-:W-:Y:S05]  /*1bfd0*/  BSYNC B1 ;  /* 0x0000000000017941 */ /* 0x000fea0003800000 */
.L_x_386:
        /* <DEDUP_REMOVED lines=9> */
.L_x_389:
[----:B------:R-:W-:Y:S05]  /*1c070*/  BSYNC B1 ;  /* 0x0000000000017941 */ /* 0x000fea0003800000 */
.L_x_388:
        /* <DEDUP_REMOVED lines=9> */
.L_x_391:
[----:B------:R-:W-:Y:S05]  /*1c110*/  BSYNC B1 ;  /* 0x0000000000017941 */ /* 0x000fea0003800000 */
.L_x_390:
        /* <DEDUP_REMOVED lines=9> */
.L_x_393:
[----:B------:R-:W-:Y:S05]  /*1c1b0*/  BSYNC B1 ;  /* 0x0000000000017941 */ /* 0x000fea0003800000 */
.L_x_392:
        /* <DEDUP_REMOVED lines=9> */
.L_x_395:
[----:B------:R-:W-:Y:S05]  /*1c250*/  BSYNC B1 ;  /* 0x0000000000017941 */ /* 0x000fea0003800000 */
.L_x_394:
        /* <DEDUP_REMOVED lines=9> */
.L_x_397:
[----:B------:R-:W-:Y:S05]  /*1c2f0*/  BSYNC B1 ;  /* 0x0000000000017941 */ /* 0x000fea0003800000 */
.L_x_396:
        /* <DEDUP_REMOVED lines=9> */
.L_x_399:
[----:B------:R-:W-:Y:S05]  /*1c390*/  BSYNC B1 ;  /* 0x0000000000017941 */ /* 0x000fea0003800000 */
.L_x_398:
        /* <DEDUP_REMOVED lines=9> */
.L_x_401:
[----:B------:R-:W-:Y:S05]  /*1c430*/  BSYNC B1 ;  /* 0x0000000000017941 */ /* 0x000fea0003800000 */
.L_x_400:
        /* <DEDUP_REMOVED lines=9> */
.L_x_403:
[----:B------:R-:W-:Y:S05]  /*1c4d0*/  BSYNC B1 ;  /* 0x0000000000017941 */ /* 0x000fea0003800000 */
.L_x_402:
        /* <DEDUP_REMOVED lines=9> */
.L_x_405:
[----:B------:R-:W-:Y:S05]  /*1c570*/  BSYNC B1 ;  /* 0x0000000000017941 */ /* 0x000fea0003800000 */
.L_x_404:
        /* <DEDUP_REMOVED lines=9> */
.L_x_407:
[----:B------:R-:W-:Y:S05]  /*1c610*/  BSYNC B1 ;  /* 0x0000000000017941 */ /* 0x000fea0003800000 */
.L_x_406:
        /* <DEDUP_REMOVED lines=9> */
.L_x_409:
[----:B------:R-:W-:Y:S05]  /*1c6b0*/  BSYNC B1 ;  /* 0x0000000000017941 */ /* 0x000fea0003800000 */
.L_x_408:
        /* <DEDUP_REMOVED lines=9> */
.L_x_411:
[----:B------:R-:W-:Y:S05]  /*1c750*/  BSYNC B1 ;  /* 0x0000000000017941 */ /* 0x000fea0003800000 */
.L_x_410:
        /* <DEDUP_REMOVED lines=9> */
.L_x_413:
[----:B------:R-:W-:Y:S05]  /*1c7f0*/  BSYNC B1 ;  /* 0x0000000000017941 */ /* 0x000fea0003800000 */
.L_x_412:
        /* <DEDUP_REMOVED lines=9> */
.L_x_415:
[----:B------:R-:W-:Y:S05]  /*1c890*/  BSYNC B1 ;  /* 0x0000000000017941 */ /* 0x000fea0003800000 */
.L_x_414:
        /* <DEDUP_REMOVED lines=9> */
.L_x_417:
[----:B------:R-:W-:Y:S05]  /*1c930*/  BSYNC B1 ;  /* 0x0000000000017941 */ /* 0x000fea0003800000 */
.L_x_416:
        /* <DEDUP_REMOVED lines=9> */
.L_x_419:
[----:B------:R-:W-:Y:S05]  /*1c9d0*/  BSYNC B1 ;  /* 0x0000000000017941 */ /* 0x000fea0003800000 */
.L_x_418:
        /* <DEDUP_REMOVED lines=9> */
.L_x_421:
[----:B------:R-:W-:Y:S05]  /*1ca70*/  BSYNC B1 ;  /* 0x0000000000017941 */ /* 0x000fea0003800000 */
.L_x_420:
        /* <DEDUP_REMOVED lines=9> */
.L_x_423:
[----:B------:R-:W-:Y:S05]  /*1cb10*/  BSYNC B1 ;  /* 0x0000000000017941 */ /* 0x000fea0003800000 */
.L_x_422:
        /* <DEDUP_REMOVED lines=9> */
.L_x_425:
[----:B------:R-:W-:Y:S05]  /*1cbb0*/  BSYNC B1 ;  /* 0x0000000000017941 */ /* 0x000fea0003800000 */
.L_x_424:
        /* <DEDUP_REMOVED lines=9> */
.L_x_427:
[----:B------:R-:W-:Y:S05]  /*1cc50*/  BSYNC B1 ;  /* 0x0000000000017941 */ /* 0x000fea0003800000 */
.L_x_426:
        /* <DEDUP_REMOVED lines=9> */
.L_x_429:
[----:B------:R-:W-:Y:S05]  /*1ccf0*/  BSYNC B1 ;  /* 0x0000000000017941 */ /* 0x000fea0003800000 */
.L_x_428:
        /* <DEDUP_REMOVED lines=9> */
.L_x_431:
[----:B------:R-:W-:Y:S05]  /*1cd90*/  BSYNC B1 ;  /* 0x0000000000017941 */ /* 0x000fea0003800000 */
.L_x_430:
        /* <DEDUP_REMOVED lines=9> */
.L_x_433:
[----:B------:R-:W-:Y:S05]  /*1ce30*/  BSYNC B1 ;  /* 0x0000000000017941 */ /* 0x000fea0003800000 */
.L_x_432:
        /* <DEDUP_REMOVED lines=9> */
.L_x_435:
[----:B------:R-:W-:Y:S05]  /*1ced0*/  BSYNC B1 ;  /* 0x0000000000017941 */ /* 0x000fea0003800000 */
.L_x_434:
        /* <DEDUP_REMOVED lines=9> */
.L_x_437:
[----:B------:R-:W-:Y:S05]  /*1cf70*/  BSYNC B1 ;  /* 0x0000000000017941 */ /* 0x000fea0003800000 */
.L_x_436:
        /* <DEDUP_REMOVED lines=9> */
.L_x_439:
[----:B------:R-:W-:Y:S05]  /*1d010*/  BSYNC B1 ;  /* 0x0000000000017941 */ /* 0x000fea0003800000 */
.L_x_438:
        /* <DEDUP_REMOVED lines=9> */
.L_x_441:
[----:B------:R-:W-:Y:S05]  /*1d0b0*/  BSYNC B1 ;  /* 0x0000000000017941 */ /* 0x000fea0003800000 */
.L_x_440:
        /* <DEDUP_REMOVED lines=9> */
.L_x_443:
[----:B------:R-:W-:Y:S05]  /*1d150*/  BSYNC B1 ;  /* 0x0000000000017941 */ /* 0x000fea0003800000 */
.L_x_442:
        /* <DEDUP_REMOVED lines=9> */
.L_x_445:
[----:B------:R-:W-:Y:S05]  /*1d1f0*/  BSYNC B1 ;  /* 0x0000000000017941 */ /* 0x000fea0003800000 */
.L_x_444:
        /* <DEDUP_REMOVED lines=9> */
.L_x_447:
[----:B------:R-:W-:Y:S05]  /*1d290*/  BSYNC B1 ;  /* 0x0000000000017941 */ /* 0x000fea0003800000 */
.L_x_446:
        /* <DEDUP_REMOVED lines=9> */
.L_x_449:
[----:B------:R-:W-:Y:S05]  /*1d330*/  BSYNC B1 ;  /* 0x0000000000017941 */ /* 0x000fea0003800000 */
.L_x_448:
        /* <DEDUP_REMOVED lines=9> */
.L_x_451:
[----:B------:R-:W-:Y:S05]  /*1d3d0*/  BSYNC B1 ;  /* 0x0000000000017941 */ /* 0x000fea0003800000 */
.L_x_450:
        /* <DEDUP_REMOVED lines=9> */
.L_x_453:
[----:B------:R-:W-:Y:S05]  /*1d470*/  BSYNC B1 ;  /* 0x0000000000017941 */ /* 0x000fea0003800000 */
.L_x_452:
        /* <DEDUP_REMOVED lines=9> */
.L_x_455:
[----:B------:R-:W-:Y:S05]  /*1d510*/  BSYNC B1 ;  /* 0x0000000000017941 */ /* 0x000fea0003800000 */
.L_x_454:
        /* <DEDUP_REMOVED lines=9> */
.L_x_457:
[----:B------:R-:W-:Y:S05]  /*1d5b0*/  BSYNC B1 ;  /* 0x0000000000017941 */ /* 0x000fea0003800000 */
.L_x_456:
        /* <DEDUP_REMOVED lines=9> */
.L_x_459:
[----:B------:R-:W-:Y:S05]  /*1d650*/  BSYNC B1 ;  /* 0x0000000000017941 */ /* 0x000fea0003800000 */
.L_x_458:
        /* <DEDUP_REMOVED lines=9> */
.L_x_461:
[----:B------:R-:W-:Y:S05]  /*1d6f0*/  BSYNC B1 ;  /* 0x0000000000017941 */ /* 0x000fea0003800000 */
.L_x_460:
        /* <DEDUP_REMOVED lines=9> */
.L_x_463:
[----:B------:R-:W-:Y:S05]  /*1d790*/  BSYNC B1 ;  /* 0x0000000000017941 */ /* 0x000fea0003800000 */
.L_x_462:
        /* <DEDUP_REMOVED lines=9> */
.L_x_465:
[----:B------:R-:W-:Y:S05]  /*1d830*/  BSYNC B1 ;  /* 0x0000000000017941 */ /* 0x000fea0003800000 */
.L_x_464:
        /* <DEDUP_REMOVED lines=9> */
.L_x_467:
[----:B------:R-:W-:Y:S05]  /*1d8d0*/  BSYNC B1 ;  /* 0x0000000000017941 */ /* 0x000fea0003800000 */
.L_x_466:
        /* <DEDUP_REMOVED lines=9> */
.L_x_469:
[----:B------:R-:W-:Y:S05]  /*1d970*/  BSYNC B1 ;  /* 0x0000000000017941 */ /* 0x000fea0003800000 */
.L_x_468:
        /* <DEDUP_REMOVED lines=9> */
.L_x_471:
[----:B------:R-:W-:Y:S05]  /*1da10*/  BSYNC B1 ;  /* 0x0000000000017941 */ /* 0x000fea0003800000 */
.L_x_470:
        /* <DEDUP_REMOVED lines=9> */
.L_x_473:
[----:B------:R-:W-:Y:S05]  /*1dab0*/  BSYNC B1 ;  /* 0x0000000000017941 */ /* 0x000fea0003800000 */
.L_x_472:
        /* <DEDUP_REMOVED lines=9> */
.L_x_475:
[----:B------:R-:W-:Y:S05]  /*1db50*/  BSYNC B1 ;  /* 0x0000000000017941 */ /* 0x000fea0003800000 */
.L_x_474:
        /* <DEDUP_REMOVED lines=9> */
.L_x_477:
[----:B------:R-:W-:Y:S05]  /*1dbf0*/  BSYNC B1 ;  /* 0x0000000000017941 */ /* 0x000fea0003800000 */
.L_x_476:
        /* <DEDUP_REMOVED lines=9> */
.L_x_479:
[----:B------:R-:W-:Y:S05]  /*1dc90*/  BSYNC B1 ;  /* 0x0000000000017941 */ /* 0x000fea0003800000 */
.L_x_478:
        /* <DEDUP_REMOVED lines=9> */
.L_x_481:
[----:B------:R-:W-:Y:S05]  /*1dd30*/  BSYNC B1 ;  /* 0x0000000000017941 */ /* 0x000fea0003800000 */
.L_x_480:
        /* <DEDUP_REMOVED lines=9> */
.L_x_483:
[----:B------:R-:W-:Y:S05]  /*1ddd0*/  BSYNC B1 ;  /* 0x0000000000017941 */ /* 0x000fea0003800000 */
.L_x_482:
        /* <DEDUP_REMOVED lines=9> */
.L_x_485:
[----:B------:R-:W-:Y:S05]  /*1de70*/  BSYNC B1 ;  /* 0x0000000000017941 */ /* 0x000fea0003800000 */
.L_x_484:
        /* <DEDUP_REMOVED lines=9> */
.L_x_487:
[----:B------:R-:W-:Y:S05]  /*1df10*/  BSYNC B1 ;  /* 0x0000000000017941 */ /* 0x000fea0003800000 */
.L_x_486:
        /* <DEDUP_REMOVED lines=9> */
.L_x_489:
[----:B------:R-:W-:Y:S05]  /*1dfb0*/  BSYNC B1 ;  /* 0x0000000000017941 */ /* 0x000fea0003800000 */
.L_x_488:
        /* <DEDUP_REMOVED lines=9> */
.L_x_491:
[----:B------:R-:W-:Y:S05]  /*1e050*/  BSYNC B1 ;  /* 0x0000000000017941 */ /* 0x000fea0003800000 */
.L_x_490:
        /* <DEDUP_REMOVED lines=9> */
.L_x_493:
[----:B------:R-:W-:Y:S05]  /*1e0f0*/  BSYNC B1 ;  /* 0x0000000000017941 */ /* 0x000fea0003800000 */
.L_x_492:
        /* <DEDUP_REMOVED lines=9> */
.L_x_495:
[----:B------:R-:W-:Y:S05]  /*1e190*/  BSYNC B1 ;  /* 0x0000000000017941 */ /* 0x000fea0003800000 */
.L_x_494:
        /* <DEDUP_REMOVED lines=9> */
.L_x_497:
[----:B------:R-:W-:Y:S05]  /*1e230*/  BSYNC B1 ;  /* 0x0000000000017941 */ /* 0x000fea0003800000 */
.L_x_496:
        /* <DEDUP_REMOVED lines=9> */
.L_x_499:
[----:B------:R-:W-:Y:S05]  /*1e2d0*/  BSYNC B1 ;  /* 0x0000000000017941 */ /* 0x000fea0003800000 */
.L_x_498:
        /* <DEDUP_REMOVED lines=9> */
.L_x_501:
[----:B------:R-:W-:Y:S05]  /*1e370*/  BSYNC B1 ;  /* 0x0000000000017941 */ /* 0x000fea0003800000 */
.L_x_500:
        /* <DEDUP_REMOVED lines=9> */
.L_x_503:
[----:B------:R-:W-:Y:S05]  /*1e410*/  BSYNC B1 ;  /* 0x0000000000017941 */ /* 0x000fea0003800000 */
.L_x_502:
        /* <DEDUP_REMOVED lines=9> */
.L_x_505:
[----:B------:R-:W-:Y:S05]  /*1e4b0*/  BSYNC B1 ;  /* 0x0000000000017941 */ /* 0x000fea0003800000 */
.L_x_504:
        /* <DEDUP_REMOVED lines=9> */
.L_x_507:
[----:B------:R-:W-:Y:S05]  /*1e550*/  BSYNC B1 ;  /* 0x0000000000017941 */ /* 0x000fea0003800000 */
.L_x_506:
        /* <DEDUP_REMOVED lines=9> */
.L_x_509:
[----:B------:R-:W-:Y:S05]  /*1e5f0*/  BSYNC B1 ;  /* 0x0000000000017941 */ /* 0x000fea0003800000 */
.L_x_508:
        /* <DEDUP_REMOVED lines=9> */
.L_x_511:
[----:B------:R-:W-:Y:S05]  /*1e690*/  BSYNC B1 ;  /* 0x0000000000017941 */ /* 0x000fea0003800000 */
.L_x_510:
        /* <DEDUP_REMOVED lines=9> */
.L_x_513:
[----:B------:R-:W-:Y:S05]  /*1e730*/  BSYNC B1 ;  /* 0x0000000000017941 */ /* 0x000fea0003800000 */
.L_x_512:
        /* <DEDUP_REMOVED lines=9> */
.L_x_515:
[----:B------:R-:W-:Y:S05]  /*1e7d0*/  BSYNC B1 ;  /* 0x0000000000017941 */ /* 0x000fea0003800000 */
.L_x_514:
        /* <DEDUP_REMOVED lines=9> */
.L_x_517:
[----:B------:R-:W-:Y:S05]  /*1e870*/  BSYNC B1 ;  /* 0x0000000000017941 */ /* 0x000fea0003800000 */
.L_x_516:
        /* <DEDUP_REMOVED lines=9> */
.L_x_519:
[----:B------:R-:W-:Y:S05]  /*1e910*/  BSYNC B1 ;  /* 0x0000000000017941 */ /* 0x000fea0003800000 */
.L_x_518:
        /* <DEDUP_REMOVED lines=9> */
.L_x_521:
[----:B------:R-:W-:Y:S05]  /*1e9b0*/  BSYNC B1 ;  /* 0x0000000000017941 */ /* 0x000fea0003800000 */
.L_x_520:
        /* <DEDUP_REMOVED lines=9> */
.L_x_523:
[----:B------:R-:W-:Y:S05]  /*1ea50*/  BSYNC B1 ;  /* 0x0000000000017941 */ /* 0x000fea0003800000 */
.L_x_522:
        /* <DEDUP_REMOVED lines=9> */
.L_x_525:
[----:B------:R-:W-:Y:S05]  /*1eaf0*/  BSYNC B1 ;  /* 0x0000000000017941 */ /* 0x000fea0003800000 */
.L_x_524:
        /* <DEDUP_REMOVED lines=9> */
.L_x_527:
[----:B------:R-:W-:Y:S05]  /*1eb90*/  BSYNC B1 ;  /* 0x0000000000017941 */ /* 0x000fea0003800000 */
.L_x_526:
        /* <DEDUP_REMOVED lines=9> */
.L_x_529:
[----:B------:R-:W-:Y:S05]  /*1ec30*/  BSYNC B1 ;  /* 0x0000000000017941 */ /* 0x000fea0003800000 */
.L_x_528:
        /* <DEDUP_REMOVED lines=9> */
.L_x_531:
[----:B------:R-:W-:Y:S05]  /*1ecd0*/  BSYNC B1 ;  /* 0x0000000000017941 */ /* 0x000fea0003800000 */
.L_x_530:
        /* <DEDUP_REMOVED lines=9> */
.L_x_533:
[----:B------:R-:W-:Y:S05]  /*1ed70*/  BSYNC B1 ;  /* 0x0000000000017941 */ /* 0x000fea0003800000 */
.L_x_532:
        /* <DEDUP_REMOVED lines=9> */
.L_x_535:
[----:B------:R-:W-:Y:S05]  /*1ee10*/  BSYNC B1 ;  /* 0x0000000000017941 */ /* 0x000fea0003800000 */
.L_x_534:
        /* <DEDUP_REMOVED lines=9> */
.L_x_537:
[----:B------:R-:W-:Y:S05]  /*1eeb0*/  BSYNC B1 ;  /* 0x0000000000017941 */ /* 0x000fea0003800000 */
.L_x_536:
        /* <DEDUP_REMOVED lines=9> */
.L_x_539:
[----:B------:R-:W-:Y:S05]  /*1ef50*/  BSYNC B1 ;  /* 0x0000000000017941 */ /* 0x000fea0003800000 */
.L_x_538:
        /* <DEDUP_REMOVED lines=9> */
.L_x_541:
[----:B------:R-:W-:Y:S05]  /*1eff0*/  BSYNC B1 ;  /* 0x0000000000017941 */ /* 0x000fea0003800000 */
.L_x_540:
        /* <DEDUP_REMOVED lines=9> */
.L_x_543:
[----:B------:R-:W-:Y:S05]  /*1f090*/  BSYNC B1 ;  /* 0x0000000000017941 */ /* 0x000fea0003800000 */
.L_x_542:
        /* <DEDUP_REMOVED lines=9> */
.L_x_545:
[----:B------:R-:W-:Y:S05]  /*1f130*/  BSYNC B1 ;  /* 0x0000000000017941 */ /* 0x000fea0003800000 */
.L_x_544:
        /* <DEDUP_REMOVED lines=9> */
.L_x_547:
[----:B------:R-:W-:Y:S05]  /*1f1d0*/  BSYNC B1 ;  /* 0x0000000000017941 */ /* 0x000fea0003800000 */
.L_x_546:
        /* <DEDUP_REMOVED lines=9> */
.L_x_549:
[----:B------:R-:W-:Y:S05]  /*1f270*/  BSYNC B1 ;  /* 0x0000000000017941 */ /* 0x000fea0003800000 */
.L_x_548:
        /* <DEDUP_REMOVED lines=9> */
.L_x_551:
[----:B------:R-:W-:Y:S05]  /*1f310*/  BSYNC B1 ;  /* 0x0000000000017941 */ /* 0x000fea0003800000 */
.L_x_550:
        /* <DEDUP_REMOVED lines=9> */
.L_x_553:
[----:B------:R-:W-:Y:S05]  /*1f3b0*/  BSYNC B1 ;  /* 0x0000000000017941 */ /* 0x000fea0003800000 */
.L_x_552:
        /* <DEDUP_REMOVED lines=9> */
.L_x_555:
[----:B------:R-:W-:Y:S05]  /*1f450*/  BSYNC B1 ;  /* 0x0000000000017941 */ /* 0x000fea0003800000 */
.L_x_554:
        /* <DEDUP_REMOVED lines=9> */
.L_x_557:
[----:B------:R-:W-:Y:S05]  /*1f4f0*/  BSYNC B1 ;  /* 0x0000000000017941 */ /* 0x000fea0003800000 */
.L_x_556:
        /* <DEDUP_REMOVED lines=9> */
.L_x_559:
[----:B------:R-:W-:Y:S05]  /*1f590*/  BSYNC B1 ;  /* 0x0000000000017941 */ /* 0x000fea0003800000 */
.L_x_558:
        /* <DEDUP_REMOVED lines=9> */
.L_x_561:
[----:B------:R-:W-:Y:S05]  /*1f630*/  BSYNC B1 ;  /* 0x0000000000017941 */ /* 0x000fea0003800000 */
.L_x_560:
        /* <DEDUP_REMOVED lines=9> */
.L_x_563:
[----:B------:R-:W-:Y:S05]  /*1f6d0*/  BSYNC B1 ;  /* 0x0000000000017941 */ /* 0x000fea0003800000 */
.L_x_562:
        /* <DEDUP_REMOVED lines=9> */
.L_x_565:
[----:B------:R-:W-:Y:S05]  /*1f770*/  BSYNC B1 ;  /* 0x0000000000017941 */ /* 0x000fea0003800000 */
.L_x_564:
        /* <DEDUP_REMOVED lines=9> */
.L_x_567:
[----:B------:R-:W-:Y:S05]  /*1f810*/  BSYNC B1 ;  /* 0x0000000000017941 */ /* 0x000fea0003800000 */
.L_x_566:
        /* <DEDUP_REMOVED lines=9> */
.L_x_569:
[----:B------:R-:W-:Y:S05]  /*1f8b0*/  BSYNC B1 ;  /* 0x0000000000017941 */ /* 0x000fea0003800000 */
.L_x_568:
        /* <DEDUP_REMOVED lines=9> */
.L_x_571:
[----:B------:R-:W-:Y:S05]  /*1f950*/  BSYNC B1 ;  /* 0x0000000000017941 */ /* 0x000fea0003800000 */
.L_x_570:
        /* <DEDUP_REMOVED lines=9> */
.L_x_573:
[----:B------:R-:W-:Y:S05]  /*1f9f0*/  BSYNC B1 ;  /* 0x0000000000017941 */ /* 0x000fea0003800000 */
.L_x_572:
        /* <DEDUP_REMOVED lines=9> */
.L_x_575:
[----:B------:R-:W-:Y:S05]  /*1fa90*/  BSYNC B1 ;  /* 0x0000000000017941 */ /* 0x000fea0003800000 */
.L_x_574:
        /* <DEDUP_REMOVED lines=9> */
.L_x_577:
[----:B------:R-:W-:Y:S05]  /*1fb30*/  BSYNC B1 ;  /* 0x0000000000017941 */ /* 0x000fea0003800000 */
.L_x_576:
        /* <DEDUP_REMOVED lines=9> */
.L_x_579:
[----:B------:R-:W-:Y:S05]  /*1fbd0*/  BSYNC B1 ;  /* 0x0000000000017941 */ /* 0x000fea0003800000 */
.L_x_578:
        /* <DEDUP_REMOVED lines=9> */
.L_x_581:
[----:B------:R-:W-:Y:S05]  /*1fc70*/  BSYNC B1 ;  /* 0x0000000000017941 */ /* 0x000fea0003800000 */
.L_x_580:
        /* <DEDUP_REMOVED lines=9> */
.L_x_583:
[----:B------:R-:W-:Y:S05]  /*1fd10*/  BSYNC B1 ;  /* 0x0000000000017941 */ /* 0x000fea0003800000 */
.L_x_582:
        /* <DEDUP_REMOVED lines=9> */
.L_x_585:
[----:B------:R-:W-:Y:S05]  /*1fdb0*/  BSYNC B1 ;  /* 0x0000000000017941 */ /* 0x000fea0003800000 */
.L_x_584:
        /* <DEDUP_REMOVED lines=9> */
.L_x_587:
[----:B------:R-:W-:Y:S05]  /*1fe50*/  BSYNC B1 ;  /* 0x0000000000017941 */ /* 0x000fea0003800000 */
.L_x_586:
        /* <DEDUP_REMOVED lines=9> */
.L_x_589:
[----:B------:R-:W-:Y:S05]  /*1fef0*/  BSYNC B1 ;  /* 0x0000000000017941 */ /* 0x000fea0003800000 */
.L_x_588:
        /* <DEDUP_REMOVED lines=9> */
.L_x_591:
[----:B------:R-:W-:Y:S05]  /*1ff90*/  BSYNC B1 ;  /* 0x0000000000017941 */ /* 0x000fea0003800000 */
.L_x_590:
        /* <DEDUP_REMOVED lines=9> */
.L_x_593:
[----:B------:R-:W-:Y:S05]  /*20030*/  BSYNC B1 ;  /* 0x0000000000017941 */ /* 0x000fea0003800000 */
.L_x_592:
        /* <DEDUP_REMOVED lines=9> */
.L_x_595:
[----:B------:R-:W-:Y:S05]  /*200d0*/  BSYNC B1 ;  /* 0x0000000000017941 */ /* 0x000fea0003800000 */
.L_x_594:
        /* <DEDUP_REMOVED lines=9> */
.L_x_597:
[----:B------:R-:W-:Y:S05]  /*20170*/  BSYNC B1 ;  /* 0x0000000000017941 */ /* 0x000fea0003800000 */
.L_x_596:
        /* <DEDUP_REMOVED lines=9> */
.L_x_599:
[----:B------:R-:W-:Y:S05]  /*20210*/  BSYNC B1 ;  /* 0x0000000000017941 */ /* 0x000fea0003800000 */
.L_x_598:
        /* <DEDUP_REMOVED lines=9> */
.L_x_601:
[----:B------:R-:W-:Y:S05]  /*202b0*/  BSYNC B1 ;  /* 0x0000000000017941 */ /* 0x000fea0003800000 */
.L_x_600:
        /* <DEDUP_REMOVED lines=9> */
.L_x_603:
[----:B------:R-:W-:Y:S05]  /*20350*/  BSYNC B1 ;  /* 0x0000000000017941 */ /* 0x000fea0003800000 */
.L_x_602:
        /* <DEDUP_REMOVED lines=9> */
.L_x_605:
[----:B------:R-:W-:Y:S05]  /*203f0*/  BSYNC B1 ;  /* 0x0000000000017941 */ /* 0x000fea0003800000 */
.L_x_604:
        /* <DEDUP_REMOVED lines=9> */
.L_x_607:
[----:B------:R-:W-:Y:S05]  /*20490*/  BSYNC B1 ;  /* 0x0000000000017941 */ /* 0x000fea0003800000 */
.L_x_606:
        /* <DEDUP_REMOVED lines=9> */
.L_x_609:
[----:B------:R-:W-:Y:S05]  /*20530*/  BSYNC B1 ;  /* 0x0000000000017941 */ /* 0x000fea0003800000 */
.L_x_608:
        /* <DEDUP_REMOVED lines=9> */
.L_x_611:
[----:B------:R-:W-:Y:S05]  /*205d0*/  BSYNC B1 ;  /* 0x0000000000017941 */ /* 0x000fea0003800000 */
.L_x_610:
        /* <DEDUP_REMOVED lines=9> */
.L_x_613:
[----:B------:R-:W-:Y:S05]  /*20670*/  BSYNC B1 ;  /* 0x0000000000017941 */ /* 0x000fea0003800000 */
.L_x_612:
        /* <DEDUP_REMOVED lines=9> */
.L_x_615:
[----:B------:R-:W-:Y:S05]  /*20710*/  BSYNC B1 ;  /* 0x0000000000017941 */ /* 0x000fea0003800000 */
.L_x_614:
        /* <DEDUP_REMOVED lines=9> */
.L_x_617:
[----:B------:R-:W-:Y:S05]  /*207b0*/  BSYNC B1 ;  /* 0x0000000000017941 */ /* 0x000fea0003800000 */
.L_x_616:
        /* <DEDUP_REMOVED lines=9> */
.L_x_619:
[----:B------:R-:W-:Y:S05]  /*20850*/  BSYNC B1 ;  /* 0x0000000000017941 */ /* 0x000fea0003800000 */
.L_x_618:
        /* <DEDUP_REMOVED lines=9> */
.L_x_621:
[----:B------:R-:W-:Y:S05]  /*208f0*/  BSYNC B1 ;  /* 0x0000000000017941 */ /* 0x000fea0003800000 */
.L_x_620:
        /* <DEDUP_REMOVED lines=9> */
.L_x_623:
[----:B------:R-:W-:Y:S05]  /*20990*/  BSYNC B1 ;  /* 0x0000000000017941 */ /* 0x000fea0003800000 */
.L_x_622:
        /* <DEDUP_REMOVED lines=9> */
.L_x_625:
[----:B------:R-:W-:Y:S05]  /*20a30*/  BSYNC B1 ;  /* 0x0000000000017941 */ /* 0x000fea0003800000 */
.L_x_624:
        /* <DEDUP_REMOVED lines=9> */
.L_x_627:
[----:B------:R-:W-:Y:S05]  /*20ad0*/  BSYNC B1 ;  /* 0x0000000000017941 */ /* 0x000fea0003800000 */
.L_x_626:
[----:B-----5:R-:W-:Y:S01]  /*20ae0*/  IMAD.U32 R57, R3, 0x10000, RZ ;  /* 0x0001000003397824 */ /* 0x020fe200078e00ff */
[----:B------:R-:W-:Y:S01]  /*20af0*/  ISETP.GT.AND P0, PT, R0, 0xd9, P0 ;  /* 0x000000d90000780c */ /* 0x000fe20000704270 */
[----:B------:R-:W-:Y:S02]  /*20b00*/  BSSY B1, `(.L_x_628) ;  /* 0x0000007000017945 */ /* 0x000fe40003800000 */
[----:B------:R-:W-:-:S04]  /*20b10*/  FMUL R57, R57, R16 ;  /* 0x0000001039397220 */ /* 0x000fc80000400000 */
[----:B------:R-:W-:-:S05]  /*20b20*/  FFMA R57, R68, R2, R57 ;  /* 0x0000000244397223 */ /* 0x000fca0000000039 */
[----:B------:R-:W-:-:S05]  /*20b30*/  F2FP.BF16.F32.PACK_AB R57, RZ, R57 ;  /* 0x00000039ff39723e */ /* 0x000fca00000010ff */
[----:B------:R0:W-:Y:S01]  /*20b40*/  @P6 STG.E.U16 desc[UR52][R4.64+0x1b0], R57 ;  /* 0x0001b03904006986 */ /* 0x0001e2000c101534 */
[----:B------:R-:W-:Y:S05]  /*20b50*/  @!P0 BRA `(.L_x_629) ;  /* 0x0000000000048947 */ /* 0x000fea0003800000 */
[----:B------:R0:W5:Y:S02]  /*20b60*/  LDG.E.LTC128B.U16 R3, desc[UR52][R236.64+0x1b2] ;  /* 0x0001b234ec037981 */ /* 0x000164000c1e1520 */
.L_x_629:
[----:B------:R-:W-:Y:S05]  /*20b70*/  BSYNC B1 ;  /* 0x0000000000017941 */ /* 0x000fea0003800000 */
.L_x_628:
[----:B0----5:R-:W-:Y:S01]  /*20b80*/  IMAD.U32 R57, R3, 0x10000, RZ ;  /* 0x0001000003397824 */ /* 0x021fe200078e00ff */
        /* <DEDUP_REMOVED lines=8> */
.L_x_631:
[----:B------:R-:W-:Y:S05]  /*20c10*/  BSYNC B1 ;  /* 0x0000000000017941 */ /* 0x000fea0003800000 */
.L_x_630:
[----:B0----5:R-:W-:Y:S01]  /*20c20*/  SHF.L.U32 R5, R3, 0x10, RZ ;  /* 0x0000001003057819 */ /* 0x021fe200000006ff */
[----:B------:R-:W-:Y:S01]  /*20c30*/  @P6 IMAD.MOV.U32 R4, RZ, RZ, R10 ;  /* 0x000000ffff046224 */ /* 0x000fe200078e000a */
[----:B------:R-:W-:Y:S01]  /*20c40*/  ISETP.GT.AND P5, PT, R0, 0xd9, P5 ;  /* 0x000000d90000780c */ /* 0x000fe20002fa4270 */
[----:B------:R-:W-:Y:S02]  /*20c50*/  BSSY B1, `(.L_x_632) ;  /* 0x0000009000017945 */ /* 0x000fe40003800000 */
[----:B------:R-:W-:-:S04]  /*20c60*/  FMUL R5, R5, R16 ;  /* 0x0000001005057220 */ /* 0x000fc80000400000 */
[----:B------:R-:W-:-:S05]  /*20c70*/  FFMA R5, R70, R2, R5 ;  /* 0x0000000246057223 */ /* 0x000fca0000000005 */
[----:B------:R-:W-:-:S04]  /*20c80*/  F2FP.BF16.F32.PACK_AB R5, RZ, R5 ;  /* 0x00000005ff05723e */ /* 0x000fc800000010ff */
[----:B------:R-:W-:Y:S01]  /*20c90*/  PRMT R56, R5, 0x7610, R56 ;  /* 0x0000761005387816 */ /* 0x000fe20000000038 */
[----:B------:R-:W-:-:S05]  /*20ca0*/  @P6 IMAD.MOV.U32 R5, RZ, RZ, R11 ;  /* 0x000000ffff056224 */ /* 0x000fca00078e000b */
[----:B------:R0:W-:Y:S01]  /*20cb0*/  @P6 STG.E.U16 desc[UR52][R4.64+0x1b0], R56 ;  /* 0x0001b03804006986 */ /* 0x0001e2000c101534 */
[----:B------:R-:W-:Y:S05]  /*20cc0*/  @!P5 BRA `(.L_x_633) ;  /* 0x000000000004d947 */ /* 0x000fea0003800000 */
[----:B------:R0:W5:Y:S02]  /*20cd0*/  LDG.E.LTC128B.U16 R3, desc[UR52][R234.64+0x1b2] ;  /* 0x0001b234ea037981 */ /* 0x000164000c1e1520 */
.L_x_633:
[----:B------:R-:W-:Y:S05]  /*20ce0*/  BSYNC B1 ;  /* 0x0000000000017941 */ /* 0x000fea0003800000 */
.L_x_632:
        /* <DEDUP_REMOVED lines=9> */
.L_x_635:
[----:B------:R-:W-:Y:S05]  /*20d80*/  BSYNC B1 ;  /* 0x0000000000017941 */ /* 0x000fea0003800000 */
.L_x_634:
        /* <DEDUP_REMOVED lines=9> */
.L_x_637:
[----:B------:R-:W-:Y:S05]  /*20e20*/  BSYNC B1 ;  /* 0x0000000000017941 */ /* 0x000fea0003800000 */
.L_x_636:
        /* <DEDUP_REMOVED lines=9> */
.L_x_639:
[----:B------:R-:W-:Y:S05]  /*20ec0*/  BSYNC B1 ;  /* 0x0000000000017941 */ /* 0x000fea0003800000 */
.L_x_638:
[----:B-----5:R-:W-:Y:S01]  /*20ed0*/  SHF.L.U32 R5, R3, 0x10, RZ ;  /* 0x0000001003057819 */ /* 0x020fe200000006ff */
[----:B0-----:R-:W-:Y:S01]  /*20ee0*/  @P0 IMAD.MOV.U32 R4, RZ, RZ, R8 ;  /* 0x000000ffff040224 */ /* 0x001fe200078e0008 */
        /* <DEDUP_REMOVED lines=10> */
.L_x_641:
[----:B------:R-:W-:Y:S05]  /*20f90*/  BSYNC B1 ;  /* 0x0000000000017941 */ /* 0x000fea0003800000 */
.L_x_640:
[----:B0----5:R-:W-:Y:S01]  /*20fa0*/  IMAD.U32 R5, R3, 0x10000, RZ ;  /* 0x0001000003057824 */ /* 0x021fe200078e00ff */
[----:B------:R-:W-:Y:S01]  /*20fb0*/  ISETP.GT.AND P0, PT, R0, 0xc8, P4 ;  /* 0x000000c80000780c */ /* 0x000fe20002704270 */
[----:B------:R-:W-:Y:S02]  /*20fc0*/  BSSY B1, `(.L_x_642) ;  /* 0x000000a000017945 */ /* 0x000fe40003800000 */
[----:B------:R-:W-:Y:S01]  /*20fd0*/  FMUL R4, R5, R16 ;  /* 0x0000001005047220 */ /* 0x000fe20000400000 */
[----:B------:R-:W-:-:S03]  /*20fe0*/  @P5 IMAD.MOV.U32 R5, RZ, RZ, R9 ;  /* 0x000000ffff055224 */ /* 0x000fc600078e0009 */
[----:B------:R-:W-:-:S05]  /*20ff0*/  FFMA R4, R43, R2, R4 ;  /* 0x000000022b047223 */ /* 0x000fca0000000004 */
[----:B------:R-:W-:-:S04]  /*21000*/  F2FP.BF16.F32.PACK_AB R4, RZ, R4 ;  /* 0x00000004ff04723e */ /* 0x000fc800000010ff */
[----:B------:R-:W-:Y:S01]  /*21010*/  PRMT R10, R4, 0x7610, R10 ;  /* 0x00007610040a7816 */ /* 0x000fe2000000000a */
[----:B------:R-:W-:-:S05]  /*21020*/  @P5 IMAD.MOV.U32 R4, RZ, RZ, R8 ;  /* 0x000000ffff045224 */ /* 0x000fca00078e0008 */
[----:B------:R0:W-:Y:S01]  /*21030*/  @P5 STG.E.U16 desc[UR52][R4.64+0x182], R10 ;  /* 0x0001820a04005986 */ /* 0x0001e2000c101534 */
[----:B------:R-:W-:Y:S05]  /*21040*/  @!P0 BRA `(.L_x_643) ;  /* 0x0000000000048947 */ /* 0x000fea0003800000 */
[----:B------:R0:W5:Y:S02]  /*21050*/  LDG.E.LTC128B.U16 R3, desc[UR52][R22.64+0x190] ;  /* 0x0001903416037981 */ /* 0x000164000c1e1520 */
.L_x_643:
[----:B------:R-:W-:Y:S05]  /*21060*/  BSYNC B1 ;  /* 0x0000000000017941 */ /* 0x000fea0003800000 */
.L_x_642:
[----:B0----5:R-:W-:Y:S01]  /*21070*/  SHF.L.U32 R5, R3, 0x10, RZ ;  /* 0x0000001003057819 */ /* 0x021fe200000006ff */
[----:B------:R-:W-:Y:S01]  /*21080*/  BSSY B1, `(.L_x_644) ;  /* 0x0000008000017945 */ /* 0x000fe20003800000 */
[----:B------:R-:W-:-:S03]  /*21090*/  ISETP.GT.AND P5, PT, R0, 0xc9, P4 ;  /* 0x000000c90000780c */ /* 0x000fc600027a4270 */
[----:B------:R-:W-:-:S04]  /*210a0*/  FMUL R5, R5, R16 ;  /* 0x0000001005057220 */ /* 0x000fc80000400000 */
[----:B------:R-:W-:-:S05]  /*210b0*/  FFMA R5, R44, R2, R5 ;  /* 0x000000022c057223 */ /* 0x000fca0000000005 */
[----:B------:R-:W-:-:S05]  /*210c0*/  F2FP.BF16.F32.PACK_AB R5, RZ, R5 ;  /* 0x00000005ff05723e */ /* 0x000fca00000010ff */
[----:B------:R0:W-:Y:S01]  /*210d0*/  @P0 STG.E.U16 desc[UR52][R232.64+0x190], R5 ;  /* 0x00019005e8000986 */ /* 0x0001e2000c101534 */
[----:B------:R-:W-:Y:S05]  /*210e0*/  @!P5 BRA `(.L_x_645) ;  /* 0x000000000004d947 */ /* 0x000fea0003800000 */
[----:B------:R0:W5:Y:S02]  /*210f0*/  LDG.E.LTC128B.U16 R3, desc[UR52][R22.64+0x192] ;  /* 0x0001923416037981 */ /* 0x000164000c1e1520 */
.L_x_645:
[----:B------:R-:W-:Y:S05]  /*21100*/  BSYNC B1 ;  /* 0x0000000000017941 */ /* 0x000fea0003800000 */
.L_x_644:
        /* <DEDUP_REMOVED lines=9> */
.L_x_647:
[----:B------:R-:W-:Y:S05]  /*211a0*/  BSYNC B1 ;  /* 0x0000000000017941 */ /* 0x000fea0003800000 */
.L_x_646:
[----:B-----5:R-:W-:Y:S01]  /*211b0*/  IMAD.U32 R5, R3, 0x10000, RZ ;  /* 0x0001000003057824 */ /* 0x020fe200078e00ff */
[----:B------:R-:W-:Y:S01]  /*211c0*/  ISETP.GT.AND P5, PT, R0, 0xc9, P3 ;  /* 0x000000c90000780c */ /* 0x000fe20001fa4270 */
[----:B0-----:R-:W-:Y:S01]  /*211d0*/  @P0 IMAD.MOV.U32 R4, RZ, RZ, R8 ;  /* 0x000000ffff040224 */ /* 0x001fe200078e0008 */
[----:B------:R-:W-:Y:S01]  /*211e0*/  BSSY B1, `(.L_x_648) ;  /* 0x0000009000017945 */ /* 0x000fe20003800000 */
        /* <DEDUP_REMOVED lines=8> */
.L_x_649:
[----:B------:R-:W-:Y:S05]  /*21270*/  BSYNC B1 ;  /* 0x0000000000017941 */ /* 0x000fea0003800000 */
.L_x_648:
[----:B0----5:R-:W-:Y:S01]  /*21280*/  IMAD.U32 R5, R3, 0x10000, RZ ;  /* 0x0001000003057824 */ /* 0x021fe200078e00ff */
[----:B------:R-:W-:Y:S01]  /*21290*/  ISETP.GT.AND P0, PT, R0, 0xd0, P4 ;  /* 0x000000d00000780c */ /* 0x000fe20002704270 */
[----:B------:R-:W-:Y:S02]  /*212a0*/  BSSY B1, `(.L_x_650) ;  /* 0x000000a000017945 */ /* 0x000fe40003800000 */
[----:B------:R-:W-:Y:S01]  /*212b0*/  FMUL R4, R5, R16 ;  /* 0x0000001005047220 */ /* 0x000fe20000400000 */
[----:B------:R-:W-:-:S03]  /*212c0*/  @P5 IMAD.MOV.U32 R5, RZ, RZ, R9 ;  /* 0x000000ffff055224 */ /* 0x000fc600078e0009 */
[----:B------:R-:W-:-:S05]  /*212d0*/  FFMA R4, R47, R2, R4 ;  /* 0x000000022f047223 */ /* 0x000fca0000000004 */
[----:B------:R-:W-:-:S04]  /*212e0*/  F2FP.BF16.F32.PACK_AB R4, RZ, R4 ;  /* 0x00000004ff04723e */ /* 0x000fc800000010ff */
[----:B------:R-:W-:Y:S02]  /*212f0*/  PRMT R10, R4, 0x7610, R10 ;  /* 0x00007610040a7816 */ /* 0x000fe4000000000a */
[----:B------:R-:W-:-:S05]  /*21300*/  @P5 MOV R4, R8 ;  /* 0x0000000800045202 */ /* 0x000fca0000000f00 */
[----:B------:R0:W-:Y:S01]  /*21310*/  @P5 STG.E.U16 desc[UR52][R4.64+0x192], R10 ;  /* 0x0001920a04005986 */ /* 0x0001e2000c101534 */
[----:B------:R-:W-:Y:S05]  /*21320*/  @!P0 BRA `(.L_x_651) ;  /* 0x0000000000048947 */ /* 0x000fea0003800000 */
[----:B------:R0:W5:Y:S02]  /*21330*/  LDG.E.LTC128B.U16 R3, desc[UR52][R22.64+0x1a0] ;  /* 0x0001a03416037981 */ /* 0x000164000c1e1520 */
.L_x_651:
[----:B------:R-:W-:Y:S05]  /*21340*/  BSYNC B1 ;  /* 0x0000000000017941 */ /* 0x000fea0003800000 */
.L_x_650:
        /* <DEDUP_REMOVED lines=9> */
.L_x_653:
[----:B------:R-:W-:Y:S05]  /*213e0*/  BSYNC B1 ;  /* 0x0000000000017941 */ /* 0x000fea0003800000 */
.L_x_652:
        /* <DEDUP_REMOVED lines=9> */
.L_x_655:
[----:B------:R-:W-:Y:S05]  /*21480*/  BSYNC B1 ;  /* 0x0000000000017941 */ /* 0x000fea0003800000 */
.L_x_654:
[----:B-----5:R-:W-:Y:S01]  /*21490*/  IMAD.U32 R5, R3, 0x10000, RZ ;  /* 0x0001000003057824 */ /* 0x020fe200078e00ff */
[----:B------:R-:W-:Y:S01]  /*214a0*/  ISETP.GT.AND P5, PT, R0, 0xd1, P3 ;  /* 0x000000d10000780c */ /* 0x000fe20001fa4270 */
[----:B0-----:R-:W-:Y:S01]  /*214b0*/  @P0 IMAD.MOV.U32 R4, RZ, RZ, R8 ;  /* 0x000000ffff040224 */ /* 0x001fe200078e0008 */
[----:B------:R-:W-:Y:S01]  /*214c0*/  BSSY B1, `(.L_x_656) ;  /* 0x0000009000017945 */ /* 0x000fe20003800000 */
[----:B------:R-:W-:-:S04]  /*214d0*/  FMUL R5, R5, R16 ;  /* 0x0000001005057220 */ /* 0x000fc80000400000 */
[----:B------:R-:W-:-:S05]  /*214e0*/  FFMA R5, R50, R2, R5 ;  /* 0x0000000232057223 */ /* 0x000fca0000000005 */
[----:B------:R-:W-:-:S04]  /*214f0*/  F2FP.BF16.F32.PACK_AB R5, RZ, R5 ;  /* 0x00000005ff05723e */ /* 0x000fc800000010ff */
[----:B------:R-:W-:Y:S02]  /*21500*/  PRMT R10, R5, 0x7610, R10 ;  /* 0x00007610050a7816 */ /* 0x000fe4000000000a */
[----:B------:R-:W-:-:S05]  /*21510*/  @P0 MOV R5, R9 ;  /* 0x0000000900050202 */ /* 0x000fca0000000f00 */
[----:B------:R0:W-:Y:S01]  /*21520*/  @P0 STG.E.U16 desc[UR52][R4.64+0x1a0], R10 ;  /* 0x0001a00a04000986 */ /* 0x0001e2000c101534 */
[----:B------:R-:W-:Y:S05]  /*21530*/  @!P5 BRA `(.L_x_657) ;  /* 0x000000000004d947 */ /* 0x000fea0003800000 */
[----:B------:R0:W5:Y:S02]  /*21540*/  LDG.E.LTC128B.U16 R3, desc[UR52][R20.64+0x1a2] ;  /* 0x0001a23414037981 */ /* 0x000164000c1e1520 */
.L_x_657:
[----:B------:R-:W-:Y:S05]  /*21550*/  BSYNC B1 ;  /* 0x0000000000017941 */ /* 0x000fea0003800000 */
.L_x_656:
        /* <DEDUP_REMOVED lines=12> */
.L_x_659:
[----:B------:R-:W-:Y:S05]  /*21620*/  BSYNC B1 ;  /* 0x0000000000017941 */ /* 0x000fea0003800000 */
.L_x_658:
        /* <DEDUP_REMOVED lines=9> */
.L_x_661:
[----:B------:R-:W-:Y:S05]  /*216c0*/  BSYNC B1 ;  /* 0x0000000000017941 */ /* 0x000fea0003800000 */
.L_x_660:
        /* <DEDUP_REMOVED lines=9> */
.L_x_663:
[----:B------:R-:W-:Y:S05]  /*21760*/  BSYNC B1 ;  /* 0x0000000000017941 */ /* 0x000fea0003800000 */
.L_x_662:
        /* <DEDUP_REMOVED lines=12> */
.L_x_665:
[----:B------:R-:W-:Y:S05]  /*21830*/  BSYNC B1 ;  /* 0x0000000000017941 */ /* 0x000fea0003800000 */
.L_x_664:
        /* <DEDUP_REMOVED lines=9> */
.L_x_667:
[----:B------:R-:W-:Y:S05]  /*218d0*/  BSYNC B1 ;  /* 0x0000000000017941 */ /* 0x000fea0003800000 */
.L_x_666:
        /* <DEDUP_REMOVED lines=9> */
.L_x_669:
[----:B------:R-:W-:Y:S05]  /*21970*/  BSYNC B1 ;  /* 0x0000000000017941 */ /* 0x000fea0003800000 */
.L_x_668:
        /* <DEDUP_REMOVED lines=9> */
.L_x_671:
[----:B------:R-:W-:Y:S05]  /*21a10*/  BSYNC B1 ;  /* 0x0000000000017941 */ /* 0x000fea0003800000 */
.L_x_670:
        /* <DEDUP_REMOVED lines=12> */
.L_x_673:
[----:B------:R-:W-:Y:S05]  /*21ae0*/  BSYNC B1 ;  /* 0x0000000000017941 */ /* 0x000fea0003800000 */
.L_x_672:
        /* <DEDUP_REMOVED lines=12> */
.L_x_675:
[----:B------:R-:W-:Y:S05]  /*21bb0*/  BSYNC B1 ;  /* 0x0000000000017941 */ /* 0x000fea0003800000 */
.L_x_674:
        /* <DEDUP_REMOVED lines=9> */
.L_x_677:
[----:B------:R-:W-:Y:S05]  /*21c50*/  BSYNC B1 ;  /* 0x0000000000017941 */ /* 0x000fea0003800000 */
.L_x_676:
        /* <DEDUP_REMOVED lines=9> */
.L_x_679:
[----:B------:R-:W-:Y:S05]  /*21cf0*/  BSYNC B1 ;  /* 0x0000000000017941 */ /* 0x000fea0003800000 */
.L_x_678:
        /* <DEDUP_REMOVED lines=12> */
.L_x_681:
[----:B------:R-:W-:Y:S05]  /*21dc0*/  BSYNC B1 ;  /* 0x0000000000017941 */ /* 0x000fea0003800000 */
.L_x_680:
        /* <DEDUP_REMOVED lines=12> */
.L_x_683:
[----:B------:R-:W-:Y:S05]  /*21e90*/  BSYNC B1 ;  /* 0x0000000000017941 */ /* 0x000fea0003800000 */
.L_x_682:
        /* <DEDUP_REMOVED lines=9> */
.L_x_685:
[----:B------:R-:W-:Y:S05]  /*21f30*/  BSYNC B1 ;  /* 0x0000000000017941 */ /* 0x000fea0003800000 */
.L_x_684:
        /* <DEDUP_REMOVED lines=9> */
.L_x_687:
[----:B------:R-:W-:Y:S05]  /*21fd0*/  BSYNC B1 ;  /* 0x0000000000017941 */ /* 0x000fea0003800000 */
.L_x_686:
        /* <DEDUP_REMOVED lines=12> */
.L_x_689:
[----:B------:R-:W-:Y:S05]  /*220a0*/  BSYNC B1 ;  /* 0x0000000000017941 */ /* 0x000fea0003800000 */
.L_x_688:
        /* <DEDUP_REMOVED lines=12> */
.L_x_691:
[----:B------:R-:W-:Y:S05]  /*22170*/  BSYNC B1 ;  /* 0x0000000000017941 */ /* 0x000fea0003800000 */
.L_x_690:
        /* <DEDUP_REMOVED lines=9> */
.L_x_693:
[----:B------:R-:W-:Y:S05]  /*22210*/  BSYNC B1 ;  /* 0x0000000000017941 */ /* 0x000fea0003800000 */
.L_x_692:
        /* <DEDUP_REMOVED lines=9> */
.L_x_695:
[----:B------:R-:W-:Y:S05]  /*222b0*/  BSYNC B1 ;  /* 0x0000000000017941 */ /* 0x000fea0003800000 */
.L_x_694:
        /* <DEDUP_REMOVED lines=12> */
.L_x_697:
[----:B------:R-:W-:Y:S05]  /*22380*/  BSYNC B1 ;  /* 0x0000000000017941 */ /* 0x000fea0003800000 */
.L_x_696:
[----:B------:R-:W-:Y:S05]  /*22390*/  @!P1 BRA `(.L_x_698) ;  /* 0x0000006400889947 */ /* 0x000fea0003800000 */
[----:B-----5:R-:W-:-:S04]  /*223a0*/  IMAD.U32 R3, R3, 0x10000, RZ ;  /* 0x0001000003037824 */ /* 0x020fc800078e00ff */
[----:B------:R-:W-:-:S04]  /*223b0*/  FMUL R0, R3, R16 ;  /* 0x0000001003007220 */ /* 0x000fc80000400000 */
[----:B------:R-:W-:-:S05]  /*223c0*/  FFMA R0, R39, R2, R0 ;  /* 0x0000000227007223 */ /* 0x000fca0000000000 */
[----:B------:R-:W-:-:S05]  /*223d0*/  F2FP.BF16.F32.PACK_AB R0, RZ, R0 ;  /* 0x00000000ff00723e */ /* 0x000fca00000010ff */
[----:B------:R0:W-:Y:S01]  /*223e0*/  STG.E.U16 desc[UR52][R6.64+0x1b2], R0 ;  /* 0x0001b20006007986 */ /* 0x0001e2000c101534 */
[----:B------:R-:W-:Y:S05]  /*223f0*/  BRA `(.L_x_698) ;  /* 0x0000006400707947 */ /* 0x000fea0003800000 */
.L_x_33:
[----:B------:R-:W2:Y:S01]  /*22400*/  LDL.LU R4, [R1+0x1c4] ;  /* 0x0001c40001047983 */ /* 0x000ea20000300800 */
[----:B------:R-:W-:-:S03]  /*22410*/  ULDC.64 UR4, c[0x0][0x5c0] ;  /* 0x0001700000047ab9 */ /* 0x000fc60000000a00 */
[----:B------:R-:W3:Y:S01]  /*22420*/  LDL.LU R5, [R1+0x1c0] ;  /* 0x0001c00001057983 */ /* 0x000ee20000300800 */
[----:B------:R-:W-:-:S03]  /*22430*/  LEA R12, P1, R8, UR4, 0x1 ;  /* 0x00000004080c7c11 */ /* 0x000fc6000f8208ff */
[----:B------:R-:W4:Y:S04]  /*22440*/  LDL.LU R7, [R1+0x1c8] ;  /* 0x0001c80001077983 */ /* 0x000f280000300800 */
[----:B------:R-:W5:Y:S01]  /*22450*/  LDL.LU R6, [R1+0x1cc] ;  /* 0x0001cc0001067983 */ /* 0x000f620000300800 */
[----:B------:R-:W-:Y:S02]  /*22460*/  LEA.HI.X R13, R8, UR5, R21, 0x1, P1 ;  /* 0x00000005080d7c11 */ /* 0x000fe400088f0c15 */
[----:B------:R-:W-:Y:S01]  /*22470*/  ISETP.GT.AND P1, PT, R0, 0x1, P0 ;  /* 0x000000010000780c */ /* 0x000fe20000724270 */
[----:B------:R-:W5:Y:S04]  /*22480*/  LDL.LU R235, [R1+0x1dc] ;  /* 0x0001dc0001eb7983 */ /* 0x000f680000300800 */
        /* <DEDUP_REMOVED lines=8> */
[----:B------:R-:W5:Y:S01]  /*22510*/  LDL.LU R21, [R1+0x1d8] ;  /* 0x0001d80001157983 */ /* 0x000f620000300800 */
[-C--:B--2---:R-:W-:Y:S01]  /*22520*/  FMUL R4, R4, R2.reuse ;  /* 0x0000000204047220 */ /* 0x084fe20000400000 */
[----:B---3--:R-:W-:-:S04]  /*22530*/  FMUL R5, R5, R2 ;  /* 0x0000000205057220 */ /* 0x008fc80000400000 */
[----:B------:R-:W-:Y:S02]  /*22540*/  F2FP.BF16.F32.PACK_AB R4, RZ, R4 ;  /* 0x00000004ff04723e */ /* 0x000fe400000010ff */
[----:B------:R-:W-:Y:S01]  /*22550*/  ISETP.GT.AND P5, PT, R3, 0x8, PT ;  /* 0x000000080300780c */ /* 0x000fe20003fa4270 */
[----:B------:R-:W-:Y:S01]  /*22560*/  USHF.L.U32 UR11, UR8, 0x4, URZ ;  /* 0x00000004080b7899 */ /* 0x000fe2000800063f */
[----:B------:R-:W-:Y:S01]  /*22570*/  F2FP.BF16.F32.PACK_AB R5, RZ, R5 ;  /* 0x00000005ff05723e */ /* 0x000fe200000010ff */
[----:B------:R0:W-:Y:S01]  /*22580*/  @P1 STG.E.U16 desc[UR52][R12.64+0x2], R4 ;  /* 0x000002040c001986 */ /* 0x0001e2000c101534 */
[-C--:B----4-:R-:W-:Y:S01]  /*22590*/  FMUL R8, R7, R2.reuse ;  /* 0x0000000207087220 */ /* 0x090fe20000400000 */
[----:B-----5:R-:W-:Y:S02]  /*225a0*/  FMUL R9, R6, R2 ;  /* 0x0000000206097220 */ /* 0x020fe40000400000 */
[----:B------:R1:W-:Y:S04]  /*225b0*/  @P2 STG.E.U16 desc[UR52][R12.64], R5 ;  /* 0x000000050c002986 */ /* 0x0003e8000c101534 */
[----:B0-----:R-:W2:Y:S01]  /*225c0*/  LDL.LU R4, [R1+0x1d4] ;  /* 0x0001d40001047983 */ /* 0x001ea20000300800 */
[----:B------:R-:W-:Y:S01]  /*225d0*/  ISETP.GT.AND P1, PT, R0, RZ, P5 ;  /* 0x000000ff0000720c */ /* 0x000fe20002f24270 */
[----:B------:R-:W-:Y:S01]  /*225e0*/  USHF.L.U64.HI UR5, UR8, 0x4, UR9 ;  /* 0x0000000408057899 */ /* 0x000fe20008010209 */
[----:B------:R-:W-:Y:S01]  /*225f0*/  F2FP.BF16.F32.PACK_AB R8, RZ, R8 ;  /* 0x00000008ff08723e */ /* 0x000fe200000010ff */
[----:B-1----:R-:W3:Y:S01]  /*22600*/  LDL.LU R5, [R1+0x1d0] ;  /* 0x0001d00001057983 */ /* 0x002ee20000300800 */
[----:B------:R-:W-:-:S02]  /*22610*/  IADD3 R6, P2, R12, UR11, RZ ;  /* 0x0000000b0c067c10 */ /* 0x000fc4000ff5e0ff */
[----:B------:R-:W-:Y:S02]  /*22620*/  F2FP.BF16.F32.PACK_AB R9, RZ, R9 ;  /* 0x00000009ff09723e */ /* 0x000fe400000010ff */
[----:B------:R-:W-:-:S05]  /*22630*/  IADD3.X R7, R13, UR5, RZ, P2, !PT ;  /* 0x000000050d077c10 */ /* 0x000fca00097fe4ff */
[----:B------:R0:W-:Y:S01]  /*22640*/  @P1 STG.E.U16 desc[UR52][R6.64], R8 ;  /* 0x0000000806001986 */ /* 0x0001e2000c101534 */
[C---:B------:R-:W-:Y:S02]  /*22650*/  ISETP.GT.AND P1, PT, R0.reuse, 0x1, P5 ;  /* 0x000000010000780c */ /* 0x040fe40002f24270 */
[C---:B------:R-:W-:Y:S02]  /*22660*/  ISETP.GT.AND P3, PT, R0.reuse, 0x8, P0 ;  /* 0x000000080000780c */ /* 0x040fe40000764270 */
[----:B------:R-:W-:Y:S01]  /*22670*/  ISETP.GT.AND P4, PT, R0, 0x9, P0 ;  /* 0x000000090000780c */ /* 0x000fe20000784270 */
[----:B0-----:R-:W-:-:S08]  /*22680*/  FMUL R8, R235, R2 ;  /* 0x00000002eb087220 */ /* 0x001fd00000400000 */
[----:B------:R0:W-:Y:S01]  /*22690*/  @P1 STG.E.U16 desc[UR52][R6.64+0x2], R9 ;  /* 0x0000020906001986 */ /* 0x0001e2000c101534 */
[C---:B------:R-:W-:Y:S02]  /*226a0*/  ISETP.GT.AND P1, PT, R0.reuse, 0x8, P5 ;  /* 0x000000080000780c */ /* 0x040fe40002f24270 */
[----:B------:R-:W-:Y:S01]  /*226b0*/  ISETP.GT.AND P2, PT, R0, 0x9, P5 ;  /* 0x000000090000780c */ /* 0x000fe20002f44270 */
[-C--:B0-----:R-:W-:Y:S01]  /*226c0*/  FMUL R9, R21, R2.reuse ;  /* 0x0000000215097220 */ /* 0x081fe20000400000 */
[-C--:B--2---:R-:W-:Y:S01]  /*226d0*/  FMUL R4, R4, R2.reuse ;  /* 0x0000000204047220 */ /* 0x084fe20000400000 */
[----:B---3--:R-:W-:-:S04]  /*226e0*/  FMUL R5, R5, R2 ;  /* 0x0000000205057220 */ /* 0x008fc80000400000 */
[----:B------:R-:W-:Y:S02]  /*226f0*/  F2FP.BF16.F32.PACK_AB R4, RZ, R4 ;  /* 0x00000004ff04723e */ /* 0x000fe400000010ff */
[----:B------:R-:W-:Y:S02]  /*22700*/  F2FP.BF16.F32.PACK_AB R5, RZ, R5 ;  /* 0x00000005ff05723e */ /* 0x000fe400000010ff */
[----:B------:R-:W-:Y:S02]  /*22710*/  PRMT R10, R4, 0x7610, R10 ;  /* 0x00007610040a7816 */ /* 0x000fe4000000000a */
[----:B------:R-:W-:Y:S02]  /*22720*/  PRMT R11, R5, 0x7610, R11 ;  /* 0x00007610050b7816 */ /* 0x000fe4000000000b */
[----:B------:R-:W-:Y:S02]  /*22730*/  F2FP.BF16.F32.PACK_AB R5, RZ, R9 ;  /* 0x00000009ff05723e */ /* 0x000fe400000010ff */
[----:B------:R-:W-:Y:S01]  /*22740*/  F2FP.BF16.F32.PACK_AB R4, RZ, R8 ;  /* 0x00000008ff04723e */ /* 0x000fe200000010ff */
[----:B------:R0:W-:Y:S01]  /*22750*/  @P3 STG.E.U16 desc[UR52][R12.64+0x10], R11 ;  /* 0x0000100b0c003986 */ /* 0x0001e2000c101534 */
[----:B------:R-:W-:Y:S01]  /*22760*/  PRMT R9, R5, 0x7610, R9 ;  /* 0x0000761005097816 */ /* 0x000fe20000000009 */
[-C--:B------:R-:W-:Y:S01]  /*22770*/  FMUL R5, R234, R2.reuse ;  /* 0x00000002ea057220 */ /* 0x080fe20000400000 */
[----:B------:R-:W-:Y:S01]  /*22780*/  PRMT R8, R4, 0x7610, R8 ;  /* 0x0000761004087816 */ /* 0x000fe20000000008 */
[----:B------:R1:W-:Y:S01]  /*22790*/  @P4 STG.E.U16 desc[UR52][R12.64+0x12], R10 ;  /* 0x0000120a0c004986 */ /* 0x0003e2000c101534 */
[----:B------:R-:W-:Y:S01]  /*227a0*/  FMUL R4, R233, R2 ;  /* 0x00000002e9047220 */ /* 0x000fe20000400000 */
[----:B------:R-:W-:-:S02]  /*227b0*/  ISETP.GT.AND P3, PT, R0, 0x10, P0 ;  /* 0x000000100000780c */ /* 0x000fc40000764270 */
[----:B------:R-:W-:Y:S02]  /*227c0*/  ISETP.GT.AND P4, PT, R0, 0x11, P0 ;  /* 0x000000110000780c */ /* 0x000fe40000784270 */
[----:B------:R-:W-:Y:S02]  /*227d0*/  F2FP.BF16.F32.PACK_AB R5, RZ, R5 ;  /* 0x00000005ff05723e */ /* 0x000fe400000010ff */
[----:B------:R-:W-:Y:S02]  /*227e0*/  F2FP.BF16.F32.PACK_AB R4, RZ, R4 ;  /* 0x00000004ff04723e */ /* 0x000fe400000010ff */
[----:B0-----:R-:W-:Y:S01]  /*227f0*/  PRMT R11, R5, 0x7610, R11 ;  /* 0x00007610050b7816 */ /* 0x001fe2000000000b */
[----:B------:R0:W-:Y:S01]  /*22800*/  @P1 STG.E.U16 desc[UR52][R6.64+0x10], R9 ;  /* 0x0000100906001986 */ /* 0x0001e2000c101534 */
[----:B-1----:R-:W-:Y:S02]  /*22810*/  PRMT R10, R4, 0x7610, R10 ;  /* 0x00007610040a7816 */ /* 0x002fe4000000000a */
[C---:B------:R-:W-:Y:S01]  /*22820*/  ISETP.GT.AND P1, PT, R0.reuse, 0x10, P5 ;  /* 0x000000100000780c */ /* 0x040fe20002f24270 */
[----:B------:R1:W-:Y:S01]  /*22830*/  @P2 STG.E.U16 desc[UR52][R6.64+0x12], R8 ;  /* 0x0000120806002986 */ /* 0x0003e2000c101534 */
[----:B------:R-:W-:-:S03]  /*22840*/  ISETP.GT.AND P2, PT, R0, 0x11, P5 ;  /* 0x000000110000780c */ /* 0x000fc60002f44270 */
[----:B------:R2:W-:Y:S01]  /*22850*/  @P3 STG.E.U16 desc[UR52][R12.64+0x20], R11 ;  /* 0x0000200b0c003986 */ /* 0x0005e2000c101534 */
[----:B------:R-:W-:Y:S01]  /*22860*/  ISETP.GT.AND P3, PT, R0, 0x18, P0 ;  /* 0x000000180000780c */ /* 0x000fe20000764270 */
[-C--:B0-----:R-:W-:Y:S02]  /*22870*/  FMUL R9, R232, R2.reuse ;  /* 0x00000002e8097220 */ /* 0x081fe40000400000 */
[----:B------:R-:W-:Y:S01]  /*22880*/  @P4 STG.E.U16 desc[UR52][R12.64+0x22], R10 ;  /* 0x0000220a0c004986 */ /* 0x000fe2000c101534 */
[-C--:B-1----:R-:W-:Y:S01]  /*22890*/  FMUL R8, R23, R2.reuse ;  /* 0x0000000217087220 */ /* 0x082fe20000400000 */
[----:B------:R-:W-:Y:S02]  /*228a0*/  ISETP.GT.AND P4, PT, R0, 0x19, P0 ;  /* 0x000000190000780c */ /* 0x000fe40000784270 */
[----:B------:R-:W-:Y:S01]  /*228b0*/  F2FP.BF16.F32.PACK_AB R5, RZ, R9 ;  /* 0x00000009ff05723e */ /* 0x000fe200000010ff */
[----:B------:R-:W-:Y:S01]  /*228c0*/  FMUL R9, R22, R2 ;  /* 0x0000000216097220 */ /* 0x000fe20000400000 */
[----:B------:R-:W-:Y:S01]  /*228d0*/  F2FP.BF16.F32.PACK_AB R4, RZ, R8 ;  /* 0x00000008ff04723e */ /* 0x000fe200000010ff */
[----:B--2---:R-:W2:Y:S01]  /*228e0*/  LDL.LU R11, [R1+0x194] ;  /* 0x00019400010b7983 */ /* 0x004ea20000300800 */
[----:B------:R-:W-:-:S03]  /*228f0*/  FMUL R8, R19, R2 ;  /* 0x0000000213087220 */ /* 0x000fc60000400000 */
[----:B------:R-:W3:Y:S01]  /*22900*/  LDL.LU R21, [R1+0x198] ;  /* 0x0001980001157983 */ /* 0x000ee20000300800 */
[----:B------:R-:W-:-:S03]  /*22910*/  F2FP.BF16.F32.PACK_AB R9, RZ, R9 ;  /* 0x00000009ff09723e */ /* 0x000fc600000010ff */
[----:B------:R-:W4:Y:S01]  /*22920*/  LDL.LU R235, [R1+0x19c] ;  /* 0x00019c0001eb7983 */ /* 0x000f220000300800 */
[----:B------:R-:W-:-:S03]  /*22930*/  F2FP.BF16.F32.PACK_AB R8, RZ, R8 ;  /* 0x00000008ff08723e */ /* 0x000fc600000010ff */
[----:B------:R-:W5:Y:S04]  /*22940*/  LDL.LU R234, [R1+0x1a0] ;  /* 0x0001a00001ea7983 */ /* 0x000f680000300800 */
[----:B------:R-:W5:Y:S04]  /*22950*/  LDL.LU R233, [R1+0x1a4] ;  /* 0x0001a40001e97983 */ /* 0x000f680000300800 */
[----:B------:R-:W5:Y:S04]  /*22960*/  LDL.LU R232, [R1+0x1a8] ;  /* 0x0001a80001e87983 */ /* 0x000f680000300800 */
[----:B------:R-:W5:Y:S04]  /*22970*/  LDL.LU R23, [R1+0x1ac] ;  /* 0x0001ac0001177983 */ /* 0x000f680000300800 */
[----:B------:R0:W-:Y:S04]  /*22980*/  @P1 STG.E.U16 desc[UR52][R6.64+0x20], R5 ;  /* 0x0000200506001986 */ /* 0x0001e8000c101534 */
[----:B------:R-:W5:Y:S04]  /*22990*/  LDL.LU R22, [R1+0x1b0] ;  /* 0x0001b00001167983 */ /* 0x000f680000300800 */
[----:B------:R1:W-:Y:S01]  /*229a0*/  @P2 STG.E.U16 desc[UR52][R6.64+0x22], R4 ;  /* 0x0000220406002986 */ /* 0x0003e2000c101534 */
[----:B0-----:R-:W-:-:S03]  /*229b0*/  FMUL R5, R18, R2 ;  /* 0x0000000212057220 */ /* 0x001fc60000400000 */
[----:B------:R-:W3:Y:S04]  /*229c0*/  LDL.LU R19, [R1+0x1b4] ;  /* 0x0001b40001137983 */ /* 0x000ee80000300800 */
[----:B------:R-:W5:Y:S01]  /*229d0*/  LDL.LU R18, [R1+0x1b8] ;  /* 0x0001b80001127983 */ /* 0x000f620000300800 */
[----:B-1----:R-:W-:-:S03]  /*229e0*/  FMUL R4, R14, R2 ;  /* 0x000000020e047220 */ /* 0x002fc60000400000 */
[----:B------:R0:W-:Y:S04]  /*229f0*/  @P3 STG.E.U16 desc[UR52][R12.64+0x30], R9 ;  /* 0x000030090c003986 */ /* 0x0001e8000c101534 */
[----:B------:R-:W2:Y:S04]  /*22a00*/  LDL.LU R14, [R1+0x1bc] ;  /* 0x0001bc00010e7983 */ /* 0x000ea80000300800 */
[----:B------:R1:W-:Y:S04]  /*22a10*/  @P4 STG.E.U16 desc[UR52][R12.64+0x32], R8 ;  /* 0x000032080c004986 */ /* 0x0003e8000c101534 */
[----:B0-----:R-:W4:Y:S04]  /*22a20*/  LDL.LU R9, [R1+0x188] ;  /* 0x0001880001097983 */ /* 0x001f280000300800 */
[----:B-1----:R-:W3:Y:S01]  /*22a30*/  LDL.LU R8, [R1+0x180] ;  /* 0x0001800001087983 */ /* 0x002ee20000300800 */
[----:B------:R-:W-:-:S02]  /*22a40*/  ISETP.GT.AND P1, PT, R0, 0x18, P5 ;  /* 0x000000180000780c */ /* 0x000fc40002f24270 */
[----:B------:R-:W-:Y:S02]  /*22a50*/  ISETP.GT.AND P2, PT, R0, 0x19, P5 ;  /* 0x000000190000780c */ /* 0x000fe40002f44270 */
[----:B------:R-:W-:Y:S02]  /*22a60*/  F2FP.BF16.F32.PACK_AB R5, RZ, R5 ;  /* 0x00000005ff05723e */ /* 0x000fe400000010ff */
[----:B------:R-:W-:-:S07]  /*22a70*/  F2FP.BF16.F32.PACK_AB R4, RZ, R4 ;  /* 0x00000004ff04723e */ /* 0x000fce00000010ff */
[----:B------:R-:W-:Y:S01]  /*22a80*/  @P1 STG.E.U16 desc[UR52][R6.64+0x30], R5 ;  /* 0x0000300506001986 */ /* 0x000fe2000c101534 */
[----:B------:R-:W-:-:S03]  /*22a90*/  ISETP.GT.AND P1, PT, R3, 0x80, PT ;  /* 0x000000800300780c */ /* 0x000fc60003f24270 */
[----:B------:R0:W-:Y:S01]  /*22aa0*/  @P2 STG.E.U16 desc[UR52][R6.64+0x32], R4 ;  /* 0x0000320406002986 */ /* 0x0001e2000c101534 */
[----:B------:R-:W-:Y:S01]  /*22ab0*/  ISETP.GT.AND P2, PT, R0, RZ, P1 ;  /* 0x000000ff0000720c */ /* 0x000fe20000f44270 */
[----:B------:R-:W-:Y:S01]  /*22ac0*/  UIMAD UR4, UR9, 0xf0, URZ ;  /* 0x000000f0090478a4 */ /* 0x000fe2000f8e023f */
[----:B0-----:R-:W-:-:S04]  /*22ad0*/  IMAD.U32 R4, RZ, RZ, UR8 ;  /* 0x00000008ff047e24 */ /* 0x001fc8000f8e00ff */
[----:B------:R-:W-:-:S04]  /*22ae0*/  IMAD.WIDE.U32 R4, R4, 0xf0, R6 ;  /* 0x000000f004047825 */ /* 0x000fc800078e0006 */
[----:B------:R-:W-:Y:S02]  /*22af0*/  VIADD R5, R5, UR4 ;  /* 0x0000000405057c36 */ /* 0x000fe40008000000 */
[----:B---3--:R-:W-:-:S05]  /*22b00*/  FMUL R8, R8, R2 ;  /* 0x0000000208087220 */ /* 0x008fca0000400000 */
[----:B------:R-:W-:-:S05]  /*22b10*/  F2FP.BF16.F32.PACK_AB R8, RZ, R8 ;  /* 0x00000008ff08723e */ /* 0x000fca00000010ff */
[----:B------:R0:W-:Y:S04]  /*22b20*/  @P2 STG.E.U16 desc[UR52][R4.64], R8 ;  /* 0x0000000804002986 */ /* 0x0001e8000c101534 */
[----:B0-----:R-:W3:Y:S01]  /*22b30*/  LDL.LU R8, [R1+0x184] ;  /* 0x0001840001087983 */ /* 0x001ee20000300800 */
[----:B------:R-:W-:Y:S02]  /*22b40*/  ISETP.GT.AND P2, PT, R0, 0x1, P1 ;  /* 0x000000010000780c */ /* 0x000fe40000f44270 */
[----:B------:R-:W-:Y:S01]  /*22b50*/  ISETP.GT.AND P4, PT, R3, 0x88, PT ;  /* 0x000000880300780c */ /* 0x000fe20003f84270 */
[----:B----4-:R-:W-:-:S05]  /*22b60*/  FMUL R9, R9, R2 ;  /* 0x0000000209097220 */ /* 0x010fca0000400000 */
[----:B------:R-:W-:-:S04]  /*22b70*/  F2FP.BF16.F32.PACK_AB R9, RZ, R9 ;  /* 0x00000009ff09723e */ /* 0x000fc800000010ff */
[----:B------:R-:W-:Y:S01]  /*22b80*/  PRMT R10, R9, 0x7610, R10 ;  /* 0x00007610090a7816 */ /* 0x000fe2000000000a */
[----:B---3--:R-:W-:-:S05]  /*22b90*/  FMUL R8, R8, R2 ;  /* 0x0000000208087220 */ /* 0x008fca0000400000 */
[----:B------:R-:W-:-:S05]  /*22ba0*/  F2FP.BF16.F32.PACK_AB R8, RZ, R8 ;  /* 0x00000008ff08723e */ /* 0x000fca00000010ff */
[----:B------:R0:W-:Y:S01]  /*22bb0*/  @P2 STG.E.U16 desc[UR52][R4.64+0x2], R8 ;  /* 0x0000020804002986 */ /* 0x0001e2000c101534 */
[----:B------:R-:W-:Y:S02]  /*22bc0*/  ISETP.GT.AND P2, PT, R0, RZ, P4 ;  /* 0x000000ff0000720c */ /* 0x000fe40002744270 */
[----:B0-----:R-:W-:-:S04]  /*22bd0*/  IADD3 R8, P3, R4, UR11, RZ ;  /* 0x0000000b04087c10 */ /* 0x001fc8000ff7e0ff */
[----:B------:R-:W-:-:S07]  /*22be0*/  IADD3.X R9, R5, UR5, RZ, P3, !PT ;  /* 0x0000000505097c10 */ /* 0x000fce0009ffe4ff */
[----:B------:R0:W-:Y:S04]  /*22bf0*/  @P2 STG.E.U16 desc[UR52][R8.64], R10 ;  /* 0x0000000a08002986 */ /* 0x0001e8000c101534 */
[----:B0-----:R-:W3:Y:S01]  /*22c00*/  LDL.LU R10, [R1+0x18c] ;  /* 0x00018c00010a7983 */ /* 0x001ee20000300800 */
[----:B------:R-:W-:Y:S01]  /*22c10*/  ISETP.GT.AND P2, PT, R0, 0x1, P4 ;  /* 0x000000010000780c */ /* 0x000fe20002744270 */
[----:B---3--:R-:W-:-:S05]  /*22c20*/  FMUL R10, R10, R2 ;  /* 0x000000020a0a7220 */ /* 0x008fca0000400000 */
[----:B------:R-:W-:-:S07]  /*22c30*/  F2FP.BF16.F32.PACK_AB R10, RZ, R10 ;  /* 0x0000000aff0a723e */ /* 0x000fce00000010ff */
[----:B------:R0:W-:Y:S04]  /*22c40*/  @P2 STG.E.U16 desc[UR52][R8.64+0x2], R10 ;  /* 0x0000020a08002986 */ /* 0x0001e8000c101534 */
[----:B0-----:R-:W3:Y:S01]  /*22c50*/  LDL.LU R10, [R1+0x190] ;  /* 0x00019000010a7983 */ /* 0x001ee20000300800 */
[----:B------:R-:W-:Y:S01]  /*22c60*/  ISETP.GT.AND P2, PT, R0, 0x8, P1 ;  /* 0x000000080000780c */ /* 0x000fe20000f44270 */
[-C--:B--2---:R-:W-:Y:S01]  /*22c70*/  FMUL R14, R14, R2.reuse ;  /* 0x000000020e0e7220 */ /* 0x084fe20000400000 */
[C---:B------:R-:W-:Y:S02]  /*22c80*/  ISETP.GT.AND P3, PT, R0.reuse, 0x18, P4 ;  /* 0x000000180000780c */ /* 0x040fe40002764270 */
[----:B------:R-:W-:Y:S01]  /*22c90*/  ISETP.GT.AND P6, PT, R0, 0x19, P4 ;  /* 0x000000190000780c */ /* 0x000fe200027c4270 */
[----:B------:R-:W-:Y:S01]  /*22ca0*/  USHF.L.U32 UR13, UR8, 0x8, URZ ;  /* 0x00000008080d7899 */ /* 0x000fe2000800063f */
[----:B---3--:R-:W-:-:S05]  /*22cb0*/  FMUL R10, R10, R2 ;  /* 0x000000020a0a7220 */ /* 0x008fca0000400000 */
[----:B------:R-:W-:-:S05]  /*22cc0*/  F2FP.BF16.F32.PACK_AB R10, RZ, R10 ;  /* 0x0000000aff0a723e */ /* 0x000fca00000010ff */
[----:B------:R0:W-:Y:S02]  /*22cd0*/  @P2 STG.E.U16 desc[UR52][R4.64+0x10], R10 ;  /* 0x0000100a04002986 */ /* 0x0001e4000c101534 */
[-C--:B0-----:R-:W-:Y:S01]  /*22ce0*/  FMUL R10, R11, R2.reuse ;  /* 0x000000020b0a7220 */ /* 0x081fe20000400000 */
[----:B------:R-:W-:Y:S02]  /*22cf0*/  FMUL R11, R19, R2 ;  /* 0x00000002130b7220 */ /* 0x000fe40000400000 */
[----:B------:R-:W2:Y:S01]  /*22d00*/  LDL.LU R19, [R1+0x140] ;  /* 0x0001400001137983 */ /* 0x000ea20000300800 */
[----:B------:R-:W-:Y:S02]  /*22d10*/  ISETP.GT.AND P2, PT, R0, 0x9, P1 ;  /* 0x000000090000780c */ /* 0x000fe40000f44270 */
[----:B------:R-:W-:-:S11]  /*22d20*/  F2FP.BF16.F32.PACK_AB R10, RZ, R10 ;  /* 0x0000000aff0a723e */ /* 0x000fd600000010ff */
[----:B------:R0:W-:Y:S01]  /*22d30*/  @P2 STG.E.U16 desc[UR52][R4.64+0x12], R10 ;  /* 0x0000120a04002986 */ /* 0x0001e2000c101534 */
[----:B------:R-:W-:Y:S01]  /*22d40*/  ISETP.GT.AND P2, PT, R0, 0x8, P4 ;  /* 0x000000080000780c */ /* 0x000fe20002744270 */
[----:B0-----:R-:W-:Y:S01]  /*22d50*/  FMUL R10, R21, R2 ;  /* 0x00000002150a7220 */ /* 0x001fe20000400000 */
[----:B------:R-:W-:Y:S01]  /*22d60*/  F2FP.BF16.F32.PACK_AB R11, RZ, R11 ;  /* 0x0000000bff0b723e */ /* 0x000fe200000010ff */
[----:B------:R-:W-:Y:S01]  /*22d70*/  USHF.L.U64.HI UR12, UR8, 0x8, UR9 ;  /* 0x00000008080c7899 */ /* 0x000fe20008010209 */
[----:B------:R-:W3:Y:S02]  /*22d80*/  LDL.LU R21, [R1+0x164] ;  /* 0x0001640001157983 */ /* 0x000ee40000300800 */
[----:B------:R-:W-:-:S07]  /*22d90*/  F2FP.BF16.F32.PACK_AB R10, RZ, R10 ;  /* 0x0000000aff0a723e */ /* 0x000fce00000010ff */
[----:B------:R0:W-:Y:S01]  /*22da0*/  @P2 STG.E.U16 desc[UR52][R8.64+0x10], R10 ;  /* 0x0000100a08002986 */ /* 0x0001e2000c101534 */
[----:B------:R-:W-:Y:S01]  /*22db0*/  ISETP.GT.AND P2, PT, R0, 0x9, P4 ;  /* 0x000000090000780c */ /* 0x000fe20002744270 */
[----:B0-----:R-:W-:Y:S01]  /*22dc0*/  FMUL R10, R235, R2 ;  /* 0x00000002eb0a7220 */ /* 0x001fe20000400000 */
[----:B------:R-:W-:Y:S01]  /*22dd0*/  PRMT R15, R11, 0x7610, R15 ;  /* 0x000076100b0f7816 */ /* 0x000fe2000000000f */
[----:B------:R-:W4:Y:S03]  /*22de0*/  LDL.LU R235, [R1+0x168] ;  /* 0x0001680001eb7983 */ /* 0x000f260000300800 */
[----:B------:R-:W-:-:S07]  /*22df0*/  F2FP.BF16.F32.PACK_AB R10, RZ, R10 ;  /* 0x0000000aff0a723e */ /* 0x000fce00000010ff */
[----:B------:R5:W-:Y:S01]  /*22e00*/  @P2 STG.E.U16 desc[UR52][R8.64+0x12], R10 ;  /* 0x0000120a08002986 */ /* 0x000be2000c101534 */
[----:B------:R-:W-:Y:S01]  /*22e10*/  ISETP.GT.AND P2, PT, R0, 0x10, P1 ;  /* 0x000000100000780c */ /* 0x000fe20000f44270 */
[----:B-----5:R-:W-:Y:S01]  /*22e20*/  FMUL R10, R234, R2 ;  /* 0x00000002ea0a7220 */ /* 0x020fe20000400000 */
[----:B------:R-:W-:Y:S01]  /*22e30*/  F2FP.BF16.F32.PACK_AB R11, RZ, R14 ;  /* 0x0000000eff0b723e */ /* 0x000fe200000010ff */
[----:B------:R-:W5:Y:S03]  /*22e40*/  LDL.LU R234, [R1+0x16c] ;  /* 0x00016c0001ea7983 */ /* 0x000f660000300800 */
[----:B------:R-:W-:-:S07]  /*22e50*/  F2FP.BF16.F32.PACK_AB R10, RZ, R10 ;  /* 0x0000000aff0a723e */ /* 0x000fce00000010ff */
[----:B------:R0:W-:Y:S01]  /*22e60*/  @P2 STG.E.U16 desc[UR52][R4.64+0x20], R10 ;  /* 0x0000200a04002986 */ /* 0x0001e2000c101534 */
[----:B------:R-:W-:Y:S01]  /*22e70*/  ISETP.GT.AND P2, PT, R0, 0x11, P1 ;  /* 0x000000110000780c */ /* 0x000fe20000f44270 */
[----:B0-----:R-:W-:Y:S02]  /*22e80*/  FMUL R10, R233, R2 ;  /* 0x00000002e90a7220 */ /* 0x001fe40000400000 */
        /* <DEDUP_REMOVED lines=19> */
[----:B0-----:R-:W-:-:S05]  /*22fc0*/  FMUL R10, R18, R2 ;  /* 0x00000002120a7220 */ /* 0x001fca0000400000 */
[----:B------:R-:W-:-:S04]  /*22fd0*/  F2FP.BF16.F32.PACK_AB R10, RZ, R10 ;  /* 0x0000000aff0a723e */ /* 0x000fc800000010ff */
[----:B------:R-:W-:Y:S02]  /*22fe0*/  PRMT R14, R10, 0x7610, R14 ;  /* 0x000076100a0e7816 */ /* 0x000fe4000000000e */
[----:B------:R-:W-:Y:S01]  /*22ff0*/  PRMT R10, R11, 0x7610, R10 ;  /* 0x000076100b0a7816 */ /* 0x000fe2000000000a */
[----:B------:R0:W-:Y:S01]  /*23000*/  @P2 STG.E.U16 desc[UR52][R4.64+0x32], R15 ;  /* 0x0000320f04002986 */ /* 0x0001e2000c101534 */
[----:B------:R-:W-:-:S03]  /*23010*/  MOV R11, UR8 ;  /* 0x00000008000b7c02 */ /* 0x000fc60008000f00 */
[----:B------:R1:W-:Y:S04]  /*23020*/  @P3 STG.E.U16 desc[UR52][R8.64+0x30], R14 ;  /* 0x0000300e08003986 */ /* 0x0003e8000c101534 */
[----:B------:R1:W-:Y:S01]  /*23030*/  @P6 STG.E.U16 desc[UR52][R8.64+0x32], R10 ;  /* 0x0000320a08006986 */ /* 0x0003e2000c101534 */
[----:B------:R-:W-:Y:S02]  /*23040*/  IMAD.U32 R18, RZ, RZ, UR5 ;  /* 0x00000005ff127e24 */ /* 0x000fe4000f8e00ff */
[----:B0-----:R-:W-:Y:S02]  /*23050*/  IMAD.MOV.U32 R15, RZ, RZ, R7 ;  /* 0x000000ffff0f7224 */ /* 0x001fe400078e0007 */
[----:B-1----:R-:W-:Y:S02]  /*23060*/  IMAD.MOV.U32 R14, RZ, RZ, R6 ;  /* 0x000000ffff0e7224 */ /* 0x002fe400078e0006 */
[----:B------:R-:W-:-:S02]  /*23070*/  IMAD.U32 R10, RZ, RZ, UR11 ;  /* 0x0000000bff0a7e24 */ /* 0x000fc4000f8e00ff */
[----:B------:R-:W-:-:S03]  /*23080*/  IMAD.WIDE.U32 R8, R11, 0xf0, R14 ;  /* 0x000000f00b087825 */ /* 0x000fc600078e000e */
[----:B------:R-:W-:Y:S01]  /*23090*/  IADD3 R6, P2, P3, R10, UR13, R4 ;  /* 0x0000000d0a067c10 */ /* 0x000fe2000fb5e004 */
[----:B------:R-:W-:Y:S01]  /*230a0*/  IMAD.U32 R11, RZ, RZ, UR5 ;  /* 0x00000005ff0b7e24 */ /* 0x000fe2000f8e00ff */
[----:B------:R-:W-:Y:S02]  /*230b0*/  IADD3 R9, R9, UR4, RZ ;  /* 0x0000000409097c10 */ /* 0x000fe4000fffe0ff */
[----:B------:R-:W-:Y:S02]  /*230c0*/  IADD3.X R7, R18, UR12, R5, P2, P3 ;  /* 0x0000000c12077c10 */ /* 0x000fe400097e6405 */
[----:B------:R-:W-:Y:S01]  /*230d0*/  IADD3 R10, P2, P3, R10, UR13, R8 ;  /* 0x0000000d0a0a7c10 */ /* 0x000fe2000fb5e008 */
[----:B------:R-:W3:Y:S03]  /*230e0*/  LDL.LU R18, [R1+0x144] ;  /* 0x0001440001127983 */ /* 0x000ee60000300800 */
[----:B------:R-:W-:-:S02]  /*230f0*/  IADD3.X R11, R11, UR12, R9, P2, P3 ;  /* 0x0000000c0b0b7c10 */ /* 0x000fc400097e6409 */
[----:B------:R-:W-:-:S04]  /*23100*/  ISETP.GT.AND P3, PT, R3, 0x100, PT ;  /* 0x000001000300780c */ /* 0x000fc80003f64270 */
[----:B------:R-:W-:Y:S02]  /*23110*/  ISETP.GT.AND P2, PT, R0, RZ, P3 ;  /* 0x000000ff0000720c */ /* 0x000fe40001f44270 */
[----:B------:R-:W-:-:S04]  /*23120*/  IADD3 R4, P6, R4, UR13, RZ ;  /* 0x0000000d04047c10 */ /* 0x000fc8000ffde0ff */
[----:B------:R-:W-:Y:S01]  /*23130*/  IADD3.X R5, R5, UR12, RZ, P6, !PT ;  /* 0x0000000c05057c10 */ /* 0x000fe2000b7fe4ff */
[----:B--2---:R-:W-:-:S05]  /*23140*/  FMUL R19, R19, R2 ;  /* 0x0000000213137220 */ /* 0x004fca0000400000 */
[----:B------:R-:W-:-:S05]  /*23150*/  F2FP.BF16.F32.PACK_AB R19, RZ, R19 ;  /* 0x00000013ff13723e */ /* 0x000fca00000010ff */
[----:B------:R-:W-:Y:S01]  /*23160*/  @P2 STG.E.U16 desc[UR52][R4.64], R19 ;  /* 0x0000001304002986 */ /* 0x000fe2000c101534 */
[----:B------:R-:W-:-:S03]  /*23170*/  ISETP.GT.AND P2, PT, R3, 0x108, PT ;  /* 0x000001080300780c */ /* 0x000fc60003f44270 */
[----:B------:R-:W2:Y:S01]  /*23180*/  LDL.LU R3, [R1+0x148] ;  /* 0x0001480001037983 */ /* 0x000ea20000300800 */
[----:B------:R-:W-:Y:S01]  /*23190*/  ISETP.GT.AND P6, PT, R0, 0x1, P3 ;  /* 0x000000010000780c */ /* 0x000fe20001fc4270 */
[----:B---3--:R-:W-:-:S05]  /*231a0*/  FMUL R18, R18, R2 ;  /* 0x0000000212127220 */ /* 0x008fca0000400000 */
[----:B------:R-:W-:-:S07]  /*231b0*/  F2FP.BF16.F32.PACK_AB R18, RZ, R18 ;  /* 0x00000012ff12723e */ /* 0x000fce00000010ff */
[----:B------:R0:W-:Y:S02]  /*231c0*/  @P6 STG.E.U16 desc[UR52][R4.64+0x2], R18 ;  /* 0x0000021204006986 */ /* 0x0001e4000c101534 */
[----:B0-----:R-:W-:-:S04]  /*231d0*/  IADD3 R18, P6, R4, UR11, RZ ;  /* 0x0000000b04127c10 */ /* 0x001fc8000ffde0ff */
[----:B------:R-:W-:Y:S02]  /*231e0*/  IADD3.X R19, R5, UR5, RZ, P6, !PT ;  /* 0x0000000505137c10 */ /* 0x000fe4000b7fe4ff */
[----:B------:R-:W-:Y:S01]  /*231f0*/  ISETP.GT.AND P6, PT, R0, RZ, P2 ;  /* 0x000000ff0000720c */ /* 0x000fe200017c4270 */
[----:B--2---:R-:W-:-:S05]  /*23200*/  FMUL R3, R3, R2 ;  /* 0x0000000203037220 */ /* 0x004fca0000400000 */
[----:B------:R-:W-:-:S07]  /*23210*/  F2FP.BF16.F32.PACK_AB R3, RZ, R3 ;  /* 0x00000003ff03723e */ /* 0x000fce00000010ff */
[----:B------:R0:W-:Y:S04]  /*23220*/  @P6 STG.E.U16 desc[UR52][R18.64], R3 ;  /* 0x0000000312006986 */ /* 0x0001e8000c101534 */
[----:B0-----:R-:W2:Y:S01]  /*23230*/  LDL.LU R3, [R1+0x14c] ;  /* 0x00014c0001037983 */ /* 0x001ea20000300800 */
[----:B------:R-:W-:Y:S01]  /*23240*/  ISETP.GT.AND P6, PT, R0, 0x1, P2 ;  /* 0x000000010000780c */ /* 0x000fe200017c4270 */
[----:B--2---:R-:W-:-:S05]  /*23250*/  FMUL R3, R3, R2 ;  /* 0x0000000203037220 */ /* 0x004fca0000400000 */
[----:B------:R-:W-:-:S07]  /*23260*/  F2FP.BF16.F32.PACK_AB R3, RZ, R3 ;  /* 0x00000003ff03723e */ /* 0x000fce00000010ff */
[----:B------:R0:W-:Y:S04]  /*23270*/  @P6 STG.E.U16 desc[UR52][R18.64+0x2], R3 ;  /* 0x0000020312006986 */ /* 0x0001e8000c101534 */
[----:B0-----:R-:W2:Y:S04]  /*23280*/  LDL.LU R18, [R1+0x150] ;  /* 0x0001500001127983 */ /* 0x001ea80000300800 */
[----:B------:R-:W3:Y:S01]  /*23290*/  LDL.LU R19, [R1+0x154] ;  /* 0x0001540001137983 */ /* 0x000ee20000300800 */
[----:B------:R-:W-:Y:S01]  /*232a0*/  ISETP.GT.AND P6, PT, R0, 0x8, P3 ;  /* 0x000000080000780c */ /* 0x000fe20001fc4270 */
[----:B--2---:R-:W-:-:S05]  /*232b0*/  FMUL R3, R18, R2 ;  /* 0x0000000212037220 */ /* 0x004fca0000400000 */
[----:B------:R-:W-:-:S07]  /*232c0*/  F2FP.BF16.F32.PACK_AB R3, RZ, R3 ;  /* 0x00000003ff03723e */ /* 0x000fce00000010ff */
[----:B------:R3:W-:Y:S01]  /*232d0*/  @P6 STG.E.U16 desc[UR52][R4.64+0x10], R3 ;  /* 0x0000100304006986 */ /* 0x0007e2000c101534 */
[----:B------:R-:W-:Y:S01]  /*232e0*/  ISETP.GT.AND P6, PT, R0, 0x9, P3 ;  /* 0x000000090000780c */ /* 0x000fe20001fc4270 */
[----:B---3--:R-:W-:-:S05]  /*232f0*/  FMUL R3, R19, R2 ;  /* 0x0000000213037220 */ /* 0x008fca0000400000 */
[----:B------:R-:W-:-:S07]  /*23300*/  F2FP.BF16.F32.PACK_AB R3, RZ, R3 ;  /* 0x00000003ff03723e */ /* 0x000fce00000010ff */
[----:B------:R0:W-:Y:S04]  /*23310*/  @P6 STG.E.U16 desc[UR52][R4.64+0x12], R3 ;  /* 0x0000120304006986 */ /* 0x0001e8000c101534 */
[----:B0-----:R-:W2:Y:S01]  /*23320*/  LDL.LU R3, [R1+0x158] ;  /* 0x0001580001037983 */ /* 0x001ea20000300800 */
[----:B------:R-:W-:-:S04]  /*23330*/  IADD3 R18, P6, R4, UR11, RZ ;  /* 0x0000000b04127c10 */ /* 0x000fc8000ffde0ff */
[----:B------:R-:W-:Y:S02]  /*23340*/  IADD3.X R19, R5, UR5, RZ, P6, !PT ;  /* 0x0000000505137c10 */ /* 0x000fe4000b7fe4ff */
        /* <DEDUP_REMOVED lines=8> */
[----:B------:R-:W-:-:S04]  /*233d0*/  F2FP.BF16.F32.PACK_AB R3, RZ, R3 ;  /* 0x00000003ff03723e */ /* 0x000fc800000010ff */
[----:B------:R-:W-:Y:S01]  /*233e0*/  PRMT R18, R3, 0x7610, R18 ;  /* 0x0000761003127816 */ /* 0x000fe20000000012 */
[----:B---3--:R-:W-:Y:S02]  /*233f0*/  FMUL R3, R19, R2 ;  /* 0x0000000213037220 */ /* 0x008fe40000400000 */
[----:B------:R-:W2:Y:S04]  /*23400*/  LDL.LU R19, [R1+0x120] ;  /* 0x0001200001137983 */ /* 0x000ea80000300800 */
[----:B------:R0:W-:Y:S01]  /*23410*/  @P6 STG.E.U16 desc[UR52][R6.64+0x12], R18 ;  /* 0x0000121206006986 */ /* 0x0001e2000c101534 */
[----:B------:R-:W-:Y:S02]  /*23420*/  ISETP.GT.AND P6, PT, R0, 0x10, P3 ;  /* 0x000000100000780c */ /* 0x000fe40001fc4270 */
[----:B------:R-:W-:-:S04]  /*23430*/  F2FP.BF16.F32.PACK_AB R3, RZ, R3 ;  /* 0x00000003ff03723e */ /* 0x000fc800000010ff */
[----:B0-----:R-:W-:Y:S01]  /*23440*/  PRMT R18, R3, 0x7610, R18 ;  /* 0x0000761003127816 */ /* 0x001fe20000000012 */
[----:B------:R-:W-:Y:S02]  /*23450*/  FMUL R3, R21, R2 ;  /* 0x0000000215037220 */ /* 0x000fe40000400000 */
[----:B------:R-:W3:Y:S04]  /*23460*/  LDL.LU R21, [R1+0x124] ;  /* 0x0001240001157983 */ /* 0x000ee80000300800 */
[----:B------:R-:W-:Y:S01]  /*23470*/  @P6 STG.E.U16 desc[UR52][R4.64+0x20], R18 ;  /* 0x0000201204006986 */ /* 0x000fe2000c101534 */
[----:B------:R-:W-:Y:S02]  /*23480*/  ISETP.GT.AND P6, PT, R0, 0x11, P3 ;  /* 0x000000110000780c */ /* 0x000fe40001fc4270 */
[----:B------:R-:W-:-:S11]  /*23490*/  F2FP.BF16.F32.PACK_AB R3, RZ, R3 ;  /* 0x00000003ff03723e */ /* 0x000fd600000010ff */
[----:B------:R4:W-:Y:S01]  /*234a0*/  @P6 STG.E.U16 desc[UR52][R4.64+0x22], R3 ;  /* 0x0000220304006986 */ /* 0x0009e2000c101534 */
[----:B------:R-:W-:Y:S01]  /*234b0*/  ISETP.GT.AND P6, PT, R0, 0x10, P2 ;  /* 0x000000100000780c */ /* 0x000fe200017c4270 */
[----:B----4-:R-:W-:Y:S02]  /*234c0*/  FMUL R3, R235, R2 ;  /* 0x00000002eb037220 */ /* 0x010fe40000400000 */
[----:B------:R-:W4:Y:S03]  /*234d0*/  LDL.LU R235, [R1+0x128] ;  /* 0x0001280001eb7983 */ /* 0x000f260000300800 */
[----:B------:R-:W-:-:S04]  /*234e0*/  F2FP.BF16.F32.PACK_AB R3, RZ, R3 ;  /* 0x00000003ff03723e */ /* 0x000fc800000010ff */
[----:B------:R-:W-:Y:S01]  /*234f0*/  PRMT R18, R3, 0x7610, R18 ;  /* 0x0000761003127816 */ /* 0x000fe20000000012 */
[----:B-----5:R-:W-:Y:S02]  /*23500*/  FMUL R3, R234, R2 ;  /* 0x00000002ea037220 */ /* 0x020fe40000400000 */
[----:B------:R-:W5:Y:S04]  /*23510*/  LDL.LU R234, [R1+0x12c] ;  /* 0x00012c0001ea7983 */ /* 0x000f680000300800 */
[----:B------:R0:W-:Y:S01]  /*23520*/  @P6 STG.E.U16 desc[UR52][R6.64+0x20], R18 ;  /* 0x0000201206006986 */ /* 0x0001e2000c101534 */
[----:B------:R-:W-:Y:S02]  /*23530*/  ISETP.GT.AND P6, PT, R0, 0x11, P2 ;  /* 0x000000110000780c */ /* 0x000fe400017c4270 */
[----:B------:R-:W-:-:S04]  /*23540*/  F2FP.BF16.F32.PACK_AB R3, RZ, R3 ;  /* 0x00000003ff03723e */ /* 0x000fc800000010ff */
[----:B0-----:R-:W-:Y:S01]  /*23550*/  PRMT R18, R3, 0x7610, R18 ;  /* 0x0000761003127816 */ /* 0x001fe20000000012 */
[----:B------:R-:W-:Y:S02]  /*23560*/  FMUL R3, R233, R2 ;  /* 0x00000002e9037220 */ /* 0x000fe40000400000 */
[----:B------:R-:W5:Y:S04]  /*23570*/  LDL.LU R233, [R1+0x130] ;  /* 0x0001300001e97983 */ /* 0x000f680000300800 */
[----:B------:R0:W-:Y:S01]  /*23580*/  @P6 STG.E.U16 desc[UR52][R6.64+0x22], R18 ;  /* 0x0000221206006986 */ /* 0x0001e2000c101534 */
[----:B------:R-:W-:Y:S02]  /*23590*/  ISETP.GT.AND P6, PT, R0, 0x18, P3 ;  /* 0x000000180000780c */ /* 0x000fe40001fc4270 */
[----:B------:R-:W-:-:S04]  /*235a0*/  F2FP.BF16.F32.PACK_AB R3, RZ, R3 ;  /* 0x00000003ff03723e */ /* 0x000fc800000010ff */
[----:B0-----:R-:W-:Y:S01]  /*235b0*/  PRMT R18, R3, 0x7610, R18 ;  /* 0x0000761003127816 */ /* 0x001fe20000000012 */
[----:B------:R-:W-:Y:S02]  /*235c0*/  FMUL R3, R232, R2 ;  /* 0x00000002e8037220 */ /* 0x000fe40000400000 */
[----:B------:R-:W5:Y:S04]  /*235d0*/  LDL.LU R232, [R1+0x134] ;  /* 0x0001340001e87983 */ /* 0x000f680000300800 */
[----:B------:R-:W-:Y:S01]  /*235e0*/  @P6 STG.E.U16 desc[UR52][R4.64+0x30], R18 ;  /* 0x0000301204006986 */ /* 0x000fe2000c101534 */
[----:B------:R-:W-:Y:S02]  /*235f0*/  ISETP.GT.AND P6, PT, R0, 0x19, P3 ;  /* 0x000000190000780c */ /* 0x000fe40001fc4270 */
[----:B------:R-:W-:-:S11]  /*23600*/  F2FP.BF16.F32.PACK_AB R3, RZ, R3 ;  /* 0x00000003ff03723e */ /* 0x000fd600000010ff */
[----:B------:R0:W-:Y:S01]  /*23610*/  @P6 STG.E.U16 desc[UR52][R4.64+0x32], R3 ;  /* 0x0000320304006986 */ /* 0x0001e2000c101534 */
[----:B------:R-:W-:Y:S01]  /*23620*/  ISETP.GT.AND P6, PT, R0, 0x18, P2 ;  /* 0x000000180000780c */ /* 0x000fe200017c4270 */
[----:B0-----:R-:W-:-:S12]  /*23630*/  FMUL R3, R23, R2 ;  /* 0x0000000217037220 */ /* 0x001fd80000400000 */
[----:B------:R-:W-:Y:S01]  /*23640*/  @P6 IMAD.MOV.U32 R4, RZ, RZ, R6 ;  /* 0x000000ffff046224 */ /* 0x000fe200078e0006 */
[----:B------:R-:W5:Y:S01]  /*23650*/  LDL.LU R23, [R1+0x138] ;  /* 0x0001380001177983 */ /* 0x000f620000300800 */
[----:B------:R-:W-:-:S04]  /*23660*/  F2FP.BF16.F32.PACK_AB R3, RZ, R3 ;  /* 0x00000003ff03723e */ /* 0x000fc800000010ff */
[----:B------:R-:W-:Y:S01]  /*23670*/  PRMT R18, R3, 0x7610, R18 ;  /* 0x0000761003127816 */ /* 0x000fe20000000012 */
[----:B------:R-:W-:Y:S01]  /*23680*/  FMUL R3, R22, R2 ;  /* 0x0000000216037220 */ /* 0x000fe20000400000 */
[----:B------:R-:W-:Y:S01]  /*23690*/  @P6 IMAD.MOV.U32 R5, RZ, RZ, R7 ;  /* 0x000000ffff056224 */ /* 0x000fe200078e0007 */
[----:B------:R-:W5:Y:S03]  /*236a0*/  LDL.LU R22, [R1+0x13c] ;  /* 0x00013c0001167983 */ /* 0x000f660000300800 */
[----:B------:R-:W-:Y:S01]  /*236b0*/  F2FP.BF16.F32.PACK_AB R3, RZ, R3 ;  /* 0x00000003ff03723e */ /* 0x000fe200000010ff */
[----:B------:R0:W-:Y:S04]  /*236c0*/  @P6 STG.E.U16 desc[UR52][R4.64+0x30], R18 ;  /* 0x0000301204006986 */ /* 0x0001e8000c101534 */
[----:B0-----:R-:W5:Y:S01]  /*236d0*/  LDL.LU R5, [R1+0xc4] ;  /* 0x0000c40001057983 */ /* 0x001f620000300800 */
[----:B------:R-:W-:-:S03]  /*236e0*/  PRMT R4, R3, 0x7610, R4 ;  /* 0x0000761003047816 */ /* 0x000fc60000000004 */
[----:B------:R-:W2:Y:S01]  /*236f0*/  LDL.LU R3, [R1+0x100] ;  /* 0x0001000001037983 */ /* 0x000ea20000300800 */
[----:B------:R-:W-:-:S13]  /*23700*/  ISETP.GT.AND P6, PT, R0, 0x19, P2 ;  /* 0x000000190000780c */ /* 0x000fda00017c4270 */
[----:B------:R0:W-:Y:S04]  /*23710*/  @P6 STG.E.U16 desc[UR52][R6.64+0x32], R4 ;  /* 0x0000320406006986 */ /* 0x0001e8000c101534 */
[----:B0-----:R-:W3:Y:S01]  /*23720*/  LDL.LU R7, [R1+0x11c] ;  /* 0x00011c0001077983 */ /* 0x001ee20000300800 */
[----:B--2---:R-:W-:-:S05]  /*23730*/  FMUL R3, R3, R2 ;  /* 0x0000000203037220 */ /* 0x004fca0000400000 */
[----:B------:R-:W-:-:S04]  /*23740*/  F2FP.BF16.F32.PACK_AB R3, RZ, R3 ;  /* 0x00000003ff03723e */ /* 0x000fc800000010ff */
[----:B------:R-:W-:Y:S02]  /*23750*/  PRMT R4, R3, 0x7610, R4 ;  /* 0x0000761003047816 */ /* 0x000fe40000000004 */
[----:B------:R-:W2:Y:S01]  /*23760*/  LDL.LU R3, [R1+0x104] ;  /* 0x0001040001037983 */ /* 0x000ea20000300800 */
[----:B------:R-:W-:-:S13]  /*23770*/  ISETP.GT.AND P6, PT, R0, 0x20, P0 ;  /* 0x000000200000780c */ /* 0x000fda00007c4270 */
[----:B------:R-:W-:Y:S01]  /*23780*/  @P6 STG.E.U16 desc[UR52][R12.64+0x40], R4 ;  /* 0x000040040c006986 */ /* 0x000fe2000c101534 */
[----:B------:R-:W-:Y:S01]  /*23790*/  ISETP.GT.AND P6, PT, R0, 0x21, P0 ;  /* 0x000000210000780c */ /* 0x000fe200007c4270 */
[----:B--2---:R-:W-:-:S05]  /*237a0*/  FMUL R3, R3, R2 ;  /* 0x0000000203037220 */ /* 0x004fca0000400000 */
[----:B------:R-:W-:-:S07]  /*237b0*/  F2FP.BF16.F32.PACK_AB R3, RZ, R3 ;  /* 0x00000003ff03723e */ /* 0x000fce00000010ff */
[----:B------:R0:W-:Y:S04]  /*237c0*/  @P6 STG.E.U16 desc[UR52][R12.64+0x42], R3 ;  /* 0x000042030c006986 */ /* 0x0001e8000c101534 */
[----:B0-----:R-:W2:Y:S01]  /*237d0*/  LDL.LU R3, [R1+0x108] ;  /* 0x0001080001037983 */ /* 0x001ea20000300800 */
[----:B------:R-:W-:Y:S01]  /*237e0*/  ISETP.GT.AND P6, PT, R0, 0x20, P5 ;  /* 0x000000200000780c */ /* 0x000fe20002fc4270 */
[----:B--2---:R-:W-:-:S05]  /*237f0*/  FMUL R3, R3, R2 ;  /* 0x0000000203037220 */ /* 0x004fca0000400000 */
[----:B------:R-:W-:-:S04]  /*23800*/  F2FP.BF16.F32.PACK_AB R3, RZ, R3 ;  /* 0x00000003ff03723e */ /* 0x000fc800000010ff */
[----:B------:R-:W-:Y:S02]  /*23810*/  PRMT R4, R3, 0x7610, R4 ;  /* 0x0000761003047816 */ /* 0x000fe40000000004 */
[----:B------:R-:W2:Y:S04]  /*23820*/  LDL.LU R3, [R1+0x10c] ;  /* 0x00010c0001037983 */ /* 0x000ea80000300800 */
        /* <DEDUP_REMOVED lines=20> */
[----:B------:R-:W-:Y:S01]  /*23970*/  PRMT R4, R3, 0x7610, R4 ;  /* 0x0000761003047816 */ /* 0x000fe20000000004 */
[----:B---3--:R-:W-:Y:S02]  /*23980*/  FMUL R3, R7, R2 ;  /* 0x0000000207037220 */ /* 0x008fe40000400000 */
[----:B------:R-:W2:Y:S04]  /*23990*/  LDL.LU R7, [R1+0xd4] ;  /* 0x0000d40001077983 */ /* 0x000ea80000300800 */
[----:B------:R-:W-:Y:S01]  /*239a0*/  @P6 STG.E.U16 desc[UR52][R14.64+0x50], R4 ;  /* 0x000050040e006986 */ /* 0x000fe2000c101534 */
[----:B------:R-:W-:Y:S02]  /*239b0*/  ISETP.GT.AND P6, PT, R0, 0x29, P5 ;  /* 0x000000290000780c */ /* 0x000fe40002fc4270 */
[----:B------:R-:W-:-:S11]  /*239c0*/  F2FP.BF16.F32.PACK_AB R3, RZ, R3 ;  /* 0x00000003ff03723e */ /* 0x000fd600000010ff */
[----:B------:R0:W-:Y:S01]  /*239d0*/  @P6 STG.E.U16 desc[UR52][R14.64+0x52], R3 ;  /* 0x000052030e006986 */ /* 0x0001e2000c101534 */
[----:B------:R-:W-:Y:S01]  /*239e0*/  ISETP.GT.AND P6, PT, R0, 0x30, P0 ;  /* 0x000000300000780c */ /* 0x000fe200007c4270 */
[----:B0-----:R-:W-:-:S05]  /*239f0*/  FMUL R3, R19, R2 ;  /* 0x0000000213037220 */ /* 0x001fca0000400000 */
[----:B------:R-:W-:-:S04]  /*23a00*/  F2FP.BF16.F32.PACK_AB R3, RZ, R3 ;  /* 0x00000003ff03723e */ /* 0x000fc800000010ff */
[----:B------:R-:W-:Y:S01]  /*23a10*/  PRMT R4, R3, 0x7610, R4 ;  /* 0x0000761003047816 */ /* 0x000fe20000000004 */
        /* <DEDUP_REMOVED lines=13> */
[----:B------:R-:W-:Y:S01]  /*23af0*/  @P6 STG.E.U16 desc[UR52][R14.64+0x60], R4 ;  /* 0x000060040e006986 */ /* 0x000fe2000c101534 */
[----:B------:R-:W-:Y:S02]  /*23b00*/  ISETP.GT.AND P6, PT, R0, 0x31, P5 ;  /* 0x000000310000780c */ /* 0x000fe40002fc4270 */
[----:B------:R-:W-:-:S11]  /*23b10*/  F2FP.BF16.F32.PACK_AB R3, RZ, R3 ;  /* 0x00000003ff03723e */ /* 0x000fd600000010ff */
[----:B------:R0:W-:Y:S01]  /*23b20*/  @P6 STG.E.U16 desc[UR52][R14.64+0x62], R3 ;  /* 0x000062030e006986 */ /* 0x0001e2000c101534 */
[----:B------:R-:W-:Y:S01]  /*23b30*/  ISETP.GT.AND P6, PT, R0, 0x38, P0 ;  /* 0x000000380000780c */ /* 0x000fe200007c4270 */
[----:B0-----:R-:W-:Y:S02]  /*23b40*/  FMUL R3, R233, R2 ;  /* 0x00000002e9037220 */ /* 0x001fe40000400000 */
[----:B------:R-:W5:Y:S03]  /*23b50*/  LDL.LU R233, [R1+0xf0] ;  /* 0x0000f00001e97983 */ /* 0x000f660000300800 */
[----:B------:R-:W-:-:S04]  /*23b60*/  F2FP.BF16.F32.PACK_AB R3, RZ, R3 ;  /* 0x00000003ff03723e */ /* 0x000fc800000010ff */
[----:B------:R-:W-:Y:S01]  /*23b70*/  PRMT R4, R3, 0x7610, R4 ;  /* 0x0000761003047816 */ /* 0x000fe20000000004 */
[----:B------:R-:W-:Y:S02]  /*23b80*/  FMUL R3, R232, R2 ;  /* 0x00000002e8037220 */ /* 0x000fe40000400000 */
        /* <DEDUP_REMOVED lines=10> */
[-C--:B------:R-:W-:Y:S02]  /*23c30*/  FMUL R3, R22, R2.reuse ;  /* 0x0000000216037220 */ /* 0x080fe40000400000 */
[----:B------:R-:W5:Y:S04]  /*23c40*/  LDL.LU R22, [R1+0xfc] ;  /* 0x0000fc0001167983 */ /* 0x000f680000300800 */
[----:B------:R-:W-:Y:S01]  /*23c50*/  @P6 STG.E.U16 desc[UR52][R14.64+0x70], R4 ;  /* 0x000070040e006986 */ /* 0x000fe2000c101534 */
[C---:B------:R-:W-:Y:S02]  /*23c60*/  ISETP.GT.AND P6, PT, R0.reuse, 0x39, P5 ;  /* 0x000000390000780c */ /* 0x040fe40002fc4270 */
[----:B------:R-:W-:Y:S01]  /*23c70*/  F2FP.BF16.F32.PACK_AB R3, RZ, R3 ;  /* 0x00000003ff03723e */ /* 0x000fe200000010ff */
[----:B------:R-:W5:Y:S10]  /*23c80*/  LDL.LU R19, [R1+0x84] ;  /* 0x0000840001137983 */ /* 0x000f740000300800 */
[----:B------:R0:W-:Y:S04]  /*23c90*/  @P6 STG.E.U16 desc[UR52][R14.64+0x72], R3 ;  /* 0x000072030e006986 */ /* 0x0001e8000c101534 */
[----:B0-----:R-:W2:Y:S01]  /*23ca0*/  LDL.LU R3, [R1+0xc0] ;  /* 0x0000c00001037983 */ /* 0x001ea20000300800 */
[----:B------:R-:W-:Y:S01]  /*23cb0*/  ISETP.GT.AND P6, PT, R0, 0x20, P1 ;  /* 0x000000200000780c */ /* 0x000fe20000fc4270 */
[----:B--2---:R-:W-:-:S05]  /*23cc0*/  FMUL R3, R3, R2 ;  /* 0x0000000203037220 */ /* 0x004fca0000400000 */
[----:B------:R-:W-:-:S04]  /*23cd0*/  F2FP.BF16.F32.PACK_AB R3, RZ, R3 ;  /* 0x00000003ff03723e */ /* 0x000fc800000010ff */
[----:B------:R-:W-:-:S05]  /*23ce0*/  PRMT R4, R3, 0x7610, R4 ;  /* 0x0000761003047816 */ /* 0x000fca0000000004 */
[----:B------:R0:W-:Y:S01]  /*23cf0*/  @P6 STG.E.U16 desc[UR52][R8.64+0x40], R4 ;  /* 0x0000400408006986 */ /* 0x0001e2000c101534 */
[----:B------:R-:W-:Y:S01]  /*23d00*/  ISETP.GT.AND P6, PT, R0, 0x21, P1 ;  /* 0x000000210000780c */ /* 0x000fe20000fc4270 */
[----:B------:R-:W-:-:S05]  /*23d10*/  FMUL R3, R5, R2 ;  /* 0x0000000205037220 */ /* 0x000fca0000400000 */
[----:B------:R-:W-:-:S07]  /*23d20*/  F2FP.BF16.F32.PACK_AB R3, RZ, R3 ;  /* 0x00000003ff03723e */ /* 0x000fce00000010ff */
[----:B0-----:R-:W-:Y:S02]  /*23d30*/  @P6 IMAD.MOV.U32 R4, RZ, RZ, R8 ;  /* 0x000000ffff046224 */ /* 0x001fe400078e0008 */
[----:B------:R-:W-:-:S05]  /*23d40*/  @P6 IMAD.MOV.U32 R5, RZ, RZ, R9 ;  /* 0x000000ffff056224 */ /* 0x000fca00078e0009 */
[----:B------:R0:W-:Y:S04]  /*23d50*/  @P6 STG.E.U16 desc[UR52][R4.64+0x42], R3 ;  /* 0x0000420304006986 */ /* 0x0001e8000c101534 */
[----:B0-----:R-:W2:Y:S02]  /*23d60*/  LDL.LU R3, [R1+0xc8] ;  /* 0x0000c80001037983 */ /* 0x001ea40000300800 */
[----:B--2---:R-:W-:-:S05]  /*23d70*/  FMUL R3, R3, R2 ;  /* 0x0000000203037220 */ /* 0x004fca0000400000 */
[----:B------:R-:W-:-:S04]  /*23d80*/  F2FP.BF16.F32.PACK_AB R3, RZ, R3 ;  /* 0x00000003ff03723e */ /* 0x000fc800000010ff */
[----:B------:R-:W-:Y:S02]  /*23d90*/  PRMT R6, R3, 0x7610, R6 ;  /* 0x0000761003067816 */ /* 0x000fe40000000006 */
[----:B------:R-:W2:Y:S01]  /*23da0*/  LDL.LU R3, [R1+0xcc] ;  /* 0x0000cc0001037983 */ /* 0x000ea20000300800 */
[----:B------:R-:W-:-:S04]  /*23db0*/  IADD3 R4, P6, R8, UR11, RZ ;  /* 0x0000000b08047c10 */ /* 0x000fc8000ffde0ff */
[----:B------:R-:W-:Y:S02]  /*23dc0*/  IADD3.X R5, R9, UR5, RZ, P6, !PT ;  /* 0x0000000509057c10 */ /* 0x000fe4000b7fe4ff */
[----:B------:R-:W-:-:S13]  /*23dd0*/  ISETP.GT.AND P6, PT, R0, 0x20, P4 ;  /* 0x000000200000780c */ /* 0x000fda00027c4270 */
[----:B------:R0:W-:Y:S01]  /*23de0*/  @P6 STG.E.U16 desc[UR52][R4.64+0x40], R6 ;  /* 0x0000400604006986 */ /* 0x0001e2000c101534 */
[----:B--2---:R-:W-:-:S05]  /*23df0*/  FMUL R3, R3, R2 ;  /* 0x0000000203037220 */ /* 0x004fca0000400000 */
[----:B------:R-:W-:-:S04]  /*23e00*/  F2FP.BF16.F32.PACK_AB R3, RZ, R3 ;  /* 0x00000003ff03723e */ /* 0x000fc800000010ff */
[----:B0-----:R-:W-:Y:S02]  /*23e10*/  PRMT R6, R3, 0x7610, R6 ;  /* 0x0000761003067816 */ /* 0x001fe40000000006 */
[----:B------:R-:W2:Y:S01]  /*23e20*/  LDL.LU R3, [R1+0xd0] ;  /* 0x0000d00001037983 */ /* 0x000ea20000300800 */
[----:B------:R-:W-:-:S13]  /*23e30*/  ISETP.GT.AND P6, PT, R0, 0x21, P4 ;  /* 0x000000210000780c */ /* 0x000fda00027c4270 */
[----:B------:R0:W-:Y:S01]  /*23e40*/  @P6 STG.E.U16 desc[UR52][R4.64+0x42], R6 ;  /* 0x0000420604006986 */ /* 0x0001e2000c101534 */
[----:B------:R-:W-:-:S13]  /*23e50*/  ISETP.GT.AND P6, PT, R0, 0x28, P1 ;  /* 0x000000280000780c */ /* 0x000fda0000fc4270 */
[----:B0-----:R-:W-:Y:S02]  /*23e60*/  @P6 IMAD.MOV.U32 R6, RZ, RZ, R8 ;  /* 0x000000ffff066224 */ /* 0x001fe400078e0008 */
[----:B--2---:R-:W-:-:S05]  /*23e70*/  FMUL R3, R3, R2 ;  /* 0x0000000203037220 */ /* 0x004fca0000400000 */
[----:B------:R-:W-:-:S04]  /*23e80*/  F2FP.BF16.F32.PACK_AB R3, RZ, R3 ;  /* 0x00000003ff03723e */ /* 0x000fc800000010ff */
[----:B------:R-:W-:Y:S01]  /*23e90*/  PRMT R18, R3, 0x7610, R18 ;  /* 0x0000761003127816 */ /* 0x000fe20000000012 */
[----:B------:R-:W-:Y:S01]  /*23ea0*/  FMUL R3, R7, R2 ;  /* 0x0000000207037220 */ /* 0x000fe20000400000 */
[----:B------:R-:W-:-:S05]  /*23eb0*/  @P6 MOV R7, R9 ;  /* 0x0000000900076202 */ /* 0x000fca0000000f00 */
[----:B------:R0:W-:Y:S04]  /*23ec0*/  @P6 STG.E.U16 desc[UR52][R6.64+0x50], R18 ;  /* 0x0000501206006986 */ /* 0x0001e8000c101534 */
[----:B0-----:R-:W2:Y:S01]  /*23ed0*/  LDL.LU R7, [R1+0xd8] ;  /* 0x0000d80001077983 */ /* 0x001ea20000300800 */
[----:B------:R-:W-:Y:S02]  /*23ee0*/  ISETP.GT.AND P6, PT, R0, 0x29, P1 ;  /* 0x000000290000780c */ /* 0x000fe40000fc4270 */
[----:B------:R-:W-:-:S04]  /*23ef0*/  F2FP.BF16.F32.PACK_AB R3, RZ, R3 ;  /* 0x00000003ff03723e */ /* 0x000fc800000010ff */
[----:B------:R-:W-:-:S07]  /*23f00*/  PRMT R18, R3, 0x7610, R18 ;  /* 0x0000761003127816 */ /* 0x000fce0000000012 */
[----:B------:R-:W-:Y:S02]  /*23f10*/  @P6 IMAD.MOV.U32 R6, RZ, RZ, R8 ;  /* 0x000000ffff066224 */ /* 0x000fe400078e0008 */
[----:B--2---:R-:W-:Y:S01]  /*23f20*/  FMUL R3, R7, R2 ;  /* 0x0000000207037220 */ /* 0x004fe20000400000 */
[----:B------:R-:W-:-:S04]  /*23f30*/  @P6 IMAD.MOV.U32 R7, RZ, RZ, R9 ;  /* 0x000000ffff076224 */ /* 0x000fc800078e0009 */
[----:B------:R-:W-:Y:S01]  /*23f40*/  F2FP.BF16.F32.PACK_AB R3, RZ, R3 ;  /* 0x00000003ff03723e */ /* 0x000fe200000010ff */
[----:B------:R0:W-:Y:S04]  /*23f50*/  @P6 STG.E.U16 desc[UR52][R6.64+0x52], R18 ;  /* 0x0000521206006986 */ /* 0x0001e8000c101534 */
[----:B0-----:R-:W2:Y:S01]  /*23f60*/  LDL.LU R7, [R1+0xe0] ;  /* 0x0000e00001077983 */ /* 0x001ea20000300800 */
[----:B------:R-:W-:-:S03]  /*23f70*/  PRMT R6, R3, 0x7610, R6 ;  /* 0x0000761003067816 */ /* 0x000fc60000000006 */
[----:B------:R-:W3:Y:S01]  /*23f80*/  LDL.LU R3, [R1+0xdc] ;  /* 0x0000dc0001037983 */ /* 0x000ee20000300800 */
[----:B------:R-:W-:-:S13]  /*23f90*/  ISETP.GT.AND P6, PT, R0, 0x28, P4 ;  /* 0x000000280000780c */ /* 0x000fda00027c4270 */
[----:B------:R0:W-:Y:S01]  /*23fa0*/  @P6 STG.E.U16 desc[UR52][R4.64+0x50], R6 ;  /* 0x0000500604006986 */ /* 0x0001e2000c101534 */
[----:B------:R-:W-:Y:S01]  /*23fb0*/  ISETP.GT.AND P6, PT, R0, 0x29, P4 ;  /* 0x000000290000780c */ /* 0x000fe200027c4270 */
[----:B---3--:R-:W-:-:S05]  /*23fc0*/  FMUL R3, R3, R2 ;  /* 0x0000000203037220 */ /* 0x008fca0000400000 */
[----:B------:R-:W-:-:S04]  /*23fd0*/  F2FP.BF16.F32.PACK_AB R3, RZ, R3 ;  /* 0x00000003ff03723e */ /* 0x000fc800000010ff */
[----:B0-----:R-:W-:-:S05]  /*23fe0*/  PRMT R6, R3, 0x7610, R6 ;  /* 0x0000761003067816 */ /* 0x001fca0000000006 */
[----:B------:R0:W-:Y:S01]  /*23ff0*/  @P6 STG.E.U16 desc[UR52][R4.64+0x52], R6 ;  /* 0x0000520604006986 */ /* 0x0001e2000c101534 */
[----:B------:R-:W-:Y:S01]  /*24000*/  ISETP.GT.AND P6, PT, R0, 0x30, P1 ;  /* 0x000000300000780c */ /* 0x000fe20000fc4270 */
[----:B--2---:R-:W-:-:S05]  /*24010*/  FMUL R3, R7, R2 ;  /* 0x0000000207037220 */ /* 0x004fca0000400000 */
[----:B------:R-:W-:-:S04]  /*24020*/  F2FP.BF16.F32.PACK_AB R3, RZ, R3 ;  /* 0x00000003ff03723e */ /* 0x000fc800000010ff */
[----:B------:R-:W-:-:S03]  /*24030*/  PRMT R18, R3, 0x7610, R18 ;  /* 0x0000761003127816 */ /* 0x000fc60000000012 */
[----:B0-----:R-:W-:Y:S02]  /*24040*/  @P6 IMAD.MOV.U32 R6, RZ, RZ, R8 ;  /* 0x000000ffff066224 */ /* 0x001fe400078e0008 */
[----:B------:R-:W-:-:S05]  /*24050*/  @P6 IMAD.MOV.U32 R7, RZ, RZ, R9 ;  /* 0x000000ffff076224 */ /* 0x000fca00078e0009 */
[----:B------:R0:W-:Y:S01]  /*24060*/  @P6 STG.E.U16 desc[UR52][R6.64+0x60], R18 ;  /* 0x0000601206006986 */ /* 0x0001e2000c101534 */
[----:B------:R-:W-:Y:S01]  /*24070*/  ISETP.GT.AND P6, PT, R0, 0x31, P1 ;  /* 0x000000310000780c */ /* 0x000fe20000fc4270 */
[----:B------:R-:W-:Y:S02]  /*24080*/  FMUL R3, R21, R2 ;  /* 0x0000000215037220 */ /* 0x000fe40000400000 */
[----:B------:R-:W2:Y:S03]  /*24090*/  LDL.LU R21, [R1+0xa4] ;  /* 0x0000a40001157983 */ /* 0x000ea60000300800 */
[----:B------:R-:W-:-:S04]  /*240a0*/  F2FP.BF16.F32.PACK_AB R3, RZ, R3 ;  /* 0x00000003ff03723e */ /* 0x000fc800000010ff */
[----:B0-----:R-:W-:-:S03]  /*240b0*/  PRMT R18, R3, 0x7610, R18 ;  /* 0x0000761003127816 */ /* 0x001fc60000000012 */
[----:B------:R-:W-:Y:S01]  /*240c0*/  @P6 IMAD.MOV.U32 R6, RZ, RZ, R8 ;  /* 0x000000ffff066224 */ /* 0x000fe200078e0008 */
[----:B------:R-:W-:Y:S01]  /*240d0*/  @P6 MOV R7, R9 ;  /* 0x0000000900076202 */ /* 0x000fe20000000f00 */
[----:B----4-:R-:W-:Y:S02]  /*240e0*/  FMUL R3, R235, R2 ;  /* 0x00000002eb037220 */ /* 0x010fe40000400000 */
[----:B------:R-:W3:Y:S04]  /*240f0*/  LDL.LU R235, [R1+0xa8] ;  /* 0x0000a80001eb7983 */ /* 0x000ee80000300800 */
[----:B------:R0:W-:Y:S01]  /*24100*/  @P6 STG.E.U16 desc[UR52][R6.64+0x62], R18 ;  /* 0x0000621206006986 */ /* 0x0001e2000c101534 */
[----:B------:R-:W-:Y:S02]  /*24110*/  ISETP.GT.AND P6, PT, R0, 0x30, P4 ;  /* 0x000000300000780c */ /* 0x000fe400027c4270 */
[----:B------:R-:W-:-:S04]  /*24120*/  F2FP.BF16.F32.PACK_AB R3, RZ, R3 ;  /* 0x00000003ff03723e */ /* 0x000fc800000010ff */
[----:B0-----:R-:W-:Y:S01]  /*24130*/  PRMT R6, R3, 0x7610, R6 ;  /* 0x0000761003067816 */ /* 0x001fe20000000006 */
[----:B-----5:R-:W-:Y:S02]  /*24140*/  FMUL R3, R234, R2 ;  /* 0x00000002ea037220 */ /* 0x020fe40000400000 */
[----:B------:R-:W4:Y:S04]  /*24150*/  LDL.LU R234, [R1+0xac] ;  /* 0x0000ac0001ea7983 */ /* 0x000f280000300800 */
[----:B------:R0:W-:Y:S01]  /*24160*/  @P6 STG.E.U16 desc[UR52][R4.64+0x60], R6 ;  /* 0x0000600604006986 */ /* 0x0001e2000c101534 */
[----:B------:R-:W-:Y:S02]  /*24170*/  ISETP.GT.AND P6, PT, R0, 0x31, P4 ;  /* 0x000000310000780c */ /* 0x000fe400027c4270 */
[----:B------:R-:W-:-:S04]  /*24180*/  F2FP.BF16.F32.PACK_AB R3, RZ, R3 ;  /* 0x00000003ff03723e */ /* 0x000fc800000010ff */
[----:B0-----:R-:W-:-:S07]  /*24190*/  PRMT R6, R3, 0x7610, R6 ;  /* 0x0000761003067816 */ /* 0x001fce0000000006 */
[----:B------:R0:W-:Y:S01]  /*241a0*/  @P6 STG.E.U16 desc[UR52][R4.64+0x62], R6 ;  /* 0x0000620604006986 */ /* 0x0001e2000c101534 */
[----:B------:R-:W-:Y:S01]  /*241b0*/  ISETP.GT.AND P6, PT, R0, 0x38, P1 ;  /* 0x000000380000780c */ /* 0x000fe20000fc4270 */
[----:B------:R-:W-:Y:S02]  /*241c0*/  FMUL R3, R233, R2 ;  /* 0x00000002e9037220 */ /* 0x000fe40000400000 */
[----:B------:R-:W5:Y:S03]  /*241d0*/  LDL.LU R233, [R1+0xb0] ;  /* 0x0000b00001e97983 */ /* 0x000f660000300800 */
[----:B------:R-:W-:-:S04]  /*241e0*/  F2FP.BF16.F32.PACK_AB R3, RZ, R3 ;  /* 0x00000003ff03723e */ /* 0x000fc800000010ff */
[----:B------:R-:W-:-:S03]  /*241f0*/  PRMT R18, R3, 0x7610, R18 ;  /* 0x0000761003127816 */ /* 0x000fc60000000012 */
[----:B0-----:R-:W-:Y:S02]  /*24200*/  @P6 IMAD.MOV.U32 R6, RZ, RZ, R8 ;  /* 0x000000ffff066224 */ /* 0x001fe400078e0008 */
[----:B------:R-:W-:-:S05]  /*24210*/  @P6 IMAD.MOV.U32 R7, RZ, RZ, R9 ;  /* 0x000000ffff076224 */ /* 0x000fca00078e0009 */
[----:B------:R0:W-:Y:S01]  /*24220*/  @P6 STG.E.U16 desc[UR52][R6.64+0x70], R18 ;  /* 0x0000701206006986 */ /* 0x0001e2000c101534 */
[----:B------:R-:W-:Y:S01]  /*24230*/  ISETP.GT.AND P6, PT, R0, 0x39, P1 ;  /* 0x000000390000780c */ /* 0x000fe20000fc4270 */
[----:B------:R-:W-:Y:S02]  /*24240*/  FMUL R3, R232, R2 ;  /* 0x00000002e8037220 */ /* 0x000fe40000400000 */
[----:B------:R-:W5:Y:S03]  /*24250*/  LDL.LU R232, [R1+0xb4] ;  /* 0x0000b40001e87983 */ /* 0x000f660000300800 */
[----:B------:R-:W-:-:S04]  /*24260*/  F2FP.BF16.F32.PACK_AB R3, RZ, R3 ;  /* 0x00000003ff03723e */ /* 0x000fc800000010ff */
[----:B0-----:R-:W-:-:S03]  /*24270*/  PRMT R18, R3, 0x7610, R18 ;  /* 0x0000761003127816 */ /* 0x001fc60000000012 */
[----:B------:R-:W-:Y:S02]  /*24280*/  @P6 IMAD.MOV.U32 R6, RZ, RZ, R8 ;  /* 0x000000ffff066224 */ /* 0x000fe400078e0008 */
[----:B------:R-:W-:Y:S02]  /*24290*/  @P6 IMAD.MOV.U32 R7, RZ, RZ, R9 ;  /* 0x000000ffff076224 */ /* 0x000fe400078e0009 */
[----:B------:R-:W-:Y:S02]  /*242a0*/  FMUL R3, R23, R2 ;  /* 0x0000000217037220 */ /* 0x000fe40000400000 */
[----:B------:R-:W5:Y:S04]  /*242b0*/  LDL.LU R23, [R1+0xb8] ;  /* 0x0000b80001177983 */ /* 0x000f680000300800 */
[----:B------:R0:W-:Y:S01]  /*242c0*/  @P6 STG.E.U16 desc[UR52][R6.64+0x72], R18 ;  /* 0x0000721206006986 */ /* 0x0001e2000c101534 */
[----:B------:R-:W-:-:S02]  /*242d0*/  ISETP.GT.AND P6, PT, R0, 0x38, P4 ;  /* 0x000000380000780c */ /* 0x000fc400027c4270 */
[----:B------:R-:W-:-:S04]  /*242e0*/  F2FP.BF16.F32.PACK_AB R3, RZ, R3 ;  /* 0x00000003ff03723e */ /* 0x000fc800000010ff */
[----:B0-----:R-:W-:Y:S01]  /*242f0*/  PRMT R6, R3, 0x7610, R6 ;  /* 0x0000761003067816 */ /* 0x001fe20000000006 */
[----:B------:R-:W-:Y:S02]  /*24300*/  FMUL R3, R22, R2 ;  /* 0x0000000216037220 */ /* 0x000fe40000400000 */
[----:B------:R-:W5:Y:S04]  /*24310*/  LDL.LU R22, [R1+0xbc] ;  /* 0x0000bc0001167983 */ /* 0x000f680000300800 */
[----:B------:R-:W-:Y:S01]  /*24320*/  @P6 STG.E.U16 desc[UR52][R4.64+0x70], R6 ;  /* 0x0000700604006986 */ /* 0x000fe2000c101534 */
[----:B------:R-:W-:Y:S02]  /*24330*/  ISETP.GT.AND P6, PT, R0, 0x39, P4 ;  /* 0x000000390000780c */ /* 0x000fe400027c4270 */
[----:B------:R-:W-:-:S11]  /*24340*/  F2FP.BF16.F32.PACK_AB R3, RZ, R3 ;  /* 0x00000003ff03723e */ /* 0x000fd600000010ff */
[----:B------:R0:W-:Y:S04]  /*24350*/  @P6 STG.E.U16 desc[UR52][R4.64+0x72], R3 ;  /* 0x0000720304006986 */ /* 0x0001e8000c101534 */
[----:B0-----:R-:W2:Y:S01]  /*24360*/  LDL.LU R3, [R1+0x80] ;  /* 0x0000800001037983 */ /* 0x001ea20000300800 */
[----:B------:R-:W-:-:S04]  /*24370*/  IADD3 R6, P6, R8, UR13, RZ ;  /* 0x0000000d08067c10 */ /* 0x000fc8000ffde0ff */
[----:B------:R-:W-:Y:S02]  /*24380*/  IADD3.X R7, R9, UR12, RZ, P6, !PT ;  /* 0x0000000c09077c10 */ /* 0x000fe4000b7fe4ff */
[----:B------:R-:W-:Y:S01]  /*24390*/  ISETP.GT.AND P6, PT, R0, 0x20, P3 ;  /* 0x000000200000780c */ /* 0x000fe20001fc4270 */
[----:B--2---:R-:W-:-:S05]  /*243a0*/  FMUL R3, R3, R2 ;  /* 0x0000000203037220 */ /* 0x004fca0000400000 */
[----:B------:R-:W-:-:S04]  /*243b0*/  F2FP.BF16.F32.PACK_AB R3, RZ, R3 ;  /* 0x00000003ff03723e */ /* 0x000fc800000010ff */
[----:B------:R-:W-:Y:S01]  /*243c0*/  PRMT R18, R3, 0x7610, R18 ;  /* 0x0000761003127816 */ /* 0x000fe20000000012 */
[----:B------:R-:W-:-:S04]  /*243d0*/  FMUL R3, R19, R2 ;  /* 0x0000000213037220 */ /* 0x000fc80000400000 */
[----:B------:R-:W-:Y:S01]  /*243e0*/  @P6 STG.E.U16 desc[UR52][R6.64+0x40], R18 ;  /* 0x0000401206006986 */ /* 0x000fe2000c101534 */
[----:B------:R-:W-:Y:S02]  /*243f0*/  ISETP.GT.AND P6, PT, R0, 0x21, P3 ;  /* 0x000000210000780c */ /* 0x000fe40001fc4270 */
[----:B------:R-:W-:-:S11]  /*24400*/  F2FP.BF16.F32.PACK_AB R3, RZ, R3 ;  /* 0x00000003ff03723e */ /* 0x000fd600000010ff */
        /* <DEDUP_REMOVED lines=35> */
[----:B------:R-:W-:Y:S01]  /*24640*/  ISETP.GT.AND P6, PT, R0, 0x29, P2 ;  /* 0x000000290000780c */ /* 0x000fe200017c4270 */
[----:B--2---:R-:W-:-:S05]  /*24650*/  FMUL R3, R3, R2 ;  /* 0x0000000203037220 */ /* 0x004fca0000400000 */
[----:B------:R-:W-:-:S04]  /*24660*/  F2FP.BF16.F32.PACK_AB R3, RZ, R3 ;  /* 0x00000003ff03723e */ /* 0x000fc800000010ff */
[----:B0-----:R-:W-:Y:S01]  /*24670*/  PRMT R18, R3, 0x7610, R18 ;  /* 0x0000761003127816 */ /* 0x001fe20000000012 */
        /* <DEDUP_REMOVED lines=18> */
[----:B----4-:R-:W-:Y:S02]  /*247a0*/  FMUL R3, R234, R2 ;  /* 0x00000002ea037220 */ /* 0x010fe40000400000 */
[----:B------:R-:W4:Y:S04]  /*247b0*/  LDL.LU R234, [R1+0x6c] ;  /* 0x00006c0001ea7983 */ /* 0x000f280000300800 */
[----:B------:R0:W-:Y:S01]  /*247c0*/  @P6 STG.E.U16 desc[UR52][R10.64+0x60], R18 ;  /* 0x000060120a006986 */ /* 0x0001e2000c101534 */
[----:B------:R-:W-:Y:S02]  /*247d0*/  ISETP.GT.AND P6, PT, R0, 0x31, P2 ;  /* 0x000000310000780c */ /* 0x000fe400017c4270 */
[----:B------:R-:W-:-:S04]  /*247e0*/  F2FP.BF16.F32.PACK_AB R3, RZ, R3 ;  /* 0x00000003ff03723e */ /* 0x000fc800000010ff */
[----:B0-----:R-:W-:Y:S01]  /*247f0*/  PRMT R18, R3, 0x7610, R18 ;  /* 0x0000761003127816 */ /* 0x001fe20000000012 */
        /* <DEDUP_REMOVED lines=12> */
[-C--:B------:R-:W-:Y:S02]  /*248c0*/  FMUL R3, R23, R2.reuse ;  /* 0x0000000217037220 */ /* 0x080fe40000400000 */
[----:B------:R-:W5:Y:S03]  /*248d0*/  LDL.LU R23, [R1+0x78] ;  /* 0x0000780001177983 */ /* 0x000f660000300800 */
[----:B------:R-:W-:Y:S01]  /*248e0*/  F2FP.BF16.F32.PACK_AB R3, RZ, R3 ;  /* 0x00000003ff03723e */ /* 0x000fe200000010ff */
[----:B------:R0:W-:Y:S01]  /*248f0*/  @P6 STG.E.U16 desc[UR52][R6.64+0x72], R18 ;  /* 0x0000721206006986 */ /* 0x0001e2000c101534 */
[----:B------:R-:W-:Y:S02]  /*24900*/  ISETP.GT.AND P6, PT, R0, 0x38, P2 ;  /* 0x000000380000780c */ /* 0x000fe400017c4270 */
[----:B0-----:R-:W-:Y:S01]  /*24910*/  PRMT R18, R3, 0x7610, R18 ;  /* 0x0000761003127816 */ /* 0x001fe20000000012 */
[----:B------:R-:W-:-:S02]  /*24920*/  FMUL R3, R22, R2 ;  /* 0x0000000216037220 */ /* 0x000fc40000400000 */
[----:B------:R-:W5:Y:S03]  /*24930*/  LDL.LU R22, [R1+0x7c] ;  /* 0x00007c0001167983 */ /* 0x000f660000300800 */
[----:B------:R-:W-:-:S05]  /*24940*/  F2FP.BF16.F32.PACK_AB R3, RZ, R3 ;  /* 0x00000003ff03723e */ /* 0x000fca00000010ff */
[----:B------:R0:W-:Y:S02]  /*24950*/  @P6 STG.E.U16 desc[UR52][R10.64+0x70], R18 ;  /* 0x000070120a006986 */ /* 0x0001e4000c101534 */
        /* <DEDUP_REMOVED lines=50> */
[----:B------:R-:W-:Y:S02]  /*24c80*/  FMUL R3, R20, R2 ;  /* 0x0000000214037220 */ /* 0x000fe40000400000 */
[----:B------:R-:W2:Y:S04]  /*24c90*/  LDL.LU R20, [R1+0x20] ;  /* 0x0000200001147983 */ /* 0x000ea80000300800 */
[----:B------:R0:W-:Y:S01]  /*24ca0*/  @P6 STG.E.U16 desc[UR52][R14.64+0x92], R18 ;  /* 0x000092120e006986 */ /* 0x0001e2000c101534 */
[----:B------:R-:W-:Y:S02]  /*24cb0*/  ISETP.GT.AND P6, PT, R0, 0x50, P0 ;  /* 0x000000500000780c */ /* 0x000fe400007c4270 */
[----:B------:R-:W-:-:S04]  /*24cc0*/  F2FP.BF16.F32.PACK_AB R3, RZ, R3 ;  /* 0x00000003ff03723e */ /* 0x000fc800000010ff */
[----:B0-----:R-:W-:Y:S01]  /*24cd0*/  PRMT R18, R3, 0x7610, R18 ;  /* 0x0000761003127816 */ /* 0x001fe20000000012 */
[----:B---3--:R-:W-:Y:S02]  /*24ce0*/  FMUL R3, R21, R2 ;  /* 0x0000000215037220 */ /* 0x008fe40000400000 */
        /* <DEDUP_REMOVED lines=40> */
[----:B------:R-:W2:Y:S01]  /*24f70*/  LDL.LU R3, [R1] ;  /* 0x0000000001037983 */ /* 0x000ea20000300800 */
        /* <DEDUP_REMOVED lines=45> */
[----:B------:R-:W-:-:S05]  /*25250*/  FMUL R216, R216, R2 ;  /* 0x00000002d8d87220 */ /* 0x000fca0000400000 */
[----:B------:R-:W-:Y:S01]  /*25260*/  F2FP.BF16.F32.PACK_AB R216, RZ, R216 ;  /* 0x000000d8ffd8723e */ /* 0x000fe200000010ff */
        /* <DEDUP_REMOVED lines=14> */
[----:B--2---:R-:W-:-:S05]  /*25350*/  FMUL R3, R3, R2 ;  /* 0x0000000203037220 */ /* 0x004fca0000400000 */
[----:B------:R-:W-:-:S04]  /*25360*/  F2FP.BF16.F32.PACK_AB R3, RZ, R3 ;  /* 0x00000003ff03723e */ /* 0x000fc800000010ff */
[----:B0-----:R-:W-:Y:S01]  /*25370*/  PRMT R18, R3, 0x7610, R18 ;  /* 0x0000761003127816 */ /* 0x001fe20000000012 */
[----:B------:R-:W-:-:S04]  /*25380*/  FMUL R3, R20, R2 ;  /* 0x0000000214037220 */ /* 0x000fc80000400000 */
[----:B------:R0:W-:Y:S01]  /*25390*/  @P6 STG.E.U16 desc[UR52][R4.64+0x92], R18 ;  /* 0x0000921204006986 */ /* 0x0001e2000c101534 */
[----:B------:R-:W-:Y:S02]  /*253a0*/  ISETP.GT.AND P6, PT, R0, 0x50, P1 ;  /* 0x000000500000780c */ /* 0x000fe40000fc4270 */
[----:B------:R-:W-:-:S04]  /*253b0*/  F2FP.BF16.F32.PACK_AB R3, RZ, R3 ;  /* 0x00000003ff03723e */ /* 0x000fc800000010ff */
[----:B0-----:R-:W-:Y:S01]  /*253c0*/  PRMT R18, R3, 0x7610, R18 ;  /* 0x0000761003127816 */ /* 0x001fe20000000012 */
[----:B---3--:R-:W-:-:S06]  /*253d0*/  FMUL R3, R21, R2 ;  /* 0x0000000215037220 */ /* 0x008fcc0000400000 */
[----:B------:R0:W-:Y:S01]  /*253e0*/  @P6 STG.E.U16 desc[UR52][R8.64+0xa0], R18 ;  /* 0x0000a01208006986 */ /* 0x0001e2000c101534 */
[----:B------:R-:W-:Y:S02]  /*253f0*/  ISETP.GT.AND P6, PT, R0, 0x51, P1 ;  /* 0x000000510000780c */ /* 0x000fe40000fc4270 */
[----:B------:R-:W-:-:S04]  /*25400*/  F2FP.BF16.F32.PACK_AB R3, RZ, R3 ;  /* 0x00000003ff03723e */ /* 0x000fc800000010ff */
[----:B0-----:R-:W-:Y:S01]  /*25410*/  PRMT R18, R3, 0x7610, R18 ;  /* 0x0000761003127816 */ /* 0x001fe20000000012 */
[----:B------:R-:W-:-:S06]  /*25420*/  FMUL R3, R235, R2 ;  /* 0x00000002eb037220 */ /* 0x000fcc0000400000 */
[----:B------:R4:W-:Y:S01]  /*25430*/  @P6 STG.E.U16 desc[UR52][R8.64+0xa2], R18 ;  /* 0x0000a21208006986 */ /* 0x0009e2000c101534 */
[----:B------:R-:W-:Y:S02]  /*25440*/  ISETP.GT.AND P6, PT, R0, 0x50, P4 ;  /* 0x000000500000780c */ /* 0x000fe400027c4270 */
[----:B------:R-:W-:-:S11]  /*25450*/  F2FP.BF16.F32.PACK_AB R3, RZ, R3 ;  /* 0x00000003ff03723e */ /* 0x000fd600000010ff */
[----:B------:R0:W-:Y:S01]  /*25460*/  @P6 STG.E.U16 desc[UR52][R4.64+0xa0], R3 ;  /* 0x0000a00304006986 */ /* 0x0001e2000c101534 */
[----:B------:R-:W-:Y:S01]  /*25470*/  ISETP.GT.AND P6, PT, R0, 0x51, P4 ;  /* 0x000000510000780c */ /* 0x000fe200027c4270 */
[----:B----4-:R-:W-:-:S05]  /*25480*/  FMUL R18, R234, R2 ;  /* 0x00000002ea127220 */ /* 0x010fca0000400000 */
[----:B------:R-:W-:Y:S01]  /*25490*/  F2FP.BF16.F32.PACK_AB R19, RZ, R18 ;  /* 0x00000012ff13723e */ /* 0x000fe200000010ff */
[----:B-----5:R-:W-:-:S06]  /*254a0*/  FMUL R20, R233, R2 ;  /* 0x00000002e9147220 */ /* 0x020fcc0000400000 */
[----:B------:R1:W-:Y:S01]  /*254b0*/  @P6 STG.E.U16 desc[UR52][R4.64+0xa2], R19 ;  /* 0x0000a21304006986 */ /* 0x0003e2000c101534 */
[----:B------:R-:W-:Y:S02]  /*254c0*/  ISETP.GT.AND P6, PT, R0, 0x58, P1 ;  /* 0x000000580000780c */ /* 0x000fe40000fc4270 */
[----:B------:R-:W-:Y:S01]  /*254d0*/  F2FP.BF16.F32.PACK_AB R20, RZ, R20 ;  /* 0x00000014ff14723e */ /* 0x000fe200000010ff */
[----:B------:R-:W-:-:S10]  /*254e0*/  FMUL R18, R232, R2 ;  /* 0x00000002e8127220 */ /* 0x000fd40000400000 */
[----:B------:R-:W-:Y:S01]  /*254f0*/  @P6 STG.E.U16 desc[UR52][R8.64+0xb0], R20 ;  /* 0x0000b01408006986 */ /* 0x000fe2000c101534 */
[----:B------:R-:W-:Y:S02]  /*25500*/  ISETP.GT.AND P6, PT, R0, 0x59, P1 ;  /* 0x000000590000780c */ /* 0x000fe40000fc4270 */
[----:B------:R-:W-:Y:S01]  /*25510*/  F2FP.BF16.F32.PACK_AB R18, RZ, R18 ;  /* 0x00000012ff12723e */ /* 0x000fe200000010ff */
[----:B0-----:R-:W-:-:S05]  /*25520*/  FMUL R3, R23, R2 ;  /* 0x0000000217037220 */ /* 0x001fca0000400000 */
[----:B------:R-:W-:-:S05]  /*25530*/  F2FP.BF16.F32.PACK_AB R3, RZ, R3 ;  /* 0x00000003ff03723e */ /* 0x000fca00000010ff */
[----:B------:R-:W-:Y:S01]  /*25540*/  @P6 STG.E.U16 desc[UR52][R8.64+0xb2], R18 ;  /* 0x0000b21208006986 */ /* 0x000fe2000c101534 */
[----:B------:R-:W-:Y:S02]  /*25550*/  ISETP.GT.AND P6, PT, R0, 0x58, P4 ;  /* 0x000000580000780c */ /* 0x000fe400027c4270 */
[----:B-1----:R-:W-:Y:S01]  /*25560*/  PRMT R19, R3, 0x7610, R19 ;  /* 0x0000761003137816 */ /* 0x002fe20000000013 */
[----:B------:R-:W-:-:S10]  /*25570*/  FMUL R3, R22, R2 ;  /* 0x0000000216037220 */ /* 0x000fd40000400000 */
[----:B------:R-:W-:Y:S01]  /*25580*/  @P6 STG.E.U16 desc[UR52][R4.64+0xb0], R19 ;  /* 0x0000b01304006986 */ /* 0x000fe2000c101534 */
[----:B------:R-:W-:Y:S02]  /*25590*/  ISETP.GT.AND P6, PT, R0, 0x59, P4 ;  /* 0x000000590000780c */ /* 0x000fe400027c4270 */
[----:B------:R-:W-:-:S11]  /*255a0*/  F2FP.BF16.F32.PACK_AB R3, RZ, R3 ;  /* 0x00000003ff03723e */ /* 0x000fd600000010ff */
[----:B------:R-:W-:Y:S01]  /*255b0*/  @P6 STG.E.U16 desc[UR52][R4.64+0xb2], R3 ;  /* 0x0000b20304006986 */ /* 0x000fe2000c101534 */
[----:B------:R-:W-:-:S13]  /*255c0*/  ISETP.GT.AND P6, PT, R0, 0x40, P3 ;  /* 0x000000400000780c */ /* 0x000fda0001fc4270 */
        /* <DEDUP_REMOVED lines=13> */
[----:B------:R-:W-:Y:S01]  /*256a0*/  ISETP.GT.AND P6, PT, R0, 0x49, P2 ;  /* 0x000000490000780c */ /* 0x000fe200017c4270 */
[----:B------:R-:W-:-:S12]  /*256b0*/  FMUL R224, R224, R2 ;  /* 0x00000002e0e07220 */ /* 0x000fd80000400000 */
[----:B------:R-:W-:Y:S01]  /*256c0*/  @P6 STG.E.U16 desc[UR52][R10.64+0x92], R223 ;  /* 0x000092df0a006986 */ /* 0x000fe2000c101534 */
[----:B------:R-:W-:Y:S02]  /*256d0*/  ISETP.GT.AND P6, PT, R0, 0x50, P3 ;  /* 0x000000500000780c */ /* 0x000fe40001fc4270 */
[----:B------:R-:W-:Y:S01]  /*256e0*/  F2FP.BF16.F32.PACK_AB R224, RZ, R224 ;  /* 0x000000e0ffe0723e */ /* 0x000fe200000010ff */
[----:B------:R-:W-:-:S10]  /*256f0*/  FMUL R225, R225, R2 ;  /* 0x00000002e1e17220 */ /* 0x000fd40000400000 */
        /* <DEDUP_REMOVED lines=653> */
[C---:B------:R-:W-:Y:S02]  /*27fd0*/  ISETP.GT.AND P6, PT, R0.reuse, 0xd8, P0 ;  /* 0x000000d80000780c */ /* 0x040fe400007c4270 */
[----:B------:R-:W-:Y:S02]  /*27fe0*/  F2FP.BF16.F32.PACK_AB R68, RZ, R68 ;  /* 0x00000044ff44723e */ /* 0x000fe400000010ff */
[----:B------:R-:W-:Y:S01]  /*27ff0*/  ISETP.GT.AND P0, PT, R0, 0xd9, P0 ;  /* 0x000000d90000780c */ /* 0x000fe20000704270 */
[-C--:B------:R-:W-:Y:S01]  /*28000*/  FMUL R69, R69, R2.reuse ;  /* 0x0000000245457220 */ /* 0x080fe20000400000 */
[-C--:B------:R-:W-:Y:S01]  /*28010*/  FMUL R70, R70, R2.reuse ;  /* 0x0000000246467220 */ /* 0x080fe20000400000 */
[----:B------:R-:W-:-:S06]  /*28020*/  FMUL R71, R71, R2 ;  /* 0x0000000247477220 */ /* 0x000fcc0000400000 */
[----:B------:R-:W-:Y:S01]  /*28030*/  @P6 STG.E.U16 desc[UR52][R12.64+0x1b0], R68 ;  /* 0x0001b0440c006986 */ /* 0x000fe2000c101534 */
[C---:B------:R-:W-:Y:S02]  /*28040*/  ISETP.GT.AND P6, PT, R0.reuse, 0xd8, P5 ;  /* 0x000000d80000780c */ /* 0x040fe40002fc4270 */
[C---:B------:R-:W-:Y:S02]  /*28050*/  ISETP.GT.AND P5, PT, R0.reuse, 0xd9, P5 ;  /* 0x000000d90000780c */ /* 0x040fe40002fa4270 */
[----:B------:R-:W-:Y:S02]  /*28060*/  F2FP.BF16.F32.PACK_AB R69, RZ, R69 ;  /* 0x00000045ff45723e */ /* 0x000fe400000010ff */
[----:B------:R-:W-:Y:S02]  /*28070*/  F2FP.BF16.F32.PACK_AB R70, RZ, R70 ;  /* 0x00000046ff46723e */ /* 0x000fe400000010ff */
[----:B------:R-:W-:Y:S01]  /*28080*/  F2FP.BF16.F32.PACK_AB R71, RZ, R71 ;  /* 0x00000047ff47723e */ /* 0x000fe200000010ff */
[----:B------:R0:W-:Y:S01]  /*28090*/  @P0 STG.E.U16 desc[UR52][R12.64+0x1b2], R69 ;  /* 0x0001b2450c000986 */ /* 0x0001e2000c101534 */
[----:B------:R-:W-:-:S03]  /*280a0*/  ISETP.GT.AND P0, PT, R0, 0xc1, P1 ;  /* 0x000000c10000780c */ /* 0x000fc60000f04270 */
[----:B------:R-:W-:Y:S01]  /*280b0*/  @P6 STG.E.U16 desc[UR52][R14.64+0x1b0], R70 ;  /* 0x0001b0460e006986 */ /* 0x000fe2000c101534 */
[----:B------:R-:W-:Y:S01]  /*280c0*/  ISETP.GT.AND P6, PT, R0, 0xc0, P1 ;  /* 0x000000c00000780c */ /* 0x000fe20000fc4270 */
[-C--:B------:R-:W-:Y:S02]  /*280d0*/  FMUL R40, R40, R2.reuse ;  /* 0x0000000228287220 */ /* 0x080fe40000400000 */
[----:B------:R-:W-:Y:S01]  /*280e0*/  @P5 STG.E.U16 desc[UR52][R14.64+0x1b2], R71 ;  /* 0x0001b2470e005986 */ /* 0x000fe2000c101534 */
[----:B------:R-:W-:Y:S01]  /*280f0*/  ISETP.GT.AND P5, PT, R0, 0xc0, P4 ;  /* 0x000000c00000780c */ /* 0x000fe200027a4270 */
[-C--:B------:R-:W-:Y:S01]  /*28100*/  FMUL R41, R41, R2.reuse ;  /* 0x0000000229297220 */ /* 0x080fe20000400000 */
[----:B------:R-:W-:Y:S01]  /*28110*/  FMUL R42, R42, R2 ;  /* 0x000000022a2a7220 */ /* 0x000fe20000400000 */
[----:B------:R-:W-:-:S03]  /*28120*/  F2FP.BF16.F32.PACK_AB R40, RZ, R40 ;  /* 0x00000028ff28723e */ /* 0x000fc600000010ff */
[----:B------:R-:W-:Y:S02]  /*28130*/  F2FP.BF16.F32.PACK_AB R41, RZ, R41 ;  /* 0x00000029ff29723e */ /* 0x000fe400000010ff */
[----:B------:R-:W-:Y:S01]  /*28140*/  F2FP.BF16.F32.PACK_AB R42, RZ, R42 ;  /* 0x0000002aff2a723e */ /* 0x000fe200000010ff */
[----:B------:R-:W-:Y:S01]  /*28150*/  @P6 STG.E.U16 desc[UR52][R8.64+0x180], R40 ;  /* 0x0001802808006986 */ /* 0x000fe2000c101534 */
[----:B------:R-:W-:-:S03]  /*28160*/  ISETP.GT.AND P6, PT, R0, 0xc1, P4 ;  /* 0x000000c10000780c */ /* 0x000fc600027c4270 */
[----:B------:R-:W-:Y:S01]  /*28170*/  @P0 STG.E.U16 desc[UR52][R8.64+0x182], R41 ;  /* 0x0001822908000986 */ /* 0x000fe2000c101534 */
[C---:B------:R-:W-:Y:S01]  /*28180*/  ISETP.GT.AND P0, PT, R0.reuse, 0xc8, P1 ;  /* 0x000000c80000780c */ /* 0x040fe20000f04270 */
        /* <DEDUP_REMOVED lines=8> */
[----:B------:R-:W-:Y:S04]  /*28210*/  @P6 STG.E.U16 desc[UR52][R4.64+0x182], R43 ;  /* 0x0001822b04006986 */ /* 0x000fe8000c101534 */
[----:B------:R-:W-:Y:S01]  /*28220*/  @P0 STG.E.U16 desc[UR52][R8.64+0x190], R44 ;  /* 0x0001902c08000986 */ /* 0x000fe2000c101534 */
[----:B------:R-:W-:-:S03]  /*28230*/  ISETP.GT.AND P0, PT, R0, 0xc8, P4 ;  /* 0x000000c80000780c */ /* 0x000fc60002704270 */
[----:B------:R-:W-:Y:S01]  /*28240*/  @P5 STG.E.U16 desc[UR52][R8.64+0x192], R45 ;  /* 0x0001922d08005986 */ /* 0x000fe2000c101534 */
[----:B------:R-:W-:Y:S01]  /*28250*/  ISETP.GT.AND P5, PT, R0, 0xc9, P4 ;  /* 0x000000c90000780c */ /* 0x000fe200027a4270 */
[-C--:B------:R-:W-:Y:S01]  /*28260*/  FMUL R46, R46, R2.reuse ;  /* 0x000000022e2e7220 */ /* 0x080fe20000400000 */
[----:B------:R-:W-:Y:S01]  /*28270*/  FMUL R47, R47, R2 ;  /* 0x000000022f2f7220 */ /* 0x000fe20000400000 */
[----:B------:R-:W-:-:S03]  /*28280*/  ISETP.GT.AND P6, PT, R0, 0xd0, P1 ;  /* 0x000000d00000780c */ /* 0x000fc60000fc4270 */
[----:B------:R-:W-:Y:S02]  /*28290*/  F2FP.BF16.F32.PACK_AB R46, RZ, R46 ;  /* 0x0000002eff2e723e */ /* 0x000fe400000010ff */
[----:B------:R-:W-:Y:S01]  /*282a0*/  F2FP.BF16.F32.PACK_AB R47, RZ, R47 ;  /* 0x0000002fff2f723e */ /* 0x000fe200000010ff */
[----:B------:R-:W-:Y:S02]  /*282b0*/  FMUL R48, R48, R2 ;  /* 0x0000000230307220 */ /* 0x000fe40000400000 */
[----:B------:R-:W-:Y:S04]  /*282c0*/  @P0 STG.E.U16 desc[UR52][R4.64+0x190], R46 ;  /* 0x0001902e04000986 */ /* 0x000fe8000c101534 */
[----:B------:R-:W-:Y:S01]  /*282d0*/  @P5 STG.E.U16 desc[UR52][R4.64+0x192], R47 ;  /* 0x0001922f04005986 */ /* 0x000fe2000c101534 */
[----:B------:R-:W-:-:S02]  /*282e0*/  ISETP.GT.AND P5, PT, R0, 0xd1, P1 ;  /* 0x000000d10000780c */ /* 0x000fc40000fa4270 */
[----:B------:R-:W-:Y:S01]  /*282f0*/  F2FP.BF16.F32.PACK_AB R48, RZ, R48 ;  /* 0x00000030ff30723e */ /* 0x000fe200000010ff */
[----:B------:R-:W-:-:S04]  /*28300*/  FMUL R49, R49, R2 ;  /* 0x0000000231317220 */ /* 0x000fc80000400000 */
[----:B------:R-:W-:Y:S01]  /*28310*/  @P6 STG.E.U16 desc[UR52][R8.64+0x1a0], R48 ;  /* 0x0001a03008006986 */ /* 0x000fe2000c101534 */
[----:B------:R-:W-:Y:S02]  /*28320*/  ISETP.GT.AND P6, PT, R0, 0xd0, P4 ;  /* 0x000000d00000780c */ /* 0x000fe400027c4270 */
[----:B------:R-:W-:Y:S01]  /*28330*/  F2FP.BF16.F32.PACK_AB R49, RZ, R49 ;  /* 0x00000031ff31723e */ /* 0x000fe200000010ff */
[----:B------:R-:W-:Y:S01]  /*28340*/  FMUL R50, R50, R2 ;  /* 0x0000000232327220 */ /* 0x000fe20000400000 */
[C---:B------:R-:W-:Y:S02]  /*28350*/  ISETP.GT.AND P0, PT, R0.reuse, 0xd8, P1 ;  /* 0x000000d80000780c */ /* 0x040fe40000f04270 */
[C---:B------:R-:W-:Y:S01]  /*28360*/  ISETP.GT.AND P1, PT, R0.reuse, 0xd9, P1 ;  /* 0x000000d90000780c */ /* 0x040fe20000f24270 */
[----:B------:R-:W-:Y:S01]  /*28370*/  @P5 STG.E.U16 desc[UR52][R8.64+0x1a2], R49 ;  /* 0x0001a23108005986 */ /* 0x000fe2000c101534 */
[----:B------:R-:W-:Y:S02]  /*28380*/  ISETP.GT.AND P5, PT, R0, 0xd1, P4 ;  /* 0x000000d10000780c */ /* 0x000fe400027a4270 */
[----:B------:R-:W-:Y:S01]  /*28390*/  F2FP.BF16.F32.PACK_AB R50, RZ, R50 ;  /* 0x00000032ff32723e */ /* 0x000fe200000010ff */
[-C--:B------:R-:W-:Y:S01]  /*283a0*/  FMUL R51, R51, R2.reuse ;  /* 0x0000000233337220 */ /* 0x080fe20000400000 */
[-C--:B------:R-:W-:Y:S01]  /*283b0*/  FMUL R52, R52, R2.reuse ;  /* 0x0000000234347220 */ /* 0x080fe20000400000 */
[----:B------:R-:W-:-:S02]  /*283c0*/  FMUL R53, R53, R2 ;  /* 0x0000000235357220 */ /* 0x000fc40000400000 */
[----:B------:R-:W-:Y:S01]  /*283d0*/  @P6 STG.E.U16 desc[UR52][R4.64+0x1a0], R50 ;  /* 0x0001a03204006986 */ /* 0x000fe2000c101534 */
[C---:B------:R-:W-:Y:S02]  /*283e0*/  ISETP.GT.AND P6, PT, R0.reuse, 0xd8, P4 ;  /* 0x000000d80000780c */ /* 0x040fe400027c4270 */
[----:B------:R-:W-:Y:S02]  /*283f0*/  F2FP.BF16.F32.PACK_AB R51, RZ, R51 ;  /* 0x00000033ff33723e */ /* 0x000fe400000010ff */
[----:B------:R-:W-:Y:S01]  /*28400*/  ISETP.GT.AND P4, PT, R0, 0xd9, P4 ;  /* 0x000000d90000780c */ /* 0x000fe20002784270 */
[----:B------:R-:W-:Y:S01]  /*28410*/  FMUL R54, R54, R2 ;  /* 0x0000000236367220 */ /* 0x000fe20000400000 */
[----:B------:R-:W-:Y:S01]  /*28420*/  F2FP.BF16.F32.PACK_AB R52, RZ, R52 ;  /* 0x00000034ff34723e */ /* 0x000fe200000010ff */
[----:B0-----:R-:W-:Y:S01]  /*28430*/  @P1 IMAD.MOV.U32 R12, RZ, RZ, R8 ;  /* 0x000000ffff0c1224 */ /* 0x001fe200078e0008 */
[----:B------:R-:W-:Y:S01]  /*28440*/  @P1 MOV R13, R9 ;  /* 0x00000009000d1202 */ /* 0x000fe20000000f00 */
[----:B------:R-:W-:Y:S01]  /*28450*/  FMUL R55, R55, R2 ;  /* 0x0000000237377220 */ /* 0x000fe20000400000 */
[----:B------:R-:W-:Y:S01]  /*28460*/  F2FP.BF16.F32.PACK_AB R53, RZ, R53 ;  /* 0x00000035ff35723e */ /* 0x000fe200000010ff */
[----:B------:R-:W-:Y:S01]  /*28470*/  @P5 STG.E.U16 desc[UR52][R4.64+0x1a2], R51 ;  /* 0x0001a23304005986 */ /* 0x000fe2000c101534 */
[----:B------:R-:W-:-:S03]  /*28480*/  F2FP.BF16.F32.PACK_AB R54, RZ, R54 ;  /* 0x00000036ff36723e */ /* 0x000fc600000010ff */
[----:B------:R-:W-:Y:S01]  /*28490*/  @P0 STG.E.U16 desc[UR52][R8.64+0x1b0], R52 ;  /* 0x0001b03408000986 */ /* 0x000fe2000c101534 */
[----:B------:R-:W-:-:S03]  /*284a0*/  F2FP.BF16.F32.PACK_AB R55, RZ, R55 ;  /* 0x00000037ff37723e */ /* 0x000fc600000010ff */
[----:B------:R-:W-:Y:S01]  /*284b0*/  @P1 STG.E.U16 desc[UR52][R12.64+0x1b2], R53 ;  /* 0x0001b2350c001986 */ /* 0x000fe2000c101534 */
[C---:B------:R-:W-:Y:S02]  /*284c0*/  ISETP.GT.AND P1, PT, R0.reuse, 0xc0, P2 ;  /* 0x000000c00000780c */ /* 0x040fe40001724270 */
[C---:B------:R-:W-:Y:S01]  /*284d0*/  ISETP.GT.AND P0, PT, R0.reuse, 0xc0, P3 ;  /* 0x000000c00000780c */ /* 0x040fe20001f04270 */
[----:B------:R-:W-:Y:S01]  /*284e0*/  @P6 STG.E.U16 desc[UR52][R4.64+0x1b0], R54 ;  /* 0x0001b03604006986 */ /* 0x000fe2000c101534 */
[----:B------:R-:W-:Y:S01]  /*284f0*/  ISETP.GT.AND P5, PT, R0, 0xc1, P3 ;  /* 0x000000c10000780c */ /* 0x000fe20001fa4270 */
[-C--:B------:R-:W-:Y:S01]  /*28500*/  FMUL R24, R24, R2.reuse ;  /* 0x0000000218187220 */ /* 0x080fe20000400000 */
[-C--:B------:R-:W-:Y:S01]  /*28510*/  FMUL R25, R25, R2.reuse ;  /* 0x0000000219197220 */ /* 0x080fe20000400000 */
[----:B------:R0:W-:Y:S01]  /*28520*/  @P4 STG.E.U16 desc[UR52][R4.64+0x1b2], R55 ;  /* 0x0001b23704004986 */ /* 0x0001e2000c101534 */
[----:B------:R-:W-:Y:S01]  /*28530*/  ISETP.GT.AND P4, PT, R0, 0xc1, P2 ;  /* 0x000000c10000780c */ /* 0x000fe20001784270 */
[----:B------:R-:W-:Y:S01]  /*28540*/  FMUL R26, R26, R2 ;  /* 0x000000021a1a7220 */ /* 0x000fe20000400000 */
[----:B------:R-:W-:-:S02]  /*28550*/  F2FP.BF16.F32.PACK_AB R24, RZ, R24 ;  /* 0x00000018ff18723e */ /* 0x000fc400000010ff */
[----:B------:R-:W-:Y:S01]  /*28560*/  F2FP.BF16.F32.PACK_AB R25, RZ, R25 ;  /* 0x00000019ff19723e */ /* 0x000fe200000010ff */
[----:B------:R-:W-:Y:S01]  /*28570*/  FMUL R27, R27, R2 ;  /* 0x000000021b1b7220 */ /* 0x000fe20000400000 */
[----:B------:R-:W-:Y:S02]  /*28580*/  F2FP.BF16.F32.PACK_AB R26, RZ, R26 ;  /* 0x0000001aff1a723e */ /* 0x000fe400000010ff */
[C---:B------:R-:W-:Y:S01]  /*28590*/  ISETP.GT.AND P6, PT, R0.reuse, 0xc8, P2 ;  /* 0x000000c80000780c */ /* 0x040fe200017c4270 */
[----:B0-----:R-:W-:Y:S02]  /*285a0*/  @P1 IMAD.MOV.U32 R4, RZ, RZ, R10 ;  /* 0x000000ffff041224 */ /* 0x001fe400078e000a */
[----:B------:R-:W-:Y:S01]  /*285b0*/  @P1 IMAD.MOV.U32 R5, RZ, RZ, R11 ;  /* 0x000000ffff051224 */ /* 0x000fe200078e000b */
[----:B------:R-:W-:Y:S01]  /*285c0*/  @P0 STG.E.U16 desc[UR52][R6.64+0x180], R24 ;  /* 0x0001801806000986 */ /* 0x000fe2000c101534 */
[----:B------:R-:W-:-:S03]  /*285d0*/  ISETP.GT.AND P0, PT, R0, 0xc8, P3 ;  /* 0x000000c80000780c */ /* 0x000fc60001f04270 */
[----:B------:R-:W-:Y:S01]  /*285e0*/  @P5 STG.E.U16 desc[UR52][R6.64+0x182], R25 ;  /* 0x0001821906005986 */ /* 0x000fe2000c101534 */
[----:B------:R-:W-:Y:S01]  /*285f0*/  ISETP.GT.AND P5, PT, R0, 0xc9, P3 ;  /* 0x000000c90000780c */ /* 0x000fe20001fa4270 */
[-C--:B------:R-:W-:Y:S01]  /*28600*/  FMUL R28, R28, R2.reuse ;  /* 0x000000021c1c7220 */ /* 0x080fe20000400000 */
[----:B------:R-:W-:Y:S01]  /*28610*/  F2FP.BF16.F32.PACK_AB R27, RZ, R27 ;  /* 0x0000001bff1b723e */ /* 0x000fe200000010ff */
[----:B------:R0:W-:Y:S01]  /*28620*/  @P1 STG.E.U16 desc[UR52][R4.64+0x180], R26 ;  /* 0x0001801a04001986 */ /* 0x0001e2000c101534 */
[----:B------:R-:W-:Y:S01]  /*28630*/  ISETP.GT.AND P1, PT, R0, 0xc9, P2 ;  /* 0x000000c90000780c */ /* 0x000fe20001724270 */
[-C--:B------:R-:W-:Y:S01]  /*28640*/  FMUL R29, R29, R2.reuse ;  /* 0x000000021d1d7220 */ /* 0x080fe20000400000 */
[----:B------:R-:W-:Y:S01]  /*28650*/  FMUL R30, R30, R2 ;  /* 0x000000021e1e7220 */ /* 0x000fe20000400000 */
[----:B------:R-:W-:Y:S01]  /*28660*/  F2FP.BF16.F32.PACK_AB R28, RZ, R28 ;  /* 0x0000001cff1c723e */ /* 0x000fe200000010ff */
[----:B0-----:R-:W-:Y:S02]  /*28670*/  @P4 IMAD.MOV.U32 R4, RZ, RZ, R10 ;  /* 0x000000ffff044224 */ /* 0x001fe400078e000a */
[----:B------:R-:W-:Y:S01]  /*28680*/  @P4 IMAD.MOV.U32 R5, RZ, RZ, R11 ;  /* 0x000000ffff054224 */ /* 0x000fe200078e000b */
[----:B------:R-:W-:Y:S01]  /*28690*/  F2FP.BF16.F32.PACK_AB R29, RZ, R29 ;  /* 0x0000001dff1d723e */ /* 0x000fe200000010ff */
[----:B------:R-:W-:Y:S01]  /*286a0*/  FMUL R31, R31, R2 ;  /* 0x000000021f1f7220 */ /* 0x000fe20000400000 */
[----:B------:R-:W-:-:S02]  /*286b0*/  F2FP.BF16.F32.PACK_AB R30, RZ, R30 ;  /* 0x0000001eff1e723e */ /* 0x000fc400000010ff */
[----:B------:R0:W-:Y:S01]  /*286c0*/  @P4 STG.E.U16 desc[UR52][R4.64+0x182], R27 ;  /* 0x0001821b04004986 */ /* 0x0001e2000c101534 */
[----:B------:R-:W-:Y:S01]  /*286d0*/  ISETP.GT.AND P4, PT, R0, 0xd0, P3 ;  /* 0x000000d00000780c */ /* 0x000fe20001f84270 */
[----:B------:R-:W-:Y:S02]  /*286e0*/  FMUL R32, R32, R2 ;  /* 0x0000000220207220 */ /* 0x000fe40000400000 */
[----:B------:R-:W-:Y:S01]  /*286f0*/  @P0 STG.E.U16 desc[UR52][R6.64+0x190], R28 ;  /* 0x0001901c06000986 */ /* 0x000fe2000c101534 */
[----:B------:R-:W-:-:S03]  /*28700*/  F2FP.BF16.F32.PACK_AB R31, RZ, R31 ;  /* 0x0000001fff1f723e */ /* 0x000fc600000010ff */
[----:B------:R-:W-:Y:S01]  /*28710*/  @P5 STG.E.U16 desc[UR52][R6.64+0x192], R29 ;  /* 0x0001921d06005986 */ /* 0x000fe2000c101534 */
[----:B0-----:R-:W-:Y:S01]  /*28720*/  @P6 IMAD.MOV.U32 R4, RZ, RZ, R10 ;  /* 0x000000ffff046224 */ /* 0x001fe200078e000a */
[----:B------:R-:W-:Y:S02]  /*28730*/  @P6 MOV R5, R11 ;  /* 0x0000000b00056202 */ /* 0x000fe40000000f00 */
[----:B------:R-:W-:-:S03]  /*28740*/  F2FP.BF16.F32.PACK_AB R32, RZ, R32 ;  /* 0x00000020ff20723e */ /* 0x000fc600000010ff */
[----:B------:R0:W-:Y:S01]  /*28750*/  @P6 STG.E.U16 desc[UR52][R4.64+0x190], R30 ;  /* 0x0001901e04006986 */ /* 0x0001e2000c101534 */
[C---:B------:R-:W-:Y:S02]  /*28760*/  ISETP.GT.AND P5, PT, R0.reuse, 0xd0, P2 ;  /* 0x000000d00000780c */ /* 0x040fe400017a4270 */
[----:B------:R-:W-:Y:S01]  /*28770*/  ISETP.GT.AND P0, PT, R0, 0xd1, P3 ;  /* 0x000000d10000780c */ /* 0x000fe20001f04270 */
[-C--:B------:R-:W-:Y:S01]  /*28780*/  FMUL R33, R33, R2.reuse ;  /* 0x0000000221217220 */ /* 0x080fe20000400000 */
[----:B0-----:R-:W-:Y:S02]  /*28790*/  @P1 IMAD.MOV.U32 R4, RZ, RZ, R10 ;  /* 0x000000ffff041224 */ /* 0x001fe400078e000a */
[----:B------:R-:W-:Y:S02]  /*287a0*/  @P1 IMAD.MOV.U32 R5, RZ, RZ, R11 ;  /* 0x000000ffff051224 */ /* 0x000fe400078e000b */
[----:B------:R-:W-:-:S03]  /*287b0*/  FMUL R34, R34, R2 ;  /* 0x0000000222227220 */ /* 0x000fc60000400000 */
[----:B------:R0:W-:Y:S04]  /*287c0*/  @P1 STG.E.U16 desc[UR52][R4.64+0x192], R31 ;  /* 0x0001921f04001986 */ /* 0x0001e8000c101534 */
[----:B------:R-:W-:Y:S01]  /*287d0*/  @P4 STG.E.U16 desc[UR52][R6.64+0x1a0], R32 ;  /* 0x0001a02006004986 */ /* 0x000fe2000c101534 */
[C---:B------:R-:W-:Y:S02]  /*287e0*/  ISETP.GT.AND P4, PT, R0.reuse, 0xd1, P2 ;  /* 0x000000d10000780c */ /* 0x040fe40001784270 */
[----:B------:R-:W-:Y:S02]  /*287f0*/  F2FP.BF16.F32.PACK_AB R33, RZ, R33 ;  /* 0x00000021ff21723e */ /* 0x000fe400000010ff */
[----:B------:R-:W-:Y:S01]  /*28800*/  ISETP.GT.AND P6, PT, R0, 0xd8, P2 ;  /* 0x000000d80000780c */ /* 0x000fe200017c4270 */
[----:B------:R-:W-:Y:S01]  /*28810*/  FMUL R35, R35, R2 ;  /* 0x0000000223237220 */ /* 0x000fe20000400000 */
[----:B------:R-:W-:Y:S01]  /*28820*/  F2FP.BF16.F32.PACK_AB R34, RZ, R34 ;  /* 0x00000022ff22723e */ /* 0x000fe200000010ff */
[----:B0-----:R-:W-:-:S02]  /*28830*/  @P5 IMAD.MOV.U32 R4, RZ, RZ, R10 ;  /* 0x000000ffff045224 */ /* 0x001fc400078e000a */
[----:B------:R-:W-:Y:S01]  /*28840*/  @P5 IMAD.MOV.U32 R5, RZ, RZ, R11 ;  /* 0x000000ffff055224 */ /* 0x000fe200078e000b */
[C---:B------:R-:W-:Y:S01]  /*28850*/  ISETP.GT.AND P1, PT, R0.reuse, 0xd8, P3 ;  /* 0x000000d80000780c */ /* 0x040fe20001f24270 */
[----:B------:R-:W-:Y:S01]  /*28860*/  @P0 STG.E.U16 desc[UR52][R6.64+0x1a2], R33 ;  /* 0x0001a22106000986 */ /* 0x000fe2000c101534 */
[----:B------:R-:W-:Y:S01]  /*28870*/  ISETP.GT.AND P3, PT, R0, 0xd9, P3 ;  /* 0x000000d90000780c */ /* 0x000fe20001f64270 */
[-C--:B------:R-:W-:Y:S01]  /*28880*/  FMUL R36, R36, R2.reuse ;  /* 0x0000000224247220 */ /* 0x080fe20000400000 */
[----:B------:R-:W-:Y:S01]  /*28890*/  ISETP.GT.AND P2, PT, R0, 0xd9, P2 ;  /* 0x000000d90000780c */ /* 0x000fe20001744270 */
[----:B------:R0:W-:Y:S01]  /*288a0*/  @P5 STG.E.U16 desc[UR52][R4.64+0x1a0], R34 ;  /* 0x0001a02204005986 */ /* 0x0001e2000c101534 */
[-C--:B------:R-:W-:Y:S01]  /*288b0*/  FMUL R37, R37, R2.reuse ;  /* 0x0000000225257220 */ /* 0x080fe20000400000 */
[----:B------:R-:W-:Y:S01]  /*288c0*/  F2FP.BF16.F32.PACK_AB R35, RZ, R35 ;  /* 0x00000023ff23723e */ /* 0x000fe200000010ff */
[-C--:B------:R-:W-:Y:S01]  /*288d0*/  FMUL R38, R38, R2.reuse ;  /* 0x0000000226267220 */ /* 0x080fe20000400000 */
[----:B------:R-:W-:Y:S01]  /*288e0*/  FMUL R39, R39, R2 ;  /* 0x0000000227277220 */ /* 0x000fe20000400000 */
[----:B------:R-:W-:-:S02]  /*288f0*/  F2FP.BF16.F32.PACK_AB R36, RZ, R36 ;  /* 0x00000024ff24723e */ /* 0x000fc400000010ff */
[----:B------:R-:W-:Y:S01]  /*28900*/  F2FP.BF16.F32.PACK_AB R37, RZ, R37 ;  /* 0x00000025ff25723e */ /* 0x000fe200000010ff */
[----:B0-----:R-:W-:Y:S01]  /*28910*/  @P4 IMAD.MOV.U32 R4, RZ, RZ, R10 ;  /* 0x000000ffff044224 */ /* 0x001fe200078e000a */
[----:B------:R-:W-:Y:S02]  /*28920*/  @P4 MOV R5, R11 ;  /* 0x0000000b00054202 */ /* 0x000fe40000000f00 */
[----:B------:R-:W-:-:S03]  /*28930*/  F2FP.BF16.F32.PACK_AB R38, RZ, R38 ;  /* 0x00000026ff26723e */ /* 0x000fc600000010ff */
[----:B------:R0:W-:Y:S01]  /*28940*/  @P4 STG.E.U16 desc[UR52][R4.64+0x1a2], R35 ;  /* 0x0001a22304004986 */ /* 0x0001e2000c101534 */
[----:B------:R-:W-:-:S03]  /*28950*/  F2FP.BF16.F32.PACK_AB R39, RZ, R39 ;  /* 0x00000027ff27723e */ /* 0x000fc600000010ff */
[----:B------:R1:W-:Y:S04]  /*28960*/  @P1 STG.E.U16 desc[UR52][R6.64+0x1b0], R36 ;  /* 0x0001b02406001986 */ /* 0x0003e8000c101534 */
[----:B------:R1:W-:Y:S01]  /*28970*/  @P3 STG.E.U16 desc[UR52][R6.64+0x1b2], R37 ;  /* 0x0001b22506003986 */ /* 0x0003e2000c101534 */
[----:B0-----:R-:W-:Y:S02]  /*28980*/  @P6 IMAD.MOV.U32 R4, RZ, RZ, R10 ;  /* 0x000000ffff046224 */ /* 0x001fe400078e000a */
[----:B------:R-:W-:-:S05]  /*28990*/  @P6 IMAD.MOV.U32 R5, RZ, RZ, R11 ;  /* 0x000000ffff056224 */ /* 0x000fca00078e000b */
[----:B------:R1:W-:Y:S04]  /*289a0*/  @P6 STG.E.U16 desc[UR52][R4.64+0x1b0], R38 ;  /* 0x0001b02604006986 */ /* 0x0003e8000c101534 */
[----:B------:R1:W-:Y:S02]  /*289b0*/  @P2 STG.E.U16 desc[UR52][R10.64+0x1b2], R39 ;  /* 0x0001b2270a002986 */ /* 0x0003e4000c101534 */
.L_x_698:
[----:B------:R-:W-:Y:S05]  /*289c0*/  BSYNC B0 ;  /* 0x0000000000007941 */ /* 0x000fea0003800000 */
.L_x_32:
[----:B01----:R-:W2:Y:S04]  /*289d0*/  LDL.LU R5, [R1+0x220] ;  /* 0x0002200001057983 */ /* 0x003ea80000300800 */
[----:B------:R-:W2:Y:S01]  /*289e0*/  LDL.LU R4, [R1+0x224] ;  /* 0x0002240001047983 */ /* 0x000ea20000300800 */
[----:B------:R-:W-:Y:S01]  /*289f0*/  ULDC UR4, c[0x0][0xc] ;  /* 0x0000030000047ab9 */ /* 0x000fe20000000800 */
[----:B------:R-:W-:Y:S01]  /*28a00*/  ULDC UR5, c[0x0][0x10] ;  /* 0x0000040000057ab9 */ /* 0x000fe20000000800 */
[----:B-----5:R-:W2:Y:S01]  /*28a10*/  LDC R3, c[0x0][0x14] ;  /* 0x00000500ff037b82 */ /* 0x020ea20000000800 */
[----:B------:R-:W-:Y:S01]  /*28a20*/  UIMAD.WIDE.U32 UR4, UR4, UR5, URZ ;  /* 0x00000005040472a5 */ /* 0x000fe2000f8e003f */
[----:B------:R-:W-:Y:S01]  /*28a30*/  PRMT R0, RZ, 0x7610, R0 ;  /* 0x00007610ff007816 */ /* 0x000fe20000000000 */
[----:B------:R-:W-:Y:S01]  /*28a40*/  UMOV UR43, 0xffffffff ;  /* 0xffffffff002b7882 */ /* 0x000fe20000000000 */
[----:B------:R-:W-:-:S03]  /*28a50*/  UMOV UR42, 0xffffffff ;  /* 0xffffffff002a7882 */ /* 0x000fc60000000000 */
[----:B--2---:R-:W-:-:S04]  /*28a60*/  IMAD.WIDE.U32 R4, R3, UR4, R4 ;  /* 0x0000000403047c25 */ /* 0x004fc8000f8e0004 */
[----:B------:R-:W-:Y:S01]  /*28a70*/  IMAD R3, R3, UR5, RZ ;  /* 0x0000000503037c24 */ /* 0x000fe2000f8e02ff */
[----:B------:R-:W-:Y:S01]  /*28a80*/  ULDC.64 UR4, c[0x0][0x650] ;  /* 0x0001940000047ab9 */ /* 0x000fe20000000a00 */
[----:B------:R-:W-:Y:S01]  /*28a90*/  IMAD.MOV.U32 R7, RZ, RZ, R4 ;  /* 0x000000ffff077224 */ /* 0x000fe200078e0004 */
[----:B------:R-:W-:Y:S01]  /*28aa0*/  ISETP.GE.U32.AND P0, PT, R4, UR4, PT ;  /* 0x0000000404007c0c */ /* 0x000fe2000bf06070 */
[----:B------:R-:W-:-:S05]  /*28ab0*/  IMAD.IADD R6, R5, 0x1, R3 ;  /* 0x0000000105067824 */ /* 0x000fca00078e0203 */
[----:B------:R0:W-:Y:S01]  /*28ac0*/  STL [R1+0x220], R6 ;  /* 0x0002200601007387 */ /* 0x0001e20000100800 */
[----:B------:R-:W-:-:S03]  /*28ad0*/  ISETP.GE.U32.AND.EX P0, PT, R6, UR5, PT, P0 ;  /* 0x0000000506007c0c */ /* 0x000fc6000bf06100 */
[----:B------:R0:W-:Y:S10]  /*28ae0*/  STL [R1+0x224], R7 ;  /* 0x0002240701007387 */ /* 0x0001f40000100800 */
[----:B0-----:R-:W-:Y:S05]  /*28af0*/  @P0 BRA `(.L_x_699) ;  /* 0x0000000400880947 */ /* 0x001fea0003800000 */
[----:B------:R-:W0:Y:S01]  /*28b00*/  S2UR UR6, SR_CTAID.X ;  /* 0x00000000000679c3 */ /* 0x000e220000002500 */
[----:B------:R-:W-:Y:S01]  /*28b10*/  ULDC.64 UR12, c[0x0][0x628] ;  /* 0x00018a00000c7ab9 */ /* 0x000fe20000000a00 */
[----:B------:R-:W-:Y:S01]  /*28b20*/  ULDC UR4, c[0x0][0x150] ;  /* 0x0000540000047ab9 */ /* 0x000fe20000000800 */
[----:B------:R-:W-:Y:S01]  /*28b30*/  ISETP.NE.U32.AND P0, PT, RZ, UR12, PT ;  /* 0x0000000cff007c0c */ /* 0x000fe2000bf05070 */
[----:B------:R-:W-:Y:S01]  /*28b40*/  ULDC UR15, c[0x0][0x630] ;  /* 0x00018c00000f7ab9 */ /* 0x000fe20000000800 */
[C---:B------:R-:W-:Y:S01]  /*28b50*/  R2UR UR16, R7.reuse ;  /* 0x00000000071072ca */ /* 0x040fe200000e0000 */
[----:B------:R-:W-:Y:S01]  /*28b60*/  ULDC UR19, c[0x0][0x154] ;  /* 0x0000550000137ab9 */ /* 0x000fe20000000800 */
[----:B------:R-:W-:Y:S01]  /*28b70*/  ISETP.NE.AND.EX P0, PT, RZ, UR13, PT, P0 ;  /* 0x0000000dff007c0c */ /* 0x000fe2000bf05300 */
[----:B------:R-:W1:Y:S01]  /*28b80*/  S2UR UR18, SR_CTAID.Y ;  /* 0x00000000001279c3 */ /* 0x000e620000002600 */
[----:B------:R-:W-:Y:S02]  /*28b90*/  R2UR UR17, R6 ;  /* 0x00000000061172ca */ /* 0x000fe400000e0000 */
[----:B------:R-:W-:-:S02]  /*28ba0*/  R2UR UR10, R7 ;  /* 0x00000000070a72ca */ /* 0x000fc400000e0000 */
[----:B------:R-:W-:Y:S02]  /*28bb0*/  R2UR UR11, R6 ;  /* 0x00000000060b72ca */ /* 0x000fe400000e0000 */
[----:B0-----:R-:W-:-:S05]  /*28bc0*/  I2FP.F32.U32 R0, UR6 ;  /* 0x0000000600007c45 */ /* 0x001fca0008201000 */
[----:B------:R-:W-:-:S04]  /*28bd0*/  FMUL R0, R0, UR4 ;  /* 0x0000000400007c20 */ /* 0x000fc80008400000 */
[----:B------:R0:W2:Y:S01]  /*28be0*/  F2I.U32.TRUNC.NTZ R3, R0 ;  /* 0x0000000000037305 */ /* 0x0000a2000020f000 */
[----:B-1----:R-:W-:Y:S05]  /*28bf0*/  @!P0 BRA `(.L_x_700) ;  /* 0x0000000000308947 */ /* 0x002fea0003800000 */
        /* <DEDUP_REMOVED lines=12> */
.L_x_700:
[----:B------:R-:W-:Y:S01]  /*28cc0*/  USHF.R.U64 UR42, UR10, UR15, UR11 ;  /* 0x0000000f0a2a7299 */ /* 0x000fe2000800120b */
[----:B0-----:R-:W-:Y:S01]  /*28cd0*/  I2FP.F32.U32 R0, UR18 ;  /* 0x0000001200007c45 */ /* 0x001fe20008201000 */
[----:B------:R-:W-:Y:S02]  /*28ce0*/  USHF.R.U32.HI UR4, URZ, UR15, UR11 ;  /* 0x0000000f3f047299 */ /* 0x000fe4000801160b */
[----:B------:R-:W-:Y:S02]  /*28cf0*/  UIADD3 UR10, UP0, URZ, -UR42, URZ ;  /* 0x8000002a3f0a7290 */ /* 0x000fe4000ff1e03f */
[----:B------:R-:W-:Y:S01]  /*28d00*/  FMUL R0, R0, UR19 ;  /* 0x0000001300007c20 */ /* 0x000fe20008400000 */
[----:B------:R-:W-:Y:S01]  /*28d10*/  ULDC.64 UR12, c[0x0][0x620] ;  /* 0x00018800000c7ab9 */ /* 0x000fe20000000a00 */
[----:B------:R-:W-:Y:S01]  /*28d20*/  UIADD3.X UR4, URZ, ~UR4, URZ, UP0, !UPT ;  /* 0x800000043f047290 */ /* 0x000fe200087fe43f */
[----:B------:R-:W-:Y:S01]  /*28d30*/  UMOV UR8, UR16 ;  /* 0x0000001000087c82 */ /* 0x000fe20008000000 */
[----:B------:R-:W-:-:S02]  /*28d40*/  UMOV UR9, UR17 ;  /* 0x0000001100097c82 */ /* 0x000fc40008000000 */
[----:B------:R-:W-:Y:S01]  /*28d50*/  UIMAD UR4, UR4, UR12, URZ ;  /* 0x0000000c040472a4 */ /* 0x000fe2000f8e023f */
[----:B------:R-:W0:Y:S01]  /*28d60*/  F2I.U32.TRUNC.NTZ R0, R0 ;  /* 0x0000000000007305 */ /* 0x000e22000020f000 */
[----:B------:R-:W-:Y:S01]  /*28d70*/  UIMAD.WIDE.U32 UR8, UR10, UR12, UR8 ;  /* 0x0000000c0a0872a5 */ /* 0x000fe2000f8e0008 */
[----:B--2---:R-:W-:Y:S01]  /*28d80*/  R2UR UR12, R3 ;  /* 0x00000000030c72ca */ /* 0x004fe200000e0000 */
[----:B------:R-:W-:Y:S01]  /*28d90*/  UIMAD UR10, UR10, UR13, UR4 ;  /* 0x0000000d0a0a72a4 */ /* 0x000fe2000f8e0204 */
[----:B------:R-:W-:Y:S01]  /*28da0*/  ULDC UR11, c[0x0][0x618] ;  /* 0x00018600000b7ab9 */ /* 0x000fe20000000800 */
[----:B------:R-:W-:Y:S02]  /*28db0*/  ULDC UR21, c[0x0][0x658] ;  /* 0x0001960000157ab9 */ /* 0x000fe40000000800 */
[----:B------:R-:W-:Y:S01]  /*28dc0*/  UIADD3 UR9, UR9, UR10, URZ ;  /* 0x0000000a09097290 */ /* 0x000fe2000fffe03f */
[----:B------:R-:W-:Y:S01]  /*28dd0*/  UMOV UR15, 0xffffffff ;  /* 0xffffffff000f7882 */ /* 0x000fe20000000000 */
[----:B------:R-:W-:Y:S01]  /*28de0*/  ULDC.64 UR4, c[0x0][0x640] ;  /* 0x0001900000047ab9 */ /* 0x000fe20000000a00 */
[----:B------:R-:W-:Y:S01]  /*28df0*/  USHF.L.U32 UR15, UR15, UR21, URZ ;  /* 0x000000150f0f7299 */ /* 0x000fe2000800063f */
[----:B------:R-:W-:Y:S01]  /*28e00*/  ISETP.NE.U32.AND P0, PT, RZ, UR4, PT ;  /* 0x00000004ff007c0c */ /* 0x000fe2000bf05070 */
[----:B------:R-:W-:-:S02]  /*28e10*/  USHF.R.U64 UR16, UR8, UR11, UR9 ;  /* 0x0000000b08107299 */ /* 0x000fc40008001209 */
[----:B------:R-:W-:Y:S01]  /*28e20*/  USHF.R.U32.HI UR8, URZ, UR11, UR9 ;  /* 0x0000000b3f087299 */ /* 0x000fe20008011609 */
[----:B0-----:R-:W-:Y:S01]  /*28e30*/  R2UR UR14, R0 ;  /* 0x00000000000e72ca */ /* 0x001fe200000e0000 */
[----:B------:R-:W-:Y:S01]  /*28e40*/  ULDC UR17, c[0x0][0x608] ;  /* 0x0001820000117ab9 */ /* 0x000fe20000000800 */
[----:B------:R-:W-:Y:S01]  /*28e50*/  ULOP3.LUT UR48, URZ, UR15, URZ, 0x33, !UPT ;  /* 0x0000000f3f307292 */ /* 0x000fe2000f8e333f */
[----:B------:R-:W-:Y:S01]  /*28e60*/  ISETP.NE.AND.EX P0, PT, RZ, UR5, PT, P0 ;  /* 0x00000005ff007c0c */ /* 0x000fe2000bf05300 */
[----:B------:R-:W-:Y:S02]  /*28e70*/  USHF.R.U64 UR15, UR16, UR17, UR8 ;  /* 0x00000011100f7299 */ /* 0x000fe40008001208 */
[----:B------:R-:W-:Y:S02]  /*28e80*/  USHF.R.U32.HI UR8, URZ, UR17, UR8 ;  /* 0x000000113f087299 */ /* 0x000fe40008011608 */
[----:B------:R-:W-:Y:S02]  /*28e90*/  UIADD3 UR12, -UR12, URZ, URZ ;  /* 0x0000003f0c0c7290 */ /* 0x000fe4000fffe13f */
[----:B------:R-:W-:Y:S01]  /*28ea0*/  USHF.R.U64 UR17, UR15, UR21, UR8 ;  /* 0x000000150f117299 */ /* 0x000fe20008001208 */
[----:B------:R-:W-:Y:S01]  /*28eb0*/  UMOV UR19, 0x1 ;  /* 0x0000000100137882 */ /* 0x000fe20000000000 */
[----:B------:R-:W-:Y:S01]  /*28ec0*/  ULDC UR13, c[0x0][0x144] ;  /* 0x00005100000d7ab9 */ /* 0x000fe20000000800 */
[----:B------:R-:W-:Y:S01]  /*28ed0*/  ULDC UR7, c[0x0][0x600] ;  /* 0x0001800000077ab9 */ /* 0x000fe20000000800 */
[----:B------:R-:W-:-:S02]  /*28ee0*/  USHF.L.U32 UR24, UR19, UR21, URZ ;  /* 0x0000001513187299 */ /* 0x000fc4000800063f */
[----:B------:R-:W-:Y:S02]  /*28ef0*/  USHF.R.U32.HI UR8, URZ, UR21, UR8 ;  /* 0x000000153f087299 */ /* 0x000fe40008011608 */
[----:B------:R-:W-:Y:S02]  /*28f00*/  UIMAD UR21, UR13, UR12, UR6 ;  /* 0x0000000c0d1572a4 */ /* 0x000fe4000f8e0206 */
[----:B------:R-:W-:Y:S02]  /*28f10*/  UIADD3 UR20, UR7, -0x1, URZ ;  /* 0xffffffff07147890 */ /* 0x000fe4000fffe03f */
[----:B------:R-:W-:Y:S01]  /*28f20*/  UIADD3 UR19, -UR14, URZ, URZ ;  /* 0x0000003f0e137290 */ /* 0x000fe2000fffe13f */
[----:B------:R-:W-:Y:S01]  /*28f30*/  ULDC UR25, c[0x0][0x148] ;  /* 0x0000520000197ab9 */ /* 0x000fe20000000800 */
[----:B------:R-:W-:Y:S01]  /*28f40*/  ULDC UR22, c[0x0][0x648] ;  /* 0x0001920000167ab9 */ /* 0x000fe20000000800 */
[----:B------:R-:W-:Y:S01]  /*28f50*/  ULDC UR23, c[0x0][0x638] ;  /* 0x00018e0000177ab9 */ /* 0x000fe20000000800 */
        /* <DEDUP_REMOVED lines=14> */
.L_x_701:
[----:B------:R-:W-:Y:S01]  /*29040*/  UISETP.NE.AND UP0, UPT, UR39, URZ, UPT ;  /* 0x0000003f2700728c */ /* 0x000fe2000bf05270 */
[----:B------:R-:W-:Y:S01]  /*29050*/  IMAD.MOV.U32 R0, RZ, RZ, 0x1 ;  /* 0x00000001ff007424 */ /* 0x000fe200078e00ff */
[----:B------:R-:W-:Y:S02]  /*29060*/  USHF.R.U64 UR4, UR6, UR22, UR8 ;  /* 0x0000001606047299 */ /* 0x000fe40008001208 */
[----:B------:R-:W-:Y:S02]  /*29070*/  ULOP3.LUT UR48, UR15, UR48, URZ, 0xc0, !UPT ;  /* 0x000000300f307292 */ /* 0x000fe4000f8ec03f */
[----:B------:R-:W-:Y:S02]  /*29080*/  UIADD3 UR5, -UR4, URZ, URZ ;  /* 0x0000003f04057290 */ /* 0x000fe4000fffe13f */
[----:B------:R-:W-:Y:S02]  /*29090*/  UIMAD UR48, UR24, UR4, UR48 ;  /* 0x00000004183072a4 */ /* 0x000fe4000f8e0230 */
[----:B------:R-:W-:-:S02]  /*290a0*/  ULOP3.LUT UR16, UR16, UR20, URZ, 0xc0, !UPT ;  /* 0x0000001410107292 */ /* 0x000fc4000f8ec03f */
[----:B------:R-:W-:Y:S02]  /*290b0*/  @UP0 UIMAD UR21, UR25, UR19, UR18 ;  /* 0x00000013191502a4 */ /* 0x000fe4000f8e0212 */
[----:B------:R-:W-:-:S03]  /*290c0*/  UIMAD UR4, UR5, UR23, UR17 ;  /* 0x00000017050472a4 */ /* 0x000fc6000f8e0211 */
[----:B------:R-:W-:Y:S01]  /*290d0*/  ULDC UR5, c[0x0][0x610] ;  /* 0x0001840000057ab9 */ /* 0x000fe20000000800 */
[----:B------:R-:W-:Y:S02]  /*290e0*/  UIMAD UR4, UR4, UR7, UR16 ;  /* 0x00000007040472a4 */ /* 0x000fe4000f8e0210 */
[----:B------:R-:W-:-:S04]  /*290f0*/  UIMAD UR48, UR48, UR5, UR21 ;  /* 0x00000005303072a4 */ /* 0x000fc8000f8e0215 */
[----:B------:R-:W-:Y:S02]  /*29100*/  USEL UR43, UR4, UR48, !UP0 ;  /* 0x00000030042b7287 */ /* 0x000fe4000c000000 */
[----:B------:R-:W-:-:S12]  /*29110*/  USEL UR48, UR48, UR4, !UP0 ;  /* 0x0000000430307287 */ /* 0x000fd8000c000000 */
.L_x_699:
[----:B------:R-:W-:-:S13]  /*29120*/  LOP3.LUT P0, RZ, R0, 0xff, RZ, 0xc0, !PT ;  /* 0x000000ff00ff7812 */ /* 0x000fda000780c0ff */
[----:B------:R-:W-:Y:S05]  /*29130*/  @P0 BRA `(.L_x_702) ;  /* 0xfffffd8000900947 */ /* 0x000fea000383ffff */
[----:B------:R-:W-:Y:S05]  /*29140*/  EXIT ;  /* 0x000000000000794d */ /* 0x000fea0003800000 */
.L_x_7:
[----:B------:R-:W2:Y:S01]  /*29150*/  LDL R5, [R1+0x224] ;  /* 0x0002240001057983 */ /* 0x000ea20000100800 */
[----:B------:R-:W-:-:S03]  /*29160*/  ULDC.64 UR4, c[0x0][0x650] ;  /* 0x0001940000047ab9 */ /* 0x000fc60000000a00 */
[----:B------:R-:W3:Y:S01]  /*29170*/  LDL R4, [R1+0x220] ;  /* 0x0002200001047983 */ /* 0x000ee20000100800 */
[----:B------:R-:W-:Y:S01]  /*29180*/  PRMT R0, RZ, 0x7610, R0 ;  /* 0x00007610ff007816 */ /* 0x000fe20000000000 */
[----:B------:R-:W-:Y:S01]  /*29190*/  IMAD.MOV.U32 R2, RZ, RZ, -0x1 ;  /* 0xffffffffff027424 */ /* 0x000fe200078e00ff */
[----:B------:R-:W-:Y:S01]  /*291a0*/  MOV R3, 0xffffffff ;  /* 0xffffffff00037802 */ /* 0x000fe20000000f00 */
[----:B------:R-:W-:Y:S01]  /*291b0*/  IMAD.MOV.U32 R10, RZ, RZ, -0x1 ;  /* 0xffffffffff0a7424 */ /* 0x000fe200078e00ff */
[----:B--2---:R-:W-:-:S04]  /*291c0*/  ISETP.GE.U32.AND P0, PT, R5, UR4, PT ;  /* 0x0000000405007c0c */ /* 0x004fc8000bf06070 */
[----:B---3--:R-:W-:-:S13]  /*291d0*/  ISETP.GE.U32.AND.EX P0, PT, R4, UR5, PT, P0 ;  /* 0x0000000504007c0c */ /* 0x008fda000bf06100 */
        /* <DEDUP_REMOVED lines=21> */
.L_x_704:
[----:B------:R-:W-:Y:S01]  /*29330*/  USHF.R.U64 UR4, UR14, UR19, UR15 ;  /* 0x000000130e047299 */ /* 0x000fe2000800120f */
[----:B------:R-:W-:Y:S01]  /*29340*/  R2UR UR7, R4 ;  /* 0x00000000040772ca */ /* 0x000fe200000e0000 */
[----:B------:R-:W-:Y:S02]  /*29350*/  USHF.R.U32.HI UR5, URZ, UR19, UR15 ;  /* 0x000000133f057299 */ /* 0x000fe4000801160f */
[----:B------:R-:W-:Y:S01]  /*29360*/  UIADD3 UR13, UP0, URZ, -UR4, URZ ;  /* 0x800000043f0d7290 */ /* 0x000fe2000ff1e03f */
[----:B------:R-:W-:Y:S01]  /*29370*/  ULDC.64 UR14, c[0x0][0x620] ;  /* 0x00018800000e7ab9 */ /* 0x000fe20000000a00 */
[----:B------:R-:W-:Y:S02]  /*29380*/  UMOV UR6, UR20 ;  /* 0x0000001400067c82 */ /* 0x000fe40008000000 */
[----:B------:R-:W-:Y:S02]  /*29390*/  UIADD3.X UR5, URZ, ~UR5, URZ, UP0, !UPT ;  /* 0x800000053f057290 */ /* 0x000fe400087fe43f */
[----:B------:R-:W-:-:S02]  /*293a0*/  UISETP.NE.AND UP1, UPT, UR39, URZ, UPT ;  /* 0x0000003f2700728c */ /* 0x000fc4000bf25270 */
[----:B------:R-:W-:Y:S02]  /*293b0*/  UIMAD UR5, UR5, UR14, URZ ;  /* 0x0000000e050572a4 */ /* 0x000fe4000f8e023f */
[----:B------:R-:W-:Y:S02]  /*293c0*/  UIMAD.WIDE.U32 UR6, UR13, UR14, UR6 ;  /* 0x0000000e0d0672a5 */ /* 0x000fe4000f8e0006 */
[----:B------:R-:W-:Y:S01]  /*293d0*/  UIMAD UR5, UR13, UR15, UR5 ;  /* 0x0000000f0d0572a4 */ /* 0x000fe2000f8e0205 */
[----:B------:R-:W-:Y:S02]  /*293e0*/  ULDC UR14, c[0x0][0x608] ;  /* 0x00018200000e7ab9 */ /* 0x000fe40000000800 */
[----:B------:R-:W-:Y:S01]  /*293f0*/  ULDC UR13, c[0x0][0x618] ;  /* 0x00018600000d7ab9 */ /* 0x000fe20000000800 */
[----:B------:R-:W-:Y:S01]  /*29400*/  UIADD3 UR5, UR7, UR5, URZ ;  /* 0x0000000507057290 */ /* 0x000fe2000fffe03f */
[----:B------:R-:W-:Y:S01]  /*29410*/  ULDC UR22, c[0x0][0x658] ;  /* 0x0001960000167ab9 */ /* 0x000fe20000000800 */
[----:B------:R-:W-:-:S02]  /*29420*/  @UP1 UIMAD UR8, UR11, UR12, UR10 ;  /* 0x0000000c0b0812a4 */ /* 0x000fc4000f8e020a */
[----:B------:R-:W-:Y:S02]  /*29430*/  USHF.R.U64 UR17, UR6, UR13, UR5 ;  /* 0x0000000d06117299 */ /* 0x000fe40008001205 */
[----:B------:R-:W-:Y:S01]  /*29440*/  USHF.R.U32.HI UR5, URZ, UR13, UR5 ;  /* 0x0000000d3f057299 */ /* 0x000fe20008011605 */
[----:B------:R-:W-:Y:S01]  /*29450*/  ULDC.64 UR6, c[0x0][0x640] ;  /* 0x0001900000067ab9 */ /* 0x000fe20000000a00 */
[----:B------:R-:W-:Y:S01]  /*29460*/  UMOV UR10, 0xffffffff ;  /* 0xffffffff000a7882 */ /* 0x000fe20000000000 */
[----:B------:R-:W-:Y:S01]  /*29470*/  ISETP.NE.U32.AND P0, PT, RZ, UR6, PT ;  /* 0x00000006ff007c0c */ /* 0x000fe2000bf05070 */
[----:B------:R-:W-:Y:S02]  /*29480*/  USHF.R.U64 UR18, UR17, UR14, UR5 ;  /* 0x0000000e11127299 */ /* 0x000fe40008001205 */
[----:B------:R-:W-:Y:S01]  /*29490*/  USHF.R.U32.HI UR5, URZ, UR14, UR5 ;  /* 0x0000000e3f057299 */ /* 0x000fe20008011605 */
[----:B------:R-:W-:Y:S01]  /*294a0*/  ISETP.NE.AND.EX P0, PT, RZ, UR7, PT, P0 ;  /* 0x00000007ff007c0c */ /* 0x000fe2000bf05300 */
[----:B------:R-:W-:-:S02]  /*294b0*/  USHF.L.U32 UR11, UR10, UR22, URZ ;  /* 0x000000160a0b7299 */ /* 0x000fc4000800063f */
[----:B------:R-:W-:Y:S01]  /*294c0*/  USHF.R.U64 UR19, UR18, UR22, UR5 ;  /* 0x0000001612137299 */ /* 0x000fe20008001205 */
[----:B------:R-:W-:Y:S01]  /*294d0*/  ULDC UR20, c[0x0][0x600] ;  /* 0x0001800000147ab9 */ /* 0x000fe20000000800 */
[----:B------:R-:W-:Y:S02]  /*294e0*/  USHF.R.U32.HI UR10, URZ, UR22, UR5 ;  /* 0x000000163f0a7299 */ /* 0x000fe40008011605 */
[----:B------:R-:W-:Y:S02]  /*294f0*/  UIADD3 UR21, UR20, -0x1, URZ ;  /* 0xffffffff14157890 */ /* 0x000fe4000fffe03f */
[----:B------:R-:W-:Y:S01]  /*29500*/  ULOP3.LUT UR26, URZ, UR11, URZ, 0x33, !UPT ;  /* 0x0000000b3f1a7292 */ /* 0x000fe2000f8e333f */
        /* <DEDUP_REMOVED lines=17> */
.L_x_705:
[----:B------:R-:W-:Y:S01]  /*29620*/  USHF.R.U64 UR6, UR5, UR23, UR10 ;  /* 0x0000001705067299 */ /* 0x000fe2000800120a */
[----:B------:R-:W-:Y:S01]  /*29630*/  IMAD.MOV.U32 R0, RZ, RZ, 0x1 ;  /* 0x00000001ff007424 */ /* 0x000fe200078e00ff */
[----:B------:R-:W-:Y:S01]  /*29640*/  USHF.L.U32 UR25, UR25, UR22, URZ ;  /* 0x0000001619197299 */ /* 0x000fe2000800063f */
[----:B------:R-:W-:Y:S01]  /*29650*/  IMAD.U32 R10, RZ, RZ, UR4 ;  /* 0x00000004ff0a7e24 */ /* 0x000fe2000f8e00ff */
[----:B------:R-:W-:Y:S02]  /*29660*/  ULOP3.LUT UR5, UR18, UR26, URZ, 0xc0, !UPT ;  /* 0x0000001a12057292 */ /* 0x000fe4000f8ec03f */
[----:B------:R-:W-:Y:S02]  /*29670*/  UIADD3 UR7, -UR6, URZ, URZ ;  /* 0x0000003f06077290 */ /* 0x000fe4000fffe13f */
[----:B------:R-:W-:Y:S02]  /*29680*/  UIMAD UR6, UR25, UR6, UR5 ;  /* 0x00000006190672a4 */ /* 0x000fe4000f8e0205 */
[----:B------:R-:W-:-:S02]  /*29690*/  ULOP3.LUT UR17, UR17, UR21, URZ, 0xc0, !UPT ;  /* 0x0000001511117292 */ /* 0x000fc4000f8ec03f */
[----:B------:R-:W-:Y:S02]  /*296a0*/  UIMAD UR5, UR7, UR24, UR19 ;  /* 0x00000018070572a4 */ /* 0x000fe4000f8e0213 */
[----:B------:R-:W-:Y:S01]  /*296b0*/  UISETP.NE.AND UP0, UPT, UR39, URZ, UPT ;  /* 0x0000003f2700728c */ /* 0x000fe2000bf05270 */
[----:B------:R-:W-:Y:S01]  /*296c0*/  ULDC UR7, c[0x0][0x610] ;  /* 0x0001840000077ab9 */ /* 0x000fe20000000800 */
[----:B------:R-:W-:Y:S02]  /*296d0*/  UIMAD UR5, UR5, UR20, UR17 ;  /* 0x00000014050572a4 */ /* 0x000fe4000f8e0211 */
[----:B------:R-:W-:-:S04]  /*296e0*/  UIMAD UR8, UR6, UR7, UR8 ;  /* 0x00000007060872a4 */ /* 0x000fc8000f8e0208 */
[----:B------:R-:W-:Y:S02]  /*296f0*/  USEL UR6, UR5, UR8, !UP0 ;  /* 0x0000000805067287 */ /* 0x000fe4000c000000 */
[----:B------:R-:W-:-:S04]  /*29700*/  USEL UR8, UR8, UR5, !UP0 ;  /* 0x0000000508087287 */ /* 0x000fc8000c000000 */
[----:B------:R-:W-:Y:S02]  /*29710*/  IMAD.U32 R2, RZ, RZ, UR6 ;  /* 0x00000006ff027e24 */ /* 0x000fe4000f8e00ff */
[----:B------:R-:W-:-:S07]  /*29720*/  MOV R3, UR8 ;  /* 0x0000000800037c02 */ /* 0x000fce0008000f00 */
.L_x_703:
[----:B------:R-:W-:-:S08]  /*29730*/  NOP ;  /* 0x0000000000007918 */ /* 0x000fd00000000000 */
[----:B0-----:R-:W0:-:S00]  /*29740*/  USETMAXREG.DEALLOC.CTAPOOL 0x18 ;  /* 0x00000018000079c8 */ /* 0x001e0000080e0500 */
[----:B------:R-:W-:-:S13]  /*29750*/  ISETP.NE.AND P0, PT, RZ, UR9, PT ;  /* 0x00000009ff007c0c */ /* 0x000fda000bf05270 */
[----:B------:R-:W-:Y:S05]  /*29760*/  @P0 EXIT ;  /* 0x000000000000094d */ /* 0x000fea0003800000 */
[----:B0-----:R-:W-:Y:S01]  /*29770*/  LOP3.LUT P0, RZ, R0, 0xff, RZ, 0xc0, !PT ;  /* 0x000000ff00ff7812 */ /* 0x001fe2000780c0ff */
[----:B------:R-:W-:Y:S02]  /*29780*/  IMAD.MOV.U32 R0, RZ, RZ, 0x1 ;  /* 0x00000001ff007424 */ /* 0x000fe400078e00ff */
[----:B------:R-:W-:-:S10]  /*29790*/  IMAD.MOV.U32 R6, RZ, RZ, RZ ;  /* 0x000000ffff067224 */ /* 0x000fd400078e00ff */
[----:B------:R-:W-:Y:S05]  /*297a0*/  @!P0 BRA `(.L_x_706) ;  /* 0x0000000c00708947 */ /* 0x000fea0003800000 */
[----:B------:R-:W0:Y:S01]  /*297b0*/  LDC R0, c[0x0][0x28c] ;  /* 0x0000a300ff007b82 */ /* 0x000e220000000800 */
[----:B------:R-:W1:Y:S01]  /*297c0*/  S2R R11, SR_CgaCtaId ;  /* 0x00000000000b7919 */ /* 0x000e620000008800 */
[----:B------:R-:W-:Y:S01]  /*297d0*/  ULDC UR5, c[0x0][0x658] ;  /* 0x0001960000057ab9 */ /* 0x000fe20000000800 */
[----:B------:R-:W-:Y:S01]  /*297e0*/  UMOV UR7, 0xffffffff ;  /* 0xffffffff00077882 */ /* 0x000fe20000000000 */
[----:B------:R-:W-:Y:S01]  /*297f0*/  ULDC UR6, c[0x0][0xc] ;  /* 0x0000030000067ab9 */ /* 0x000fe20000000800 */
[----:B------:R-:W-:Y:S01]  /*29800*/  USHF.L.U32 UR9, UR7, UR5, URZ ;  /* 0x0000000507097299 */ /* 0x000fe2000800063f */
[----:B------:R-:W-:Y:S01]  /*29810*/  BSSY B0, `(.L_x_706) ;  /* 0x00000d5000007945 */ /* 0x000fe20003800000 */
[----:B------:R-:W-:Y:S01]  /*29820*/  UMOV UR8, 0x1 ;  /* 0x0000000100087882 */ /* 0x000fe20000000000 */
[----:B------:R-:W-:Y:S01]  /*29830*/  ULDC UR7, c[0x0][0x10] ;  /* 0x0000040000077ab9 */ /* 0x000fe20000000800 */
[----:B------:R-:W-:Y:S01]  /*29840*/  USHF.L.U32 UR5, UR8, UR5, URZ ;  /* 0x0000000508057299 */ /* 0x000fe2000800063f */
[----:B------:R-:W-:Y:S01]  /*29850*/  IMAD.MOV.U32 R8, RZ, RZ, 0x1 ;  /* 0x00000001ff087424 */ /* 0x000fe200078e00ff */
[----:B------:R-:W-:Y:S01]  /*29860*/  UIMAD.WIDE.U32 UR6, UR6, UR7, URZ ;  /* 0x00000007060672a5 */ /* 0x000fe2000f8e003f */
[----:B------:R-:W-:Y:S01]  /*29870*/  MOV R6, RZ ;  /* 0x000000ff00067202 */ /* 0x000fe20000000f00 */
[----:B------:R-:W-:Y:S01]  /*29880*/  ULDC UR8, c[0x0][0x14] ;  /* 0x0000050000087ab9 */ /* 0x000fe20000000800 */
[----:B------:R-:W-:Y:S01]  /*29890*/  ULDC UR4, c[0x0][0x600] ;  /* 0x0001800000047ab9 */ /* 0x000fe20000000800 */
[----:B------:R-:W-:-:S02]  /*298a0*/  UIMAD.WIDE.U32 UR20, UR6, UR8, URZ ;  /* 0x00000008061472a5 */ /* 0x000fc4000f8e003f */
[----:B------:R-:W-:Y:S02]  /*298b0*/  UIMAD UR7, UR7, UR8, URZ ;  /* 0x00000008070772a4 */ /* 0x000fe4000f8e023f */
[----:B------:R-:W-:Y:S02]  /*298c0*/  ULOP3.LUT UR24, UR38, 0x2, URZ, 0xfc, !UPT ;  /* 0x0000000226187892 */ /* 0x000fe4000f8efc3f */
[----:B------:R-:W-:Y:S02]  /*298d0*/  UIADD3 UR4, UR4, -0x1, URZ ;  /* 0xffffffff04047890 */ /* 0x000fe4000fffe03f */
[----:B------:R-:W-:Y:S01]  /*298e0*/  ULOP3.LUT UR6, URZ, UR9, URZ, 0x33, !UPT ;  /* 0x000000093f067292 */ /* 0x000fe2000f8e333f */
[----:B0-----:R-:W-:Y:S01]  /*298f0*/  VIADD R0, R0, 0x3f ;  /* 0x0000003f00007836 */ /* 0x001fe20000000000 */
[----:B------:R-:W-:Y:S01]  /*29900*/  UIADD3 UR7, UR21, UR7, URZ ;  /* 0x0000000715077290 */ /* 0x000fe2000fffe03f */
[----:B------:R-:W-:-:S03]  /*29910*/  ULDC.64 UR22, c[0x0][0x198] ;  /* 0x0000660000167ab9 */ /* 0x000fc60000000a00 */
[----:B------:R-:W-:-:S04]  /*29920*/  SHF.R.S32.HI R5, RZ, 0x1f, R0 ;  /* 0x0000001fff057819 */ /* 0x000fc80000011400 */
[----:B------:R-:W-:Y:S01]  /*29930*/  LEA.HI R5, R5, R0, RZ, 0x6 ;  /* 0x0000000005057211 */ /* 0x000fe200078f30ff */
[----:B------:R-:W-:Y:S01]  /*29940*/  IMAD.MOV.U32 R0, RZ, RZ, 0x1 ;  /* 0x00000001ff007424 */ /* 0x000fe200078e00ff */
[----:B-1----:R-:W-:Y:S02]  /*29950*/  LOP3.LUT R11, R11, 0x1, RZ, 0xc0, !PT ;  /* 0x000000010b0b7812 */ /* 0x002fe400078ec0ff */
[----:B------:R-:W-:-:S05]  /*29960*/  SHF.R.S32.HI R7, RZ, 0x6, R5 ;  /* 0x00000006ff077819 */ /* 0x000fca0000011405 */
[----:B------:R-:W-:-:S07]  /*29970*/  VIADD R16, R7, 0x1 ;  /* 0x0000000107107836 */ /* 0x000fce0000000000 */
.L_x_717:
[----:B------:R-:W-:-:S03]  /*29980*/  UMOV UR8, 0xffffffff ;  /* 0xffffffff00087882 */ /* 0x000fc60000000000 */
[----:B------:R-:W-:Y:S05]  /*29990*/  BRA.DIV UR8, `(.L_x_707) ;  /* 0x0000000e089c7947 */ /* 0x000fea000b800000 */
[----:B------:R-:W-:-:S13]  /*299a0*/  ELECT P6, URZ, PT ;  /* 0x00000000003f782f */ /* 0x000fda00038c0000 */
.L_x_726:
[----:B------:R-:W0:Y:S01]  /*299b0*/  LDC R4, c[0x0][0x28c] ;  /* 0x0000a300ff047b82 */ /* 0x000e220000000800 */
[----:B------:R-:W-:Y:S01]  /*299c0*/  BSSY B1, `(.L_x_708) ;  /* 0x000003c000017945 */ /* 0x000fe20003800000 */
[----:B0-----:R-:W-:-:S13]  /*299d0*/  ISETP.LT.OR P6, PT, R4, 0x1, !P6 ;  /* 0x000000010400780c */ /* 0x001fda00077c1670 */
[----:B------:R-:W-:Y:S05]  /*299e0*/  @P6 BRA `(.L_x_709) ;  /* 0x0000000000e46947 */ /* 0x000fea0003800000 */
[----:B------:R-:W-:Y:S01]  /*299f0*/  IMAD R5, R2, 0x2, R11 ;  /* 0x0000000202057824 */ /* 0x000fe200078e020b */
[----:B------:R-:W-:Y:S01]  /*29a00*/  MOV R12, R6 ;  /* 0x00000006000c7202 */ /* 0x000fe20000000f00 */
[----:B------:R-:W-:Y:S02]  /*29a10*/  IMAD R2, R3, 0x180, RZ ;  /* 0x0000018003027824 */ /* 0x000fe400078e02ff */
[----:B------:R-:W-:Y:S02]  /*29a20*/  IMAD R5, R5, 0x70, RZ ;  /* 0x0000007005057824 */ /* 0x000fe400078e02ff */
[----:B------:R-:W-:Y:S02]  /*29a30*/  IMAD.MOV.U32 R13, RZ, RZ, RZ ;  /* 0x000000ffff0d7224 */ /* 0x000fe400078e00ff */
[----:B------:R-:W-:Y:S02]  /*29a40*/  IMAD.MOV.U32 R4, RZ, RZ, R16 ;  /* 0x000000ffff047224 */ /* 0x000fe400078e0010 */
[----:B------:R-:W-:-:S07]  /*29a50*/  IMAD.MOV.U32 R3, RZ, RZ, R0 ;  /* 0x000000ffff037224 */ /* 0x000fce00078e0000 */
.L_x_712:
[----:B------:R-:W0:Y:S01]  /*29a60*/  S2R R14, SR_CgaCtaId ;  /* 0x00000000000e7919 */ /* 0x000e220000008800 */
[----:B------:R-:W-:-:S04]  /*29a70*/  MOV R9, 0x400 ;  /* 0x0000040000097802 */ /* 0x000fc80000000f00 */
[----:B0-----:R-:W-:Y:S02]  /*29a80*/  LEA R9, R14, R9, 0x18 ;  /* 0x000000090e097211 */ /* 0x001fe400078ec0ff */
[----:B------:R-:W-:-:S03]  /*29a90*/  SHF.L.U32 R14, R3, 0x1f, RZ ;  /* 0x0000001f030e7819 */ /* 0x000fc600000006ff */
[----:B------:R-:W-:-:S04]  /*29aa0*/  IMAD R15, R12, 0x8, R9 ;  /* 0x000000080c0f7824 */ /* 0x000fc800078e0209 */
[----:B------:R-:W0:Y:S02]  /*29ab0*/  SYNCS.PHASECHK.TRANS64.TRYWAIT P0, [R15+URZ+0x10], R14 ;  /* 0x0000100e0f0075a7 */ /* 0x000e24000800017f */
[----:B0-----:R-:W-:Y:S05]  /*29ac0*/  @!P0 BRA `(.L_x_710) ;  /* 0x0000000c00708947 */ /* 0x001fea0003800000 */
.L_x_727:
[----:B------:R-:W1:Y:S01]  /*29ad0*/  S2R R17, SR_TID.X ;  /* 0x0000000000117919 */ /* 0x000e620000002100 */
[----:B------:R-:W-:-:S04]  /*29ae0*/  UPRMT UR8, UR24, 0x9910, URZ ;  /* 0x0000991018087896 */ /* 0x000fc8000800003f */
[----:B------:R-:W-:Y:S01]  /*29af0*/  UISETP.NE.AND UP0, UPT, UR8, 0x2, UPT ;  /* 0x000000020800788c */ /* 0x000fe2000bf05270 */
[----:B-1----:R-:W-:-:S13]  /*29b00*/  LOP3.LUT P0, RZ, R17, 0x7f, RZ, 0xc0, !PT ;  /* 0x0000007f11ff7812 */ /* 0x002fda000780c0ff */
[----:B0-----:R-:W0:Y:S02]  /*29b10*/  @!P0 LDC R14, c[0x0][0x500] ;  /* 0x00014000ff0e8b82 */ /* 0x001e240000000800 */
[----:B0-----:R0:W-:Y:S01]  /*29b20*/  @!P0 SYNCS.ARRIVE.TRANS64 RZ, [R15+URZ], R14 ;  /* 0x0000000e0fff89a7 */ /* 0x0011e2000800003f */
[----:B------:R-:W-:-:S13]  /*29b30*/  PLOP3.LUT P0, PT, PT, PT, UP0, 0x80, 0x0 ;  /* 0x000000000000781c */ /* 0x000fda0003f0f008 */
[----:B0-----:R-:W-:Y:S05]  /*29b40*/  @P0 BRA `(.L_x_711) ;  /* 0x0000000000040947 */ /* 0x001fea0003800000 */
[----:B------:R-:W-:Y:S01]  /*29b50*/  BPT.TRAP 0x1 ;  /* 0x000000040000795c */ /* 0x000fe20000300000 */
.L_x_711:
[----:B------:R-:W-:Y:S01]  /*29b60*/  IMAD R14, R12, 0xc000, R9 ;  /* 0x0000c0000c0e7824 */ /* 0x000fe200078e0209 */
[----:B------:R-:W-:Y:S01]  /*29b70*/  R2UR UR18, R2 ;  /* 0x00000000021272ca */ /* 0x000fe200000e0000 */
[----:B------:R-:W-:Y:S01]  /*29b80*/  VIADD R4, R4, 0xffffffff ;  /* 0xffffffff04047836 */ /* 0x000fe20000000000 */
[----:B------:R-:W-:Y:S01]  /*29b90*/  R2UR UR9, R15 ;  /* 0x000000000f0972ca */ /* 0x000fe200000e0000 */
[----:B------:R-:W-:Y:S01]  /*29ba0*/  UIADD3 UR14, UP0, UR22, 0xf0, URZ ;  /* 0x000000f0160e7890 */ /* 0x000fe2000ff1e03f */
[----:B------:R-:W-:Y:S01]  /*29bb0*/  R2UR UR8, R14 ;  /* 0x000000000e0872ca */ /* 0x000fe200000e0000 */
[----:B------:R-:W-:Y:S01]  /*29bc0*/  IMAD R14, R12, 0x2, R11 ;  /* 0x000000020c0e7824 */ /* 0x000fe200078e020b */
[----:B------:R-:W-:Y:S01]  /*29bd0*/  R2UR UR10, R13 ;  /* 0x000000000d0a72ca */ /* 0x000fe200000e0000 */
[----:B------:R-:W-:Y:S01]  /*29be0*/  UIADD3 UR26, UP1, UR22, 0x1f0, URZ ;  /* 0x000001f0161a7890 */ /* 0x000fe2000ff3e03f */
[----:B------:R-:W-:Y:S01]  /*29bf0*/  R2UR UR12, R10 ;  /* 0x000000000a0c72ca */ /* 0x000fe200000e0000 */
[----:B------:R-:W-:Y:S01]  /*29c00*/  IMAD R14, R14, 0x1c00, RZ ;  /* 0x00001c000e0e7824 */ /* 0x000fe200078e02ff */
[----:B------:R-:W-:Y:S01]  /*29c10*/  R2UR UR19, R5 ;  /* 0x00000000051372ca */ /* 0x000fe200000e0000 */
[----:B------:R-:W-:Y:S01]  /*29c20*/  UIADD3.X UR15, URZ, UR23, URZ, UP0, !UPT ;  /* 0x000000173f0f7290 */ /* 0x000fe200087fe43f */
[----:B------:R-:W-:Y:S01]  /*29c30*/  ISETP.GT.AND P1, PT, R4, 0x1, PT ;  /* 0x000000010400780c */ /* 0x000fe20003f24270 */
[----:B------:R-:W-:Y:S01]  /*29c40*/  IMAD R14, R14, 0x2, R9 ;  /* 0x000000020e0e7824 */ /* 0x000fe200078e0209 */
[----:B------:R-:W-:Y:S01]  /*29c50*/  UIADD3.X UR27, URZ, UR23, URZ, UP1, !UPT ;  /* 0x000000173f1b7290 */ /* 0x000fe20008ffe43f */
[----:B------:R-:W-:Y:S01]  /*29c60*/  VIADD R12, R12, 0x1 ;  /* 0x000000010c0c7836 */ /* 0x000fe20000000000 */
[----:B------:R-:W-:Y:S01]  /*29c70*/  UMOV UR16, 0x0 ;  /* 0x0000000000107882 */ /* 0x000fe20000000000 */
[----:B------:R-:W-:Y:S01]  /*29c80*/  UIADD3 UR8, UR8, 0x100, URZ ;  /* 0x0000010008087890 */ /* 0x000fe2000fffe03f */
[----:B------:R-:W-:Y:S01]  /*29c90*/  R2UR UR11, R14 ;  /* 0x000000000e0b72ca */ /* 0x000fe200000e0000 */
[----:B------:R-:W-:Y:S01]  /*29ca0*/  UMOV UR17, 0x10000000 ;  /* 0x1000000000117882 */ /* 0x000fe20000000000 */
[----:B------:R-:W-:Y:S01]  /*29cb0*/  ISETP.NE.AND P0, PT, R12, 0x2, PT ;  /* 0x000000020c00780c */ /* 0x000fe20003f05270 */
[----:B------:R-:W-:Y:S01]  /*29cc0*/  UMOV UR25, 0x30000 ;  /* 0x0003000000197882 */ /* 0x000fe20000000000 */
[----:B------:R-:W-:-:S02]  /*29cd0*/  IADD3 R13, R13, 0x40, RZ ;  /* 0x000000400d0d7810 */ /* 0x000fc40007ffe0ff */
[----:B------:R-:W-:Y:S02]  /*29ce0*/  SEL R14, RZ, 0x1, P0 ;  /* 0x00000001ff0e7807 */ /* 0x000fe40000000000 */
[----:B------:R-:W-:Y:S02]  /*29cf0*/  SEL R12, R12, RZ, P0 ;  /* 0x000000ff0c0c7207 */ /* 0x000fe40000000000 */
[----:B------:R-:W-:-:S03]  /*29d00*/  LOP3.LUT R3, R3, R14, RZ, 0x3c, !PT ;  /* 0x0000000e03037212 */ /* 0x000fc600078e3cff */
[----:B------:R-:W-:-:S03]  /*29d10*/  UIADD3 UR13, UR11, 0x18100, URZ ;  /* 0x000181000b0d7890 */ /* 0x000fc6000fffe03f */
[----:B------:R-:W-:Y:S02]  /*29d20*/  UMOV UR11, UR18 ;  /* 0x00000012000b7c82 */ /* 0x000fe40008000000 */
[----:B------:R0:W-:Y:S02]  /*29d30*/  UTMALDG.3D [UR8], [UR14], desc[UR16] ;  /* 0x000010080e0075b4 */ /* 0x0001e40008011000 */
[----:B0-----:R-:W-:Y:S01]  /*29d40*/  UMOV UR8, UR13 ;  /* 0x0000000d00087c82 */ /* 0x001fe20008000000 */
[----:B------:R-:W-:Y:S02]  /*29d50*/  UMOV UR11, UR19 ;  /* 0x00000013000b7c82 */ /* 0x000fe40008000000 */
[----:B------:R0:W-:Y:S02]  /*29d60*/  UTMALDG.3D.MULTICAST [UR8], [UR26], UR25, desc[UR16] ;  /* 0x000010081a0073b4 */ /* 0x0001e40008011819 */
[----:B0-----:R-:W-:Y:S05]  /*29d70*/  @P1 BRA `(.L_x_712) ;  /* 0xfffffffc00381947 */ /* 0x001fea000383ffff */
.L_x_709:
[----:B------:R-:W-:Y:S05]  /*29d80*/  BSYNC B1 ;  /* 0x0000000000017941 */ /* 0x000fea0003800000 */
.L_x_708:
[----:B------:R-:W2:Y:S01]  /*29d90*/  LDL.LU R15, [R1+0x220] ;  /* 0x00022000010f7983 */ /* 0x000ea20000300800 */
[----:B------:R-:W-:Y:S01]  /*29da0*/  LOP3.LUT P2, RZ, R8, 0xff, RZ, 0xc0, !PT ;  /* 0x000000ff08ff7812 */ /* 0x000fe2000784c0ff */
[----:B------:R-:W-:Y:S01]  /*29db0*/  IMAD.IADD R6, R7, 0x1, R6 ;  /* 0x0000000107067824 */ /* 0x000fe200078e0206 */
[----:B------:R-:W-:Y:S01]  /*29dc0*/  ULDC.64 UR8, c[0x0][0x650] ;  /* 0x0001940000087ab9 */ /* 0x000fe20000000a00 */
[----:B------:R-:W3:Y:S01]  /*29dd0*/  LDL.LU R14, [R1+0x224] ;  /* 0x00022400010e7983 */ /* 0x000ee20000300800 */
[----:B------:R-:W-:Y:S01]  /*29de0*/  BSSY B1, `(.L_x_713) ;  /* 0x0000075000017945 */ /* 0x000fe20003800000 */
[----:B------:R-:W-:Y:S01]  /*29df0*/  IMAD.MOV.U32 R10, RZ, RZ, -0x1 ;  /* 0xffffffffff0a7424 */ /* 0x000fe200078e00ff */
[----:B------:R-:W-:Y:S02]  /*29e00*/  SHF.R.U32.HI R2, RZ, 0x1, R6 ;  /* 0x00000001ff027819 */ /* 0x000fe40000011606 */
[----:B------:R-:W-:Y:S02]  /*29e10*/  ISETP.GT.U32.AND P0, PT, R6, 0x1, PT ;  /* 0x000000010600780c */ /* 0x000fe40003f04070 */
[----:B------:R-:W-:-:S02]  /*29e20*/  LOP3.LUT R2, R2, 0x1, RZ, 0xc0, !PT ;  /* 0x0000000102027812 */ /* 0x000fc400078ec0ff */
[C---:B------:R-:W-:Y:S01]  /*29e30*/  ISETP.LT.U32.AND P0, PT, R7.reuse, 0x2, P0 ;  /* 0x000000020700780c */ /* 0x040fe20000701070 */
[----:B------:R-:W0:Y:S01]  /*29e40*/  @P2 S2R R3, SR_CgaCtaId ;  /* 0x0000000000032919 */ /* 0x000e220000008800 */
[----:B------:R-:W-:Y:S02]  /*29e50*/  ISETP.NE.U32.AND P1, PT, R2, 0x1, PT ;  /* 0x000000010200780c */ /* 0x000fe40003f25070 */
[----:B------:R-:W-:Y:S02]  /*29e60*/  @P2 MOV R2, 0x400 ;  /* 0x0000040000022802 */ /* 0x000fe40000000f00 */
[----:B------:R-:W-:Y:S02]  /*29e70*/  ISETP.GT.U32.AND P1, PT, R7, 0x1, !P1 ;  /* 0x000000010700780c */ /* 0x000fe40004f24070 */
[----:B------:R-:W-:Y:S02]  /*29e80*/  LOP3.LUT R6, R6, 0x1, RZ, 0xc0, !PT ;  /* 0x0000000106067812 */ /* 0x000fe400078ec0ff */
[----:B------:R-:W-:-:S02]  /*29e90*/  PRMT R4, RZ, 0x7610, R4 ;  /* 0x00007610ff047816 */ /* 0x000fc40000000004 */
[----:B------:R-:W-:Y:S02]  /*29ea0*/  PRMT R8, RZ, 0x7610, R8 ;  /* 0x00007610ff087816 */ /* 0x000fe40000000008 */
[----:B0-----:R-:W-:Y:S02]  /*29eb0*/  @P2 LEA R2, R3, R2, 0x18 ;  /* 0x0000000203022211 */ /* 0x001fe400078ec0ff */
[----:B------:R-:W-:Y:S02]  /*29ec0*/  SEL R3, RZ, 0x1, !P0 ;  /* 0x00000001ff037807 */ /* 0x000fe40004000000 */
[----:B------:R0:W-:Y:S02]  /*29ed0*/  @P2 SYNCS.ARRIVE.TRANS64.A1T0 RZ, [R2+URZ+0x38], RZ ;  /* 0x000038ff02ff29a7 */ /* 0x0001e4000810003f */
[----:B0-----:R-:W-:-:S04]  /*29ee0*/  SEL R2, RZ, 0x1, !P1 ;  /* 0x00000001ff027807 */ /* 0x001fc80004800000 */
[----:B------:R-:W-:Y:S01]  /*29ef0*/  LOP3.LUT R0, R2, R0, R3, 0x96, !PT ;  /* 0x0000000002007212 */ /* 0x000fe200078e9603 */
[----:B------:R-:W-:Y:S02]  /*29f00*/  IMAD.MOV.U32 R3, RZ, RZ, -0x1 ;  /* 0xffffffffff037424 */ /* 0x000fe400078e00ff */
[----:B------:R-:W-:Y:S01]  /*29f10*/  IMAD.MOV.U32 R2, RZ, RZ, -0x1 ;  /* 0xffffffffff027424 */ /* 0x000fe200078e00ff */
[----:B---3--:R-:W-:-:S04]  /*29f20*/  IADD3 R14, P0, R14, UR20, RZ ;  /* 0x000000140e0e7c10 */ /* 0x008fc8000ff1e0ff */
[----:B--2---:R-:W-:Y:S01]  /*29f30*/  IADD3.X R15, R15, UR7, RZ, P0, !PT ;  /* 0x000000070f0f7c10 */ /* 0x004fe200087fe4ff */
[----:B------:R0:W-:Y:S01]  /*29f40*/  STL [R1+0x224], R14 ;  /* 0x0002240e01007387 */ /* 0x0001e20000100800 */
[----:B------:R-:W-:-:S03]  /*29f50*/  ISETP.GE.U32.AND P0, PT, R14, UR8, PT ;  /* 0x000000080e007c0c */ /* 0x000fc6000bf06070 */
[----:B------:R0:W-:Y:S01]  /*29f60*/  STL [R1+0x220], R15 ;  /* 0x0002200f01007387 */ /* 0x0001e20000100800 */
[----:B------:R-:W-:-:S13]  /*29f70*/  ISETP.GE.U32.AND.EX P0, PT, R15, UR9, PT, P0 ;  /* 0x000000090f007c0c */ /* 0x000fda000bf06100 */
[----:B0-----:R-:W-:Y:S05]  /*29f80*/  @P0 BRA `(.L_x_714) ;  /* 0x0000000400680947 */ /* 0x001fea0003800000 */
[----:B------:R-:W0:Y:S01]  /*29f90*/  S2UR UR8, SR_CTAID.X ;  /* 0x00000000000879c3 */ /* 0x000e220000002500 */
[----:B------:R-:W-:Y:S01]  /*29fa0*/  ULDC.64 UR10, c[0x0][0x628] ;  /* 0x00018a00000a7ab9 */ /* 0x000fe20000000a00 */
[----:B------:R-:W-:Y:S01]  /*29fb0*/  ULDC UR9, c[0x0][0x150] ;  /* 0x0000540000097ab9 */ /* 0x000fe20000000800 */
[----:B------:R-:W-:Y:S01]  /*29fc0*/  ISETP.NE.U32.AND P0, PT, RZ, UR10, PT ;  /* 0x0000000aff007c0c */ /* 0x000fe2000bf05070 */
[----:B------:R-:W-:Y:S01]  /*29fd0*/  ULDC UR12, c[0x0][0x630] ;  /* 0x00018c00000c7ab9 */ /* 0x000fe20000000800 */
[----:B------:R-:W-:Y:S01]  /*29fe0*/  ULDC UR14, c[0x0][0x154] ;  /* 0x00005500000e7ab9 */ /* 0x000fe20000000800 */
[----:B------:R-:W-:Y:S02]  /*29ff0*/  MOV R3, R15 ;  /* 0x0000000f00037202 */ /* 0x000fe40000000f00 */
[----:B------:R-:W1:Y:S01]  /*2a000*/  S2UR UR13, SR_CTAID.Y ;  /* 0x00000000000d79c3 */ /* 0x000e620000002600 */
[----:B------:R-:W-:Y:S02]  /*2a010*/  ISETP.NE.AND.EX P0, PT, RZ, UR11, PT, P0 ;  /* 0x0000000bff007c0c */ /* 0x000fe4000bf05300 */
[----:B0-----:R-:W-:-:S05]  /*2a020*/  I2FP.F32.U32 R2, UR8 ;  /* 0x0000000800027c45 */ /* 0x001fca0008201000 */
[----:B------:R-:W-:Y:S01]  /*2a030*/  FMUL R9, R2, UR9 ;  /* 0x0000000902097c20 */ /* 0x000fe20008400000 */
[----:B------:R-:W-:Y:S01]  /*2a040*/  IMAD.MOV.U32 R2, RZ, RZ, R14 ;  /* 0x000000ffff027224 */ /* 0x000fe200078e000e */
[----:B-1----:R-:W-:-:S04]  /*2a050*/  I2FP.F32.U32 R12, UR13 ;  /* 0x0000000d000c7c45 */ /* 0x002fc80008201000 */
[----:B------:R-:W0:Y:S01]  /*2a060*/  F2I.U32.TRUNC.NTZ R9, R9 ;  /* 0x0000000900097305 */ /* 0x000e22000020f000 */
[----:B------:R-:W-:Y:S05]  /*2a070*/  @!P0 BRA `(.L_x_715) ;  /* 0x0000000000288947 */ /* 0x000fea0003800000 */
[----:B------:R-:W-:Y:S02]  /*2a080*/  ULDC UR9, c[0x0][0x634] ;  /* 0x00018d0000097ab9 */ /* 0x000fe40000000800 */
[----:B------:R-:W-:-:S05]  /*2a090*/  IADD3 R3, P0, R14, UR9, RZ ;  /* 0x000000090e037c10 */ /* 0x000fca000ff1e0ff */
[----:B------:R-:W-:-:S04]  /*2a0a0*/  IMAD.X R13, RZ, RZ, R15, P0 ;  /* 0x000000ffff0d7224 */ /* 0x000fc800000e060f */
[----:B------:R-:W-:-:S04]  /*2a0b0*/  IMAD.WIDE.U32 R4, R13, UR10, RZ ;  /* 0x0000000a0d047c25 */ /* 0x000fc8000f8e00ff */
[----:B------:R-:W-:-:S04]  /*2a0c0*/  IMAD.WIDE.U32 R4, P0, R3, UR11, R4 ;  /* 0x0000000b03047c25 */ /* 0x000fc8000f800004 */
[----:B------:R-:W-:-:S04]  /*2a0d0*/  IMAD.WIDE.U32 R2, R3, UR10, RZ ;  /* 0x0000000a03027c25 */ /* 0x000fc8000f8e00ff */
[----:B------:R-:W-:Y:S01]  /*2a0e0*/  IMAD.MOV.U32 R2, RZ, RZ, R5 ;  /* 0x000000ffff027224 */ /* 0x000fe200078e0005 */
[----:B------:R-:W-:Y:S01]  /*2a0f0*/  IADD3 RZ, P1, R3, R4, RZ ;  /* 0x0000000403ff7210 */ /* 0x000fe20007f3e0ff */
[----:B------:R-:W-:-:S04]  /*2a100*/  IMAD.X R3, RZ, RZ, RZ, P0 ;  /* 0x000000ffff037224 */ /* 0x000fc800000e06ff */
[----:B------:R-:W-:-:S08]  /*2a110*/  IMAD.WIDE.U32.X R2, R13, UR11, R2, P1 ;  /* 0x0000000b0d027c25 */ /* 0x000fd000088e0402 */
.L_x_715:
[--C-:B------:R-:W-:Y:S01]  /*2a120*/  SHF.R.U64 R10, R2, UR12, R3.reuse ;  /* 0x0000000c020a7c19 */ /* 0x100fe20008001203 */
[----:B------:R-:W-:Y:S01]  /*2a130*/  ULDC.64 UR10, c[0x0][0x620] ;  /* 0x00018800000a7ab9 */ /* 0x000fe20000000a00 */
[----:B------:R-:W-:Y:S01]  /*2a140*/  SHF.R.U32.HI R2, RZ, UR12, R3 ;  /* 0x0000000cff027c19 */ /* 0x000fe20008011603 */
[----:B------:R-:W-:Y:S01]  /*2a150*/  FMUL R12, R12, UR14 ;  /* 0x0000000e0c0c7c20 */ /* 0x000fe20008400000 */
[----:B------:R-:W-:Y:S01]  /*2a160*/  IADD3 R13, P0, RZ, -R10, RZ ;  /* 0x8000000aff0d7210 */ /* 0x000fe20007f1e0ff */
[----:B------:R-:W-:Y:S01]  /*2a170*/  ULDC.64 UR14, c[0x0][0x640] ;  /* 0x00019000000e7ab9 */ /* 0x000fe20000000a00 */
[----:B------:R-:W-:Y:S02]  /*2a180*/  MOV R3, R15 ;  /* 0x0000000f00037202 */ /* 0x000fe40000000f00 */
[----:B0-----:R-:W-:Y:S01]  /*2a190*/  R2UR UR9, R9 ;  /* 0x00000000090972ca */ /* 0x001fe200000e0000 */
[----:B------:R-:W-:Y:S01]  /*2a1a0*/  IMAD.X R2, RZ, RZ, ~R2, P0 ;  /* 0x000000ffff027224 */ /* 0x000fe200000e0e02 */
[----:B------:R-:W0:Y:S01]  /*2a1b0*/  F2I.U32.TRUNC.NTZ R12, R12 ;  /* 0x0000000c000c7305 */ /* 0x000e22000020f000 */
[----:B------:R-:W-:-:S02]  /*2a1c0*/  ISETP.NE.U32.AND P0, PT, RZ, UR14, PT ;  /* 0x0000000eff007c0c */ /* 0x000fc4000bf05070 */
[----:B------:R-:W-:Y:S02]  /*2a1d0*/  IMAD R2, R2, UR10, RZ ;  /* 0x0000000a02027c24 */ /* 0x000fe4000f8e02ff */
[----:B------:R-:W-:Y:S02]  /*2a1e0*/  ISETP.NE.AND.EX P0, PT, RZ, UR15, PT, P0 ;  /* 0x0000000fff007c0c */ /* 0x000fe4000bf05300 */
[----:B------:R-:W-:Y:S02]  /*2a1f0*/  IMAD R5, R13, UR11, R2 ;  /* 0x0000000b0d057c24 */ /* 0x000fe4000f8e0202 */
[----:B------:R-:W-:-:S04]  /*2a200*/  IMAD.MOV.U32 R2, RZ, RZ, R14 ;  /* 0x000000ffff027224 */ /* 0x000fc800078e000e */
[----:B------:R-:W-:Y:S01]  /*2a210*/  IMAD.WIDE.U32 R2, R13, UR10, R2 ;  /* 0x0000000a0d027c25 */ /* 0x000fe2000f8e0002 */
[----:B------:R-:W-:Y:S01]  /*2a220*/  ULDC UR10, c[0x0][0x618] ;  /* 0x00018600000a7ab9 */ /* 0x000fe20000000800 */
[----:B0-----:R-:W-:Y:S02]  /*2a230*/  R2UR UR11, R12 ;  /* 0x000000000c0b72ca */ /* 0x001fe400000e0000 */
[----:B------:R-:W-:-:S05]  /*2a240*/  IMAD.IADD R3, R3, 0x1, R5 ;  /* 0x0000000103037824 */ /* 0x000fca00078e0205 */
[--C-:B------:R-:W-:Y:S02]  /*2a250*/  SHF.R.U64 R9, R2, UR10, R3.reuse ;  /* 0x0000000a02097c19 */ /* 0x100fe40008001203 */
[----:B------:R-:W-:Y:S01]  /*2a260*/  SHF.R.U32.HI R2, RZ, UR10, R3 ;  /* 0x0000000aff027c19 */ /* 0x000fe20008011603 */
[----:B------:R-:W-:-:S03]  /*2a270*/  ULDC UR10, c[0x0][0x608] ;  /* 0x00018200000a7ab9 */ /* 0x000fc60000000800 */
[--C-:B------:R-:W-:Y:S02]  /*2a280*/  SHF.R.U64 R12, R9, UR10, R2.reuse ;  /* 0x0000000a090c7c19 */ /* 0x100fe40008001202 */
[----:B------:R-:W-:Y:S01]  /*2a290*/  SHF.R.U32.HI R3, RZ, UR10, R2 ;  /* 0x0000000aff037c19 */ /* 0x000fe20008011602 */
[----:B------:R-:W-:-:S03]  /*2a2a0*/  ULDC UR10, c[0x0][0x658] ;  /* 0x00019600000a7ab9 */ /* 0x000fc60000000800 */
[--C-:B------:R-:W-:Y:S02]  /*2a2b0*/  SHF.R.U64 R13, R12, UR10, R3.reuse ;  /* 0x0000000a0c0d7c19 */ /* 0x100fe40008001203 */
[----:B------:R-:W-:-:S03]  /*2a2c0*/  SHF.R.U32.HI R14, RZ, UR10, R3 ;  /* 0x0000000aff0e7c19 */ /* 0x000fc60008011603 */
[----:B------:R-:W-:Y:S02]  /*2a2d0*/  IMAD.MOV.U32 R2, RZ, RZ, R13 ;  /* 0x000000ffff027224 */ /* 0x000fe400078e000d */
[----:B------:R-:W-:Y:S01]  /*2a2e0*/  IMAD.MOV.U32 R3, RZ, RZ, R14 ;  /* 0x000000ffff037224 */ /* 0x000fe200078e000e */
[----:B------:R-:W-:Y:S06]  /*2a2f0*/  @!P0 BRA `(.L_x_716) ;  /* 0x0000000000288947 */ /* 0x000fec0003800000 */
[----:B------:R-:W-:Y:S02]  /*2a300*/  ULDC UR10, c[0x0][0x64c] ;  /* 0x00019300000a7ab9 */ /* 0x000fe40000000800 */
[----:B------:R-:W-:-:S05]  /*2a310*/  IADD3 R3, P0, R13, UR10, RZ ;  /* 0x0000000a0d037c10 */ /* 0x000fca000ff1e0ff */
[----:B------:R-:W-:-:S04]  /*2a320*/  IMAD.X R14, RZ, RZ, R14, P0 ;  /* 0x000000ffff0e7224 */ /* 0x000fc800000e060e */
[----:B------:R-:W-:-:S04]  /*2a330*/  IMAD.WIDE.U32 R4, R14, UR14, RZ ;  /* 0x0000000e0e047c25 */ /* 0x000fc8000f8e00ff */
[----:B------:R-:W-:-:S04]  /*2a340*/  IMAD.WIDE.U32 R4, P0, R3, UR15, R4 ;  /* 0x0000000f03047c25 */ /* 0x000fc8000f800004 */
[----:B------:R-:W-:Y:S01]  /*2a350*/  IMAD.WIDE.U32 R2, R3, UR14, RZ ;  /* 0x0000000e03027c25 */ /* 0x000fe2000f8e00ff */
[----:B------:R-:W-:-:S04]  /*2a360*/  MOV R2, R5 ;  /* 0x0000000500027202 */ /* 0x000fc80000000f00 */
[----:B------:R-:W-:Y:S01]  /*2a370*/  IADD3 RZ, P1, R3, R4, RZ ;  /* 0x0000000403ff7210 */ /* 0x000fe20007f3e0ff */
[----:B------:R-:W-:-:S04]  /*2a380*/  IMAD.X R3, RZ, RZ, RZ, P0 ;  /* 0x000000ffff037224 */ /* 0x000fc800000e06ff */
[----:B------:R-:W-:-:S08]  /*2a390*/  IMAD.WIDE.U32.X R2, R14, UR15, R2, P1 ;  /* 0x0000000f0e027c25 */ /* 0x000fd000088e0402 */
.L_x_716:
[----:B------:R-:W-:Y:S01]  /*2a3a0*/  ULDC UR10, c[0x0][0x648] ;  /* 0x00019200000a7ab9 */ /* 0x000fe20000000800 */
[----:B------:R-:W-:Y:S01]  /*2a3b0*/  UISETP.NE.AND UP0, UPT, UR39, URZ, UPT ;  /* 0x0000003f2700728c */ /* 0x000fe2000bf05270 */
[----:B------:R-:W-:Y:S01]  /*2a3c0*/  SHF.R.U64 R3, R2, UR10, R3 ;  /* 0x0000000a02037c19 */ /* 0x000fe20008001203 */
[----:B------:R-:W-:Y:S01]  /*2a3d0*/  ULDC UR10, c[0x0][0x638] ;  /* 0x00018e00000a7ab9 */ /* 0x000fe20000000800 */
[----:B------:R-:W-:Y:S01]  /*2a3e0*/  UIADD3 UR11, -UR11, URZ, URZ ;  /* 0x0000003f0b0b7290 */ /* 0x000fe2000fffe13f */
[----:B------:R-:W-:Y:S02]  /*2a3f0*/  LOP3.LUT R12, R12, UR6, RZ, 0xc0, !PT ;  /* 0x000000060c0c7c12 */ /* 0x000fe4000f8ec0ff */
[----:B------:R-:W-:Y:S01]  /*2a400*/  IMAD.MOV R2, RZ, RZ, -R3 ;  /* 0x000000ffff027224 */ /* 0x000fe200078e0a03 */
[----:B------:R-:W-:Y:S02]  /*2a410*/  LOP3.LUT R4, R9, UR4, RZ, 0xc0, !PT ;  /* 0x0000000409047c12 */ /* 0x000fe4000f8ec0ff */
[----:B------:R-:W-:Y:S01]  /*2a420*/  IMAD R12, R3, UR5, R12 ;  /* 0x00000005030c7c24 */ /* 0x000fe2000f8e020c */
[----:B------:R-:W-:Y:S01]  /*2a430*/  PLOP3.LUT P0, PT, PT, PT, UP0, 0x40, 0x0 ;  /* 0x000000000000781c */ /* 0x000fe20003f0e808 */
[----:B------:R-:W-:Y:S01]  /*2a440*/  IMAD R13, R2, UR10, R13 ;  /* 0x0000000a020d7c24 */ /* 0x000fe2000f8e020d */
[----:B------:R-:W-:Y:S01]  /*2a450*/  UIADD3 UR10, -UR9, URZ, URZ ;  /* 0x0000003f090a7290 */ /* 0x000fe2000fffe13f */
[----:B------:R-:W-:-:S02]  /*2a460*/  PLOP3.LUT P1, PT, PT, PT, UP0, 0x40, 0x0 ;  /* 0x000000000000781c */ /* 0x000fc40003f2e808 */
[----:B------:R-:W-:Y:S02]  /*2a470*/  ULDC UR9, c[0x0][0x144] ;  /* 0x0000510000097ab9 */ /* 0x000fe40000000800 */
[----:B------:R-:W-:-:S03]  /*2a480*/  UIMAD UR8, UR9, UR10, UR8 ;  /* 0x0000000a090872a4 */ /* 0x000fc6000f8e0208 */
[----:B------:R-:W-:Y:S02]  /*2a490*/  ULDC UR9, c[0x0][0x148] ;  /* 0x0000520000097ab9 */ /* 0x000fe40000000800 */
[----:B------:R-:W-:-:S03]  /*2a4a0*/  @UP0 UIMAD UR8, UR9, UR11, UR13 ;  /* 0x0000000b090802a4 */ /* 0x000fc6000f8e020d */
[----:B------:R-:W-:Y:S02]  /*2a4b0*/  ULDC UR9, c[0x0][0x600] ;  /* 0x0001800000097ab9 */ /* 0x000fe40000000800 */
[----:B------:R-:W-:Y:S02]  /*2a4c0*/  IMAD R4, R13, UR9, R4 ;  /* 0x000000090d047c24 */ /* 0x000fe4000f8e0204 */
[----:B------:R-:W-:Y:S01]  /*2a4d0*/  IMAD.U32 R3, RZ, RZ, UR8 ;  /* 0x00000008ff037e24 */ /* 0x000fe2000f8e00ff */
[----:B------:R-:W-:-:S03]  /*2a4e0*/  ULDC UR8, c[0x0][0x610] ;  /* 0x0001840000087ab9 */ /* 0x000fc60000000800 */
[----:B------:R-:W-:-:S05]  /*2a4f0*/  IMAD R3, R12, UR8, R3 ;  /* 0x000000080c037c24 */ /* 0x000fca000f8e0203 */
[----:B------:R-:W-:Y:S02]  /*2a500*/  SEL R2, R4, R3, P0 ;  /* 0x0000000304027207 */ /* 0x000fe40000000000 */
[----:B------:R-:W-:Y:S01]  /*2a510*/  SEL R3, R3, R4, P1 ;  /* 0x0000000403037207 */ /* 0x000fe20000800000 */
[----:B------:R-:W-:-:S07]  /*2a520*/  IMAD.MOV.U32 R4, RZ, RZ, 0x1 ;  /* 0x00000001ff047424 */ /* 0x000fce00078e00ff */
.L_x_714:
[----:B------:R-:W-:Y:S05]  /*2a530*/  BSYNC B1 ;  /* 0x0000000000017941 */ /* 0x000fea0003800000 */
.L_x_713:
[----:B------:R-:W-:-:S13]  /*2a540*/  LOP3.LUT P0, RZ, R4, 0xff, RZ, 0xc0, !PT ;  /* 0x000000ff04ff7812 */ /* 0x000fda000780c0ff */
[----:B------:R-:W-:Y:S05]  /*2a550*/  @P0 BRA `(.L_x_717) ;  /* 0xfffffff400080947 */ /* 0x000fea000383ffff */
[----:B------:R-:W-:Y:S05]  /*2a560*/  BSYNC B0 ;  /* 0x0000000000007941 */ /* 0x000fea0003800000 */
.L_x_706:
[----:B------:R-:W-:-:S03]  /*2a570*/  UMOV UR8, 0xffffffff ;  /* 0xffffffff00087882 */ /* 0x000fc60000000000 */
[----:B------:R-:W-:Y:S05]  /*2a580*/  BRA.DIV UR8, `(.L_x_718) ;  /* 0x0000000208d47947 */ /* 0x000fea000b800000 */
[----:B------:R-:W-:-:S13]  /*2a590*/  ELECT P6, URZ, PT ;  /* 0x00000000003f782f */ /* 0x000fda00038c0000 */
.L_x_730:
[----:B------:R-:W-:Y:S04]  /*2a5a0*/  BSSY B0, `(.L_x_719) ;  /* 0x000001a000007945 */ /* 0x000fe80003800000 */
[----:B------:R-:W-:Y:S05]  /*2a5b0*/  @!P6 BRA `(.L_x_720) ;  /* 0x000000000060e947 */ /* 0x000fea0003800000 */
[----:B------:R-:W-:-:S04]  /*2a5c0*/  ULOP3.LUT UR8, UR38, 0x2, URZ, 0xfc, !UPT ;  /* 0x0000000226087892 */ /* 0x000fc8000f8efc3f */
[----:B------:R-:W-:-:S06]  /*2a5d0*/  UISETP.NE.AND UP0, UPT, UR8, 0x3, UPT ;  /* 0x000000030800788c */ /* 0x000fcc000bf05270 */
[----:B------:R-:W-:-:S13]  /*2a5e0*/  PLOP3.LUT P0, PT, PT, PT, UP0, 0x80, 0x0 ;  /* 0x000000000000781c */ /* 0x000fda0003f0f008 */
[----:B------:R-:W-:Y:S05]  /*2a5f0*/  @!P0 BRA `(.L_x_721) ;  /* 0x0000000000048947 */ /* 0x000fea0003800000 */
[----:B------:R-:W-:Y:S01]  /*2a600*/  BPT.TRAP 0x1 ;  /* 0x000000040000795c */ /* 0x000fe20000300000 */
.L_x_721:
[----:B------:R-:W0:Y:S01]  /*2a610*/  S2R R3, SR_CgaCtaId ;  /* 0x0000000000037919 */ /* 0x000e220000008800 */
[----:B------:R-:W-:-:S04]  /*2a620*/  MOV R2, 0x400 ;  /* 0x0000040000027802 */ /* 0x000fc80000000f00 */
[----:B0-----:R-:W-:Y:S02]  /*2a630*/  LEA R3, R3, R2, 0x18 ;  /* 0x0000000203037211 */ /* 0x001fe400078ec0ff */
[----:B------:R-:W-:-:S03]  /*2a640*/  SHF.L.U32 R2, R0, 0x1f, RZ ;  /* 0x0000001f00027819 */ /* 0x000fc600000006ff */
[----:B------:R-:W-:-:S04]  /*2a650*/  VIADD R3, R3, 0x10 ;  /* 0x0000001003037836 */ /* 0x000fc80000000000 */
[----:B------:R-:W-:-:S04]  /*2a660*/  IMAD R5, R6, 0x8, R3 ;  /* 0x0000000806057824 */ /* 0x000fc800078e0203 */
[----:B------:R-:W0:Y:S02]  /*2a670*/  SYNCS.PHASECHK.TRANS64.TRYWAIT P0, [R5+URZ], R2 ;  /* 0x00000002050075a7 */ /* 0x000e24000800017f */
[----:B0-----:R-:W-:Y:S05]  /*2a680*/  @!P0 BRA `(.L_x_722) ;  /* 0x0000000000b48947 */ /* 0x001fea0003800000 */
.L_x_731:
[----:B------:R-:W-:-:S04]  /*2a690*/  IADD3 R6, R6, 0x1, RZ ;  /* 0x0000000106067810 */ /* 0x000fc80007ffe0ff */
[----:B------:R-:W-:-:S04]  /*2a6a0*/  ISETP.NE.AND P0, PT, R6, 0x2, PT ;  /* 0x000000020600780c */ /* 0x000fc80003f05270 */
[----:B0-----:R-:W-:Y:S02]  /*2a6b0*/  SEL R5, RZ, 0x1, P0 ;  /* 0x00000001ff057807 */ /* 0x001fe40000000000 */
[----:B------:R-:W-:Y:S02]  /*2a6c0*/  SEL R6, R6, RZ, P0 ;  /* 0x000000ff06067207 */ /* 0x000fe40000000000 */
[----:B------:R-:W-:-:S03]  /*2a6d0*/  LOP3.LUT R0, R0, R5, RZ, 0x3c, !PT ;  /* 0x0000000500007212 */ /* 0x000fc600078e3cff */
[----:B------:R-:W-:Y:S01]  /*2a6e0*/  IMAD R3, R6, 0x8, R3 ;  /* 0x0000000806037824 */ /* 0x000fe200078e0203 */
[----:B------:R-:W-:-:S07]  /*2a6f0*/  SHF.L.U32 R0, R0, 0x1f, RZ ;  /* 0x0000001f00007819 */ /* 0x000fce00000006ff */
.L_x_723:
[----:B0-----:R0:W1:Y:S02]  /*2a700*/  SYNCS.PHASECHK.TRANS64.TRYWAIT P0, [R3+URZ], R0 ;  /* 0x00000000030075a7 */ /* 0x001064000800017f */
[----:B-1----:R-:W-:Y:S05]  /*2a710*/  @!P0 NANOSLEEP.SYNCS 0x989680 ;  /* 0x009896800000895d */ /* 0x002fea0003900000 */
[----:B------:R-:W1:Y:S02]  /*2a720*/  @!P0 SYNCS.PHASECHK.TRANS64 P0, [R3+URZ], R0 ;  /* 0x00000000030085a7 */ /* 0x000e64000800007f */
[----:B-1----:R-:W-:Y:S05]  /*2a730*/  @!P0 BRA `(.L_x_723) ;  /* 0xfffffffc00f08947 */ /* 0x002fea000383ffff */
.L_x_720:
[----:B------:R-:W-:Y:S05]  /*2a740*/  BSYNC B0 ;  /* 0x0000000000007941 */ /* 0x000fea0003800000 */
.L_x_719:
[----:B------:R-:W-:Y:S05]  /*2a750*/  EXIT ;  /* 0x000000000000794d */ /* 0x000fea0003800000 */
.L_x_21:
[----:B-1----:R1:W2:Y:S02]  /*2a760*/  SYNCS.PHASECHK.TRANS64.TRYWAIT P1, [R3+URZ], R0 ;  /* 0x00000000030075a7 */ /* 0x0022a4000802017f */
[----:B--2---:R-:W-:Y:S05]  /*2a770*/  @!P1 NANOSLEEP.SYNCS 0x989680 ;  /* 0x009896800000995d */ /* 0x004fea0003900000 */
[----:B------:R-:W2:Y:S02]  /*2a780*/  @!P1 SYNCS.PHASECHK.TRANS64 P1, [R3+URZ], R0 ;  /* 0x00000000030095a7 */ /* 0x000ea4000802007f */
[----:B--2---:R-:W-:Y:S05]  /*2a790*/  @!P1 BRA `(.L_x_21) ;  /* 0xfffffffc00f09947 */ /* 0x004fea000383ffff */
[----:B------:R-:W-:Y:S05]  /*2a7a0*/  BRA `(.L_x_20) ;  /* 0xfffffd6c00b87947 */ /* 0x000fea000383ffff */
.L_x_26:
[----:B-1----:R-:W-:-:S04]  /*2a7b0*/  IMAD.U32 R4, RZ, RZ, UR4 ;  /* 0x00000004ff047e24 */ /* 0x002fc8000f8e00ff */
[----:B------:R1:W2:Y:S03]  /*2a7c0*/  SYNCS.PHASECHK.TRANS64.TRYWAIT P1, [R4+URZ], R0 ;  /* 0x00000000040075a7 */ /* 0x0002a6000802017f */
[----:B--2---:R-:W-:Y:S05]  /*2a7d0*/  @!P1 NANOSLEEP.SYNCS 0x989680 ;  /* 0x009896800000995d */ /* 0x004fea0003900000 */
[----:B------:R-:W2:Y:S02]  /*2a7e0*/  @!P1 SYNCS.PHASECHK.TRANS64 P1, [R4+URZ], R0 ;  /* 0x00000000040095a7 */ /* 0x000ea4000802007f */
[----:B--2---:R-:W-:Y:S05]  /*2a7f0*/  @!P1 BRA `(.L_x_26) ;  /* 0xfffffffc00ec9947 */ /* 0x004fea000383ffff */
[----:B------:R-:W-:Y:S05]  /*2a800*/  BRA `(.L_x_25) ;  /* 0xfffffdd000447947 */ /* 0x000fea000383ffff */
.L_x_707:
[----:B------:R-:W-:Y:S01]  /*2a810*/  BSSY B1, `(.L_x_724) ;  /* 0x0000006000017945 */ /* 0x000fe20003800000 */
[----:B------:R-:W-:-:S07]  /*2a820*/  IMAD.MOV.U32 R15, RZ, RZ, -0x1 ;  /* 0xffffffffff0f7424 */ /* 0x000fce00078e00ff */
[----:B------:R-:W-:Y:S05]  /*2a830*/  WARPSYNC.COLLECTIVE R15, `(.L_x_725) ;  /* 0x000000000f0c7348 */ /* 0x000fea0003c00000 */
[----:B------:R-:W-:Y:S02]  /*2a840*/  ELECT P6, UR62, PT ;  /* 0x00000000003e782f */ /* 0x000fe400038c0000 */
[----:B------:R-:W-:Y:S01]  /*2a850*/  MOV R14, UR62 ;  /* 0x0000003e000e7c02 */ /* 0x000fe20008000f00 */
[----:B------:R-:W-:Y:S10]  /*2a860*/  ENDCOLLECTIVE ;  /* 0x000000000000791b */ /* 0x000ff40003800000 */
.L_x_725:
[----:B------:R-:W-:Y:S05]  /*2a870*/  BSYNC B1 ;  /* 0x0000000000017941 */ /* 0x000fea0003800000 */
.L_x_724:
[----:B------:R-:W-:Y:S05]  /*2a880*/  BRA `(.L_x_726) ;  /* 0xfffffff000487947 */ /* 0x000fea000383ffff */
.L_x_710:
[----:B0-----:R0:W1:Y:S02]  /*2a890*/  SYNCS.PHASECHK.TRANS64.TRYWAIT P0, [R15+URZ+0x10], R14 ;  /* 0x0000100e0f0075a7 */ /* 0x001064000800017f */
[----:B-1----:R-:W-:Y:S05]  /*2a8a0*/  @!P0 NANOSLEEP.SYNCS 0x989680 ;  /* 0x009896800000895d */ /* 0x002fea0003900000 */
[----:B------:R-:W1:Y:S02]  /*2a8b0*/  @!P0 SYNCS.PHASECHK.TRANS64 P0, [R15+URZ+0x10], R14 ;  /* 0x0000100e0f0085a7 */ /* 0x000e64000800007f */
[----:B-1----:R-:W-:Y:S05]  /*2a8c0*/  @!P0 BRA `(.L_x_710) ;  /* 0xfffffffc00f08947 */ /* 0x002fea000383ffff */
[----:B------:R-:W-:Y:S05]  /*2a8d0*/  BRA `(.L_x_727) ;  /* 0xfffffff0007c7947 */ /* 0x000fea000383ffff */
.L_x_718:
[----:B------:R-:W-:Y:S01]  /*2a8e0*/  BSSY B0, `(.L_x_728) ;  /* 0x0000006000007945 */ /* 0x000fe20003800000 */
[----:B------:R-:W-:-:S07]  /*2a8f0*/  IMAD.MOV.U32 R15, RZ, RZ, -0x1 ;  /* 0xffffffffff0f7424 */ /* 0x000fce00078e00ff */
[----:B------:R-:W-:Y:S05]  /*2a900*/  WARPSYNC.COLLECTIVE R15, `(.L_x_729) ;  /* 0x000000000f0c7348 */ /* 0x000fea0003c00000 */
[----:B------:R-:W-:Y:S02]  /*2a910*/  ELECT P6, UR62, PT ;  /* 0x00000000003e782f */ /* 0x000fe400038c0000 */
[----:B------:R-:W-:Y:S01]  /*2a920*/  MOV R14, UR62 ;  /* 0x0000003e000e7c02 */ /* 0x000fe20008000f00 */
[----:B------:R-:W-:Y:S10]  /*2a930*/  ENDCOLLECTIVE ;  /* 0x000000000000791b */ /* 0x000ff40003800000 */
.L_x_729:
[----:B------:R-:W-:Y:S05]  /*2a940*/  BSYNC B0 ;  /* 0x0000000000007941 */ /* 0x000fea0003800000 */
.L_x_728:
[----:B------:R-:W-:Y:S05]  /*2a950*/  BRA `(.L_x_730) ;  /* 0xfffffffc00107947 */ /* 0x000fea000383ffff */
.L_x_722:
[----:B0-----:R0:W1:Y:S02]  /*2a960*/  SYNCS.PHASECHK.TRANS64.TRYWAIT P0, [R5+URZ], R2 ;  /* 0x00000002050075a7 */ /* 0x001064000800017f */
[----:B-1----:R-:W-:Y:S05]  /*2a970*/  @!P0 NANOSLEEP.SYNCS 0x989680 ;  /* 0x009896800000895d */ /* 0x002fea0003900000 */
[----:B------:R-:W1:Y:S02]  /*2a980*/  @!P0 SYNCS.PHASECHK.TRANS64 P0, [R5+URZ], R2 ;  /* 0x00000002050085a7 */ /* 0x000e64000800007f */
[----:B-1----:R-:W-:Y:S05]  /*2a990*/  @!P0 BRA `(.L_x_722) ;  /* 0xfffffffc00f08947 */ /* 0x002fea000383ffff */
[----:B------:R-:W-:Y:S05]  /*2a9a0*/  BRA `(.L_x_731) ;  /* 0xfffffffc00387947 */ /* 0x000fea000383ffff */
.L_x_732:
[----:B------:R-:W-:-:S00]  /*2a9b0*/  BRA `(.L_x_732) ;  /* 0xfffffffc00fc7947 */ /* 0x000fc0000383ffff */
[----:B------:R-:W-:-:S00]  /*2a9c0*/  NOP ;  /* 0x0000000000007918 */ /* 0x000fc00000000000 */
        /* <DEDUP_REMOVED lines=11> */
.L_x_733:


//--------------------- .nv.global.init           --------------------------
	.section	.nv.global.init,"aw",@progbits
.nv.global.init:
	.type		$str$22,@object
	.size		$str$22,($str$23 - $str$22)
$str$22:
        /*0000*/ 	.byte	0x6b, 0x5f, 0x74, 0x69, 0x6c, 0x65, 0x5f, 0x63, 0x6f, 0x75, 0x6e, 0x74, 0x20, 0x3e, 0x3d, 0x20
        /*0010*/ 	.byte	0x31, 0x00
	.type		$str$23,@object
	.size		$str$23,(__unnamed_1 - $str$23)
$str$23:
        /*0012*/ 	.byte	0x2f, 0x74, 0x6d, 0x70, 0x2f, 0x63, 0x75, 0x74, 0x6c, 0x61, 0x73, 0x73, 0x5f, 0x73, 0x77, 0x65
        /*0022*/ 	.byte	0x65, 0x70, 0x5f, 0x73, 0x72, 0x63, 0x2f, 0x69, 0x6e, 0x63, 0x6c, 0x75, 0x64, 0x65, 0x2f, 0x63
        /*0032*/ 	.byte	0x75, 0x74, 0x6c, 0x61, 0x73, 0x73, 0x2f, 0x67, 0x65, 0x6d, 0x6d, 0x2f, 0x63, 0x6f, 0x6c, 0x6c
        /*0042*/ 	.byte	0x65, 0x63, 0x74, 0x69, 0x76, 0x65, 0x2f, 0x73, 0x6d, 0x39, 0x30, 0x5f, 0x6d, 0x6d, 0x61, 0x5f
        /*0052*/ 	.byte	0x74, 0x6d, 0x61, 0x5f, 0x67, 0x6d, 0x6d, 0x61, 0x5f, 0x73, 0x73, 0x5f, 0x77, 0x61, 0x72, 0x70
        /*0062*/ 	.byte	0x73, 0x70, 0x65, 0x63, 0x69, 0x61, 0x6c, 0x69, 0x7a, 0x65, 0x64, 0x2e, 0x68, 0x70, 0x70, 0x00
	.type		__unnamed_1,@object
	.size		__unnamed_1,(.L_0 - __unnamed_1)
__unnamed_1:
        /* <DEDUP_REMOVED lines=182> */
.L_0:


//--------------------- .nv.shared._ZN7cutlass13device_kernelINS_4gemm6kernel13GemmUniversalIN4cute5tupleIJiiiiEEENS1_10collective13CollectiveMmaINS1_34MainloopSm90TmaGmmaWarpSpecializedILi2ENS5_IJNS4_1CILi2EEENSA_ILi1EEESC_EEENS1_35KernelTmaWarpSpecializedCooperativeEEENS5_IJNSA_ILi384EEENSA_ILi224EEENSA_ILi64EEEEEENS_10bfloat16_tENS5_IJlSC_lEEESK_SL_NS4_8TiledMMAINS4_8MMA_AtomIJNS4_4SM904GMMA27MMA_64x32x16_F32BF16BF16_SSILNSP_5MajorE0ELSR_0ELNSP_7ScaleInE1ELSS_1EEEEEENS4_6LayoutISD_NS5_IJSC_NSA_ILi0EEESW_EEEEENS5_IJNS4_10UnderscoreESZ_SZ_EEEEENS4_13SM90_TMA_LOADENS4_14ComposedLayoutINS4_7SwizzleILi3ELi4ELi3EEENS4_18smem_ptr_flag_bitsILi16EEENSV_INS5_IJNSA_ILi8EEESI_EEENS5_IJSI_SC_EEEEEEEvNS4_8identityENS4_23SM90_TMA_LOAD_MULTICASTES1C_vS1D_EENS_8epilogue10collective6detail29Sm90TmaWarpSpecializedAdapterINS1H_15DefaultEpilogueISK_SL_SL_NS1G_6thread17LinearCombinationISK_Li1EffLNS1L_9ScaleType4KindE0ELNS_15FloatRoundStyleE2ESK_EENS1_15EpilogueDefaultEEEEEvvEEEEvNT_6ParamsE --------------------------
	.section	.nv.shared._ZN7cutlass13device_kernelINS_4gemm6kernel13GemmUniversalIN4cute5tupleIJiiiiEEENS1_10collective13CollectiveMmaINS1_34MainloopSm90TmaGmmaWarpSpecializedILi2ENS5_IJNS4_1CILi2EEENSA_ILi1EEESC_EEENS1_35KernelTmaWarpSpecializedCooperativeEEENS5_IJNSA_ILi384EEENSA_ILi224EEENSA_ILi64EEEEEENS_10bfloat16_tENS5_IJlSC_lEEESK_SL_NS4_8TiledMMAINS4_8MMA_AtomIJNS4_4SM904GMMA27MMA_64x32x16_F32BF16BF16_SSILNSP_5MajorE0ELSR_0ELNSP_7ScaleInE1ELSS_1EEEEEENS4_6LayoutISD_NS5_IJSC_NSA_ILi0EEESW_EEEEENS5_IJNS4_10UnderscoreESZ_SZ_EEEEENS4_13SM90_TMA_LOADENS4_14ComposedLayoutINS4_7SwizzleILi3ELi4ELi3EEENS4_18smem_ptr_flag_bitsILi16EEENSV_INS5_IJNSA_ILi8EEESI_EEENS5_IJSI_SC_EEEEEEEvNS4_8identityENS4_23SM90_TMA_LOAD_MULTICASTES1C_vS1D_EENS_8epilogue10collective6detail29Sm90TmaWarpSpecializedAdapterINS1H_15DefaultEpilogueISK_SL_SL_NS1G_6thread17LinearCombinationISK_Li1EffLNS1L_9ScaleType4KindE0ELNS_15FloatRoundStyleE2ESK_EENS1_15EpilogueDefaultEEEEEvvEEEEvNT_6ParamsE,"aw",@nobits
	.sectionflags	@""
	.align	16
	.zero		1024


//--------------------- .nv.shared.reserved.0     --------------------------
	.section	.nv.shared.reserved.0,"aw",@nobits
	.weak		__nv_reservedSMEM_offset_0_alias
	.size		__nv_reservedSMEM_offset_0_alias, 0, 0
	.other		__nv_reservedSMEM_offset_0_alias,@"STO_CUDA_RESERVED_SHARED STV_DEFAULT"
__nv_reservedSMEM_offset_0_alias:
	.zero		0


//--------------------- .nv.global                --------------------------
	.section	.nv.global,"aw",@nobits
.nv.global:
	.type		_ZN39_INTERNAL_4de26039_4_k_cu_f751d419_55364cute1_E,@object
	.size		_ZN39_INTERNAL_4de26039_4_k_cu_f751d419_55364cute1_E,(_ZN39_INTERNAL_4de26039_4_k_cu_f751d419_55364cuda3std3__45__cpo6cbeginE - _ZN39_INTERNAL_4de26039_4_k_cu_f751d419_55364cute1_E)
_ZN39_INTERNAL_4de26039_4_k_cu_f751d419_55364cute1_E:
	.zero		1
	.type		_ZN39_INTERNAL_4de26039_4_k_cu_f751d419_55364cuda3std3__45__cpo6cbeginE,@object
	.size		_ZN39_INTERNAL_4de26039_4_k_cu_f751d419_55364cuda3std3__45__cpo6cbeginE,(_ZN39_INTERNAL_4de26039_4_k_cu_f751d419_55364cuda3std3__48in_placeE - _ZN39_INTERNAL_4de26039_4_k_cu_f751d419_55364cuda3std3__45__cpo6cbeginE)
_ZN39_INTERNAL_4de26039_4_k_cu_f751d419_55364cuda3std3__45__cpo6cbeginE:
	.zero		1
	.type		_ZN39_INTERNAL_4de26039_4_k_cu_f751d419_55364cuda3std3__48in_placeE,@object
	.size		_ZN39_INTERNAL_4de26039_4_k_cu_f751d419_55364cuda3std3__48in_placeE,(_ZN39_INTERNAL_4de26039_4_k_cu_f751d419_55364cuda3std6ranges3__45__cpo9iter_moveE - _ZN39_INTERNAL_4de26039_4_k_cu_f751d419_55364cuda3std3__48in_placeE)
_ZN39_INTERNAL_4de26039_4_k_cu_f751d419_55364cuda3std3__48in_placeE:
	.zero		1
	.type		_ZN39_INTERNAL_4de26039_4_k_cu_f751d419_55364cuda3std6ranges3__45__cpo9iter_moveE,@object
	.size		_ZN39_INTERNAL_4de26039_4_k_cu_f751d419_55364cuda3std6ranges3__45__cpo9iter_moveE,(_ZN39_INTERNAL_4de26039_4_k_cu_f751d419_55364cuda3std3__45__cpo5beginE - _ZN39_INTERNAL_4de26039_4_k_cu_f751d419_55364cuda3std6ranges3__45__cpo9iter_moveE)
_ZN39_INTERNAL_4de26039_4_k_cu_f751d419_55364cuda3std6ranges3__45__cpo9iter_moveE:
	.zero		1
	.type		_ZN39_INTERNAL_4de26039_4_k_cu_f751d419_55364cuda3std3__45__cpo5beginE,@object
	.size		_ZN39_INTERNAL_4de26039_4_k_cu_f751d419_55364cuda3std3__45__cpo5beginE,(_ZN39_INTERNAL_4de26039_4_k_cu_f751d419_55364cuda3std3__441_GLOBAL__N__4de26039_4_k_cu_f751d419_55366ignoreE - _ZN39_INTERNAL_4de26039_4_k_cu_f751d419_55364cuda3std3__45__cpo5beginE)
_ZN39_INTERNAL_4de26039_4_k_cu_f751d419_55364cuda3std3__45__cpo5beginE:
	.zero		1
	.type		_ZN39_INTERNAL_4de26039_4_k_cu_f751d419_55364cuda3std3__441_GLOBAL__N__4de26039_4_k_cu_f751d419_55366ignoreE,@object
	.size		_ZN39_INTERNAL_4de26039_4_k_cu_f751d419_55364cuda3std3__441_GLOBAL__N__4de26039_4_k_cu_f751d419_55366ignoreE,(_ZN39_INTERNAL_4de26039_4_k_cu_f751d419_55364cute7productE - _ZN39_INTERNAL_4de26039_4_k_cu_f751d419_55364cuda3std3__441_GLOBAL__N__4de26039_4_k_cu_f751d419_55366ignoreE)
_ZN39_INTERNAL_4de26039_4_k_cu_f751d419_55364cuda3std3__441_GLOBAL__N__4de26039_4_k_cu_f751d419_55366ignoreE:
	.zero		1
	.type		_ZN39_INTERNAL_4de26039_4_k_cu_f751d419_55364cute7productE,@object
	.size		_ZN39_INTERNAL_4de26039_4_k_cu_f751d419_55364cute7productE,(_ZN39_INTERNAL_4de26039_4_k_cu_f751d419_55364cuda3std3__45__cpo3endE - _ZN39_INTERNAL_4de26039_4_k_cu_f751d419_55364cute7productE)
_ZN39_INTERNAL_4de26039_4_k_cu_f751d419_55364cute7productE:
	.zero		1
	.type		_ZN39_INTERNAL_4de26039_4_k_cu_f751d419_55364cuda3std3__45__cpo3endE,@object
	.size		_ZN39_INTERNAL_4de26039_4_k_cu_f751d419_55364cuda3std3__45__cpo3endE,(_ZN39_INTERNAL_4de26039_4_k_cu_f751d419_55364cuda3std3__419piecewise_constructE - _ZN39_INTERNAL_4de26039_4_k_cu_f751d419_55364cuda3std3__45__cpo3endE)
_ZN39_INTERNAL_4de26039_4_k_cu_f751d419_55364cuda3std3__45__cpo3endE:
	.zero		1
	.type		_ZN39_INTERNAL_4de26039_4_k_cu_f751d419_55364cuda3std3__419piecewise_constructE,@object
	.size		_ZN39_INTERNAL_4de26039_4_k_cu_f751d419_55364cuda3std3__419piecewise_constructE,(_ZN39_INTERNAL_4de26039_4_k_cu_f751d419_55364cuda3std3__45__cpo4cendE - _ZN39_INTERNAL_4de26039_4_k_cu_f751d419_55364cuda3std3__419piecewise_constructE)
_ZN39_INTERNAL_4de26039_4_k_cu_f751d419_55364cuda3std3__419piecewise_constructE:
	.zero		1
	.type		_ZN39_INTERNAL_4de26039_4_k_cu_f751d419_55364cuda3std3__45__cpo4cendE,@object
	.size		_ZN39_INTERNAL_4de26039_4_k_cu_f751d419_55364cuda3std3__45__cpo4cendE,(_ZN39_INTERNAL_4de26039_4_k_cu_f751d419_55364cuda3std6ranges3__45__cpo4swapE - _ZN39_INTERNAL_4de26039_4_k_cu_f751d419_55364cuda3std3__45__cpo4cendE)
_ZN39_INTERNAL_4de26039_4_k_cu_f751d419_55364cuda3std3__45__cpo4cendE:
	.zero		1
	.type		_ZN39_INTERNAL_4de26039_4_k_cu_f751d419_55364cuda3std6ranges3__45__cpo4swapE,@object
	.size		_ZN39_INTERNAL_4de26039_4_k_cu_f751d419_55364cuda3std6ranges3__45__cpo4swapE,(.L_8 - _ZN39_INTERNAL_4de26039_4_k_cu_f751d419_55364cuda3std6ranges3__45__cpo4swapE)
_ZN39_INTERNAL_4de26039_4_k_cu_f751d419_55364cuda3std6ranges3__45__cpo4swapE:
	.zero		1
.L_8:


//--------------------- .nv.constant0._ZN7cutlass13device_kernelINS_4gemm6kernel13GemmUniversalIN4cute5tupleIJiiiiEEENS1_10collective13CollectiveMmaINS1_34MainloopSm90TmaGmmaWarpSpecializedILi2ENS5_IJNS4_1CILi2EEENSA_ILi1EEESC_EEENS1_35KernelTmaWarpSpecializedCooperativeEEENS5_IJNSA_ILi384EEENSA_ILi224EEENSA_ILi64EEEEEENS_10bfloat16_tENS5_IJlSC_lEEESK_SL_NS4_8TiledMMAINS4_8MMA_AtomIJNS4_4SM904GMMA27MMA_64x32x16_F32BF16BF16_SSILNSP_5MajorE0ELSR_0ELNSP_7ScaleInE1ELSS_1EEEEEENS4_6LayoutISD_NS5_IJSC_NSA_ILi0EEESW_EEEEENS5_IJNS4_10UnderscoreESZ_SZ_EEEEENS4_13SM90_TMA_LOADENS4_14ComposedLayoutINS4_7SwizzleILi3ELi4ELi3EEENS4_18smem_ptr_flag_bitsILi16EEENSV_INS5_IJNSA_ILi8EEESI_EEENS5_IJSI_SC_EEEEEEEvNS4_8identityENS4_23SM90_TMA_LOAD_MULTICASTES1C_vS1D_EENS_8epilogue10collective6detail29Sm90TmaWarpSpecializedAdapterINS1H_15DefaultEpilogueISK_SL_SL_NS1G_6thread17LinearCombinationISK_Li1EffLNS1L_9ScaleType4KindE0ELNS_15FloatRoundStyleE2ESK_EENS1_15EpilogueDefaultEEEEEvvEEEEvNT_6ParamsE --------------------------
	.section	.nv.constant0._ZN7cutlass13device_kernelINS_4gemm6kernel13GemmUniversalIN4cute5tupleIJiiiiEEENS1_10collective13CollectiveMmaINS1_34MainloopSm90TmaGmmaWarpSpecializedILi2ENS5_IJNS4_1CILi2EEENSA_ILi1EEESC_EEENS1_35KernelTmaWarpSpecializedCooperativeEEENS5_IJNSA_ILi384EEENSA_ILi224EEENSA_ILi64EEEEEENS_10bfloat16_tENS5_IJlSC_lEEESK_SL_NS4_8TiledMMAINS4_8MMA_AtomIJNS4_4SM904GMMA27MMA_64x32x16_F32BF16BF16_SSILNSP_5MajorE0ELSR_0ELNSP_7ScaleInE1ELSS_1EEEEEENS4_6LayoutISD_NS5_IJSC_NSA_ILi0EEESW_EEEEENS5_IJNS4_10UnderscoreESZ_SZ_EEEEENS4_13SM90_TMA_LOADENS4_14ComposedLayoutINS4_7SwizzleILi3ELi4ELi3EEENS4_18smem_ptr_flag_bitsILi16EEENSV_INS5_IJNSA_ILi8EEESI_EEENS5_IJSI_SC_EEEEEEEvNS4_8identityENS4_23SM90_TMA_LOAD_MULTICASTES1C_vS1D_EENS_8epilogue10collective6detail29Sm90TmaWarpSpecializedAdapterINS1H_15DefaultEpilogueISK_SL_SL_NS1G_6thread17LinearCombinationISK_Li1EffLNS1L_9ScaleType4KindE0ELNS_15FloatRoundStyleE2ESK_EENS1_15EpilogueDefaultEEEEEvvEEEEvNT_6ParamsE,"a",@progbits
	.sectionflags	@""
	.align	4
.nv.constant0._ZN7cutlass13device_kernelINS_4gemm6kernel13GemmUniversalIN4cute5tupleIJiiiiEEENS1_10collective13CollectiveMmaINS1_34MainloopSm90TmaGmmaWarpSpecializedILi2ENS5_IJNS4_1CILi2EEENSA_ILi1EEESC_EEENS1_35KernelTmaWarpSpecializedCooperativeEEENS5_IJNSA_ILi384EEENSA_ILi224EEENSA_ILi64EEEEEENS_10bfloat16_tENS5_IJlSC_lEEESK_SL_NS4_8TiledMMAINS4_8MMA_AtomIJNS4_4SM904GMMA27MMA_64x32x16_F32BF16BF16_SSILNSP_5MajorE0ELSR_0ELNSP_7ScaleInE1ELSS_1EEEEEENS4_6LayoutISD_NS5_IJSC_NSA_ILi0EEESW_EEEEENS5_IJNS4_10UnderscoreESZ_SZ_EEEEENS4_13SM90_TMA_LOADENS4_14ComposedLayoutINS4_7SwizzleILi3ELi4ELi3EEENS4_18smem_ptr_flag_bitsILi16EEENSV_INS5_IJNSA_ILi8EEESI_EEENS5_IJSI_SC_EEEEEEEvNS4_8identityENS4_23SM90_TMA_LOAD_MULTICASTES1C_vS1D_EENS_8epilogue10collective6detail29Sm90TmaWarpSpecializedAdapterINS1H_15DefaultEpilogueISK_SL_SL_NS1G_6thread17LinearCombinationISK_Li1EffLNS1L_9ScaleType4KindE0ELNS_15FloatRoundStyleE2ESK_EENS1_15EpilogueDefaultEEEEEvvEEEEvNT_6ParamsE:
	.zero		1664


//--------------------- SYMBOLS --------------------------

	.type		.nv.reservedSmem.offset0,@object
	.size		.nv.reservedSmem.offset0,0x4
	.type		__assertfail,@function
